	.target	sm_90a

	.elftype	@"ET_EXEC"


//--------------------- .note.nv.tkinfo           --------------------------
	.section	.note.nv.tkinfo,"",@"SHT_NOTE"
	.sectionflags	@"SHF_NOTE_NV_TKINFO"
	.tkinfo
        /*0018*/ 	.word	0x00000002
        /*0030*/ 	.string	""
        /*0030*/ 	.string	"ptxas"
        /*0030*/ 	.string	"Cuda compilation tools, release 13.0, V13.0.88"
        /*0030*/ 	.string	"Build cuda_13.0.r13.0/compiler.36424714_0"
        /*0030*/ 	.string	"-arch sm_90a -m 64 "



//--------------------- .note.nv.cuinfo           --------------------------
	.section	.note.nv.cuinfo,"",@"SHT_NOTE"
	.sectionflags	@"SHF_NOTE_NV_CUINFO"
        /*0018*/ 	.short	0x0002
        /*001a*/ 	.short	0x005a
        /*001c*/ 	.short	0x0082
	.zero		2


//--------------------- .nv.info                  --------------------------
	.section	.nv.info,"",@"SHT_CUDA_INFO"
	.align	4


	//----- nvinfo : EIATTR_REGCOUNT
	.align		4
        /*0000*/ 	.byte	0x04, 0x2f
        /*0002*/ 	.short	(.L_15 - .L_14)
	.align		4
.L_14:
        /*0004*/ 	.word	index@(_ZN7cutlass13device_kernelINS_4gemm6kernel13GemmUniversalIN4cute5tupleIJiiiiEEENS1_10collective13CollectiveMmaINS1_34MainloopSm90TmaGmmaWarpSpecializedILi4ENS5_IJNS4_1CILi1EEESB_SB_EEENS1_35KernelTmaWarpSpecializedCooperativeEEENS5_IJNSA_ILi512EEENSA_ILi256EEENSA_ILi64EEEEEEaNS5_IJlSB_lEEEaSJ_NS4_8TiledMMAINS4_8MMA_AtomIJNS4_4SM904GMMA27MMA_64x256x32_S32S8S8_SS_TNEEEENS4_6LayoutINS5_IJNSA_ILi2EEESB_SB_EEENS5_IJSB_NSA_ILi0EEEST_EEEEENS5_IJNS4_10UnderscoreESW_SW_EEEEENS4_13SM90_TMA_LOADENS4_14ComposedLayoutINS4_7SwizzleILi2ELi4ELi3EEENS4_18smem_ptr_flag_bitsILi8EEENSQ_INS5_IJNSA_ILi8EEESH_EEENS5_IJSH_SB_EEEEEEEvNS4_8identityESZ_S19_vS1A_EENS_8epilogue10collective6detail29Sm90TmaWarpSpecializedAdapterINS1D_15DefaultEpilogueIaSJ_SJ_NS1C_6thread17LinearCombinationIaLi1EiiLNS1H_9ScaleType4KindE0ELNS_15FloatRoundStyleE2EaEENS1_15EpilogueDefaultEEEEEvvEEEEvNT_6ParamsE)
        /*0008*/ 	.word	0x000000a8


	//----- nvinfo : EIATTR_FRAME_SIZE
	.align		4
.L_15:
        /*000c*/ 	.byte	0x04, 0x11
        /*000e*/ 	.short	(.L_17 - .L_16)
	.align		4
.L_16:
        /*0010*/ 	.word	index@(_ZN7cutlass13device_kernelINS_4gemm6kernel13GemmUniversalIN4cute5tupleIJiiiiEEENS1_10collective13CollectiveMmaINS1_34MainloopSm90TmaGmmaWarpSpecializedILi4ENS5_IJNS4_1CILi1EEESB_SB_EEENS1_35KernelTmaWarpSpecializedCooperativeEEENS5_IJNSA_ILi512EEENSA_ILi256EEENSA_ILi64EEEEEEaNS5_IJlSB_lEEEaSJ_NS4_8TiledMMAINS4_8MMA_AtomIJNS4_4SM904GMMA27MMA_64x256x32_S32S8S8_SS_TNEEEENS4_6LayoutINS5_IJNSA_ILi2EEESB_SB_EEENS5_IJSB_NSA_ILi0EEEST_EEEEENS5_IJNS4_10UnderscoreESW_SW_EEEEENS4_13SM90_TMA_LOADENS4_14ComposedLayoutINS4_7SwizzleILi2ELi4ELi3EEENS4_18smem_ptr_flag_bitsILi8EEENSQ_INS5_IJNSA_ILi8EEESH_EEENS5_IJSH_SB_EEEEEEEvNS4_8identityESZ_S19_vS1A_EENS_8epilogue10collective6detail29Sm90TmaWarpSpecializedAdapterINS1D_15DefaultEpilogueIaSJ_SJ_NS1C_6thread17LinearCombinationIaLi1EiiLNS1H_9ScaleType4KindE0ELNS_15FloatRoundStyleE2EaEENS1_15EpilogueDefaultEEEEEvvEEEEvNT_6ParamsE)
        /*0014*/ 	.word	0x00000f40


	//----- nvinfo : EIATTR_MIN_STACK_SIZE
	.align		4
.L_17:
        /*0018*/ 	.byte	0x04, 0x12
        /*001a*/ 	.short	(.L_19 - .L_18)
	.align		4
.L_18:
        /*001c*/ 	.word	index@(_ZN7cutlass13device_kernelINS_4gemm6kernel13GemmUniversalIN4cute5tupleIJiiiiEEENS1_10collective13CollectiveMmaINS1_34MainloopSm90TmaGmmaWarpSpecializedILi4ENS5_IJNS4_1CILi1EEESB_SB_EEENS1_35KernelTmaWarpSpecializedCooperativeEEENS5_IJNSA_ILi512EEENSA_ILi256EEENSA_ILi64EEEEEEaNS5_IJlSB_lEEEaSJ_NS4_8TiledMMAINS4_8MMA_AtomIJNS4_4SM904GMMA27MMA_64x256x32_S32S8S8_SS_TNEEEENS4_6LayoutINS5_IJNSA_ILi2EEESB_SB_EEENS5_IJSB_NSA_ILi0EEEST_EEEEENS5_IJNS4_10UnderscoreESW_SW_EEEEENS4_13SM90_TMA_LOADENS4_14ComposedLayoutINS4_7SwizzleILi2ELi4ELi3EEENS4_18smem_ptr_flag_bitsILi8EEENSQ_INS5_IJNSA_ILi8EEESH_EEENS5_IJSH_SB_EEEEEEEvNS4_8identityESZ_S19_vS1A_EENS_8epilogue10collective6detail29Sm90TmaWarpSpecializedAdapterINS1D_15DefaultEpilogueIaSJ_SJ_NS1C_6thread17LinearCombinationIaLi1EiiLNS1H_9ScaleType4KindE0ELNS_15FloatRoundStyleE2EaEENS1_15EpilogueDefaultEEEEEvvEEEEvNT_6ParamsE)
        /*0020*/ 	.word	0x00000f40
.L_19:


//--------------------- .nv.compat                --------------------------
	.section	.nv.compat,"",@"SHT_CUDA_COMPAT_INFO"
	.align	4
        /*0000*/ 	.byte	0x02, 0x09, 0x01, 0x00, 0x02, 0x02, 0x04, 0x00, 0x02, 0x05, 0x05, 0x00, 0x03, 0x07, 0x01, 0x01
        /*0010*/ 	.byte	0x02, 0x03, 0x01, 0x00, 0x02, 0x06, 0x01, 0x00, 0x04, 0x0b, 0x08, 0x00, 0x00, 0x00, 0x00, 0x00
        /*0020*/ 	.byte	0x00, 0x00, 0x00, 0x00


//--------------------- .nv.info._ZN7cutlass13device_kernelINS_4gemm6kernel13GemmUniversalIN4cute5tupleIJiiiiEEENS1_10collective13CollectiveMmaINS1_34MainloopSm90TmaGmmaWarpSpecializedILi4ENS5_IJNS4_1CILi1EEESB_SB_EEENS1_35KernelTmaWarpSpecializedCooperativeEEENS5_IJNSA_ILi512EEENSA_ILi256EEENSA_ILi64EEEEEEaNS5_IJlSB_lEEEaSJ_NS4_8TiledMMAINS4_8MMA_AtomIJNS4_4SM904GMMA27MMA_64x256x32_S32S8S8_SS_TNEEEENS4_6LayoutINS5_IJNSA_ILi2EEESB_SB_EEENS5_IJSB_NSA_ILi0EEEST_EEEEENS5_IJNS4_10UnderscoreESW_SW_EEEEENS4_13SM90_TMA_LOADENS4_14ComposedLayoutINS4_7SwizzleILi2ELi4ELi3EEENS4_18smem_ptr_flag_bitsILi8EEENSQ_INS5_IJNSA_ILi8EEESH_EEENS5_IJSH_SB_EEEEEEEvNS4_8identityESZ_S19_vS1A_EENS_8epilogue10collective6detail29Sm90TmaWarpSpecializedAdapterINS1D_15DefaultEpilogueIaSJ_SJ_NS1C_6thread17LinearCombinationIaLi1EiiLNS1H_9ScaleType4KindE0ELNS_15FloatRoundStyleE2EaEENS1_15EpilogueDefaultEEEEEvvEEEEvNT_6ParamsE --------------------------
	.section	.nv.info._ZN7cutlass13device_kernelINS_4gemm6kernel13GemmUniversalIN4cute5tupleIJiiiiEEENS1_10collective13CollectiveMmaINS1_34MainloopSm90TmaGmmaWarpSpecializedILi4ENS5_IJNS4_1CILi1EEESB_SB_EEENS1_35KernelTmaWarpSpecializedCooperativeEEENS5_IJNSA_ILi512EEENSA_ILi256EEENSA_ILi64EEEEEEaNS5_IJlSB_lEEEaSJ_NS4_8TiledMMAINS4_8MMA_AtomIJNS4_4SM904GMMA27MMA_64x256x32_S32S8S8_SS_TNEEEENS4_6LayoutINS5_IJNSA_ILi2EEESB_SB_EEENS5_IJSB_NSA_ILi0EEEST_EEEEENS5_IJNS4_10UnderscoreESW_SW_EEEEENS4_13SM90_TMA_LOADENS4_14ComposedLayoutINS4_7SwizzleILi2ELi4ELi3EEENS4_18smem_ptr_flag_bitsILi8EEENSQ_INS5_IJNSA_ILi8EEESH_EEENS5_IJSH_SB_EEEEEEEvNS4_8identityESZ_S19_vS1A_EENS_8epilogue10collective6detail29Sm90TmaWarpSpecializedAdapterINS1D_15DefaultEpilogueIaSJ_SJ_NS1C_6thread17LinearCombinationIaLi1EiiLNS1H_9ScaleType4KindE0ELNS_15FloatRoundStyleE2EaEENS1_15EpilogueDefaultEEEEEvvEEEEvNT_6ParamsE,"",@"SHT_CUDA_INFO"
	.sectionflags	@""
	.align	4


	//----- nvinfo : EIATTR_CUDA_API_VERSION
	.align		4
        /*0000*/ 	.byte	0x04, 0x37
        /*0002*/ 	.short	(.L_21 - .L_20)
.L_20:
        /*0004*/ 	.word	0x00000082


	//----- nvinfo : EIATTR_KPARAM_INFO
	.align		4
.L_21:
        /*0008*/ 	.byte	0x04, 0x17
        /*000a*/ 	.short	(.L_23 - .L_22)
.L_22:
        /*000c*/ 	.word	0x00000000
        /*0010*/ 	.short	0x0000
        /*0012*/ 	.short	0x0070
        /*0014*/ 	.byte	0x00, 0xf0, 0x01, 0x10


	//----- nvinfo : EIATTR_SPARSE_MMA_MASK
	.align		4
.L_23:
        /*0018*/ 	.byte	0x03, 0x50
        /*001a*/ 	.short	0x0000


	//----- nvinfo : EIATTR_MAXREG_COUNT
	.align		4
        /*001c*/ 	.byte	0x03, 0x1b
        /*001e*/ 	.short	0x00a8


	//----- nvinfo : EIATTR_NUM_BARRIERS
	.align		4
        /*0020*/ 	.byte	0x02, 0x4c
        /*0022*/ 	.byte	0x01
	.zero		1


	//----- nvinfo : EIATTR_EXTERNS
	.align		4
        /*0024*/ 	.byte	0x04, 0x0f
        /*0026*/ 	.short	(.L_25 - .L_24)


	//   ....[0]....
	.align		4
.L_24:
        /*0028*/ 	.word	index@(__assertfail)


	//----- nvinfo : EIATTR_ANNOTATIONS
	.align		4
.L_25:
        /*002c*/ 	.byte	0x04, 0x55
        /*002e*/ 	.short	(.L_27 - .L_26)


	//   ....[0]....
.L_26:
        /*0030*/ 	.word	0x00000001
        /*0034*/ 	.byte	0x90, 0x06, 0x00, 0x00, 0x01, 0x00, 0x00, 0x00, 0xb0, 0x06, 0x00, 0x00, 0x01, 0x00, 0x00, 0x00
        /* <DEDUP_REMOVED lines=1587> */
        /*6374*/ 	.byte	0x80, 0x16, 0x03, 0x00, 0x01, 0x00, 0x00, 0x00, 0xa0, 0x16, 0x03, 0x00


	//----- nvinfo : EIATTR_MERCURY_ISA_VERSION
	.align		4
.L_27:
        /*6380*/ 	.byte	0x03, 0x5f
        /*6382*/ 	.short	0x0101


	//----- nvinfo : EIATTR_INT_WARP_WIDE_INSTR_OFFSETS
	.align		4
        /*6384*/ 	.byte	0x04, 0x31
        /*6386*/ 	.short	(.L_29 - .L_28)


	//   ....[0]....
.L_28:
        /*6388*/ 	.word	0x00000500


	//   ....[1]....
        /*638c*/ 	.word	0x00000510


	//   ....[2]....
        /*6390*/ 	.word	0x000005a0


	//----- nvinfo : EIATTR_COOP_GROUP_MASK_REGIDS
	.align		4
.L_29:
        /*6394*/ 	.byte	0x04, 0x29
        /*6396*/ 	.short	(.L_31 - .L_30)


	//   ....[0]....
.L_30:
        /*6398*/ 	.word	0xffffffff


	//   ....[1]....
        /*639c*/ 	.word	0xffffffff


	//   ....[2]....
        /*63a0*/ 	.word	0xffffffff


	//   ....[3]....
        /*63a4*/ 	.word	0xffffffff


	//   ....[4]....
        /*63a8*/ 	.word	0xffffffff


	//----- nvinfo : EIATTR_COOP_GROUP_INSTR_OFFSETS
	.align		4
.L_31:
        /*63ac*/ 	.byte	0x04, 0x28
        /*63ae*/ 	.short	(.L_33 - .L_32)


	//   ....[0]....
.L_32:
        /*63b0*/ 	.word	0x00000070


	//   ....[1]....
        /*63b4*/ 	.word	0x00000080


	//   ....[2]....
        /*63b8*/ 	.word	0x000001a0


	//   ....[3]....
        /*63bc*/ 	.word	0x000003b0


	//   ....[4]....
        /*63c0*/ 	.word	0x000011e0


	//----- nvinfo : EIATTR_REG_RECONFIG
	.align		4
.L_33:
        /*63c4*/ 	.byte	0x01, 0x54
	.zero		2


	//----- nvinfo : EIATTR_SYSCALL_OFFSETS
	.align		4
        /*63c8*/ 	.byte	0x04, 0x46
        /*63ca*/ 	.short	(.L_35 - .L_34)


	//   ....[0]....
.L_34:
        /*63cc*/ 	.word	0x00001390


	//----- nvinfo : EIATTR_MBARRIER_INSTR_OFFSETS
	.align		4
.L_35:
        /*63d0*/ 	.byte	0x04, 0x39
        /*63d2*/ 	.short	(.L_37 - .L_36)


	//   ....[0]....
.L_36:
        /*63d4*/ 	.word	0x00000320
        /*63d8*/ 	.word	0x000000ff
        /*63dc*/ 	.word	0x00000000
        /*63e0*/ 	.short	0x0100
        /*63e2*/ 	.byte	0x08
	.zero		1


	//   ....[1]....
        /*63e4*/ 	.word	0x00000330
        /*63e8*/ 	.word	0x000000ff
        /*63ec*/ 	.word	0x00000020
        /*63f0*/ 	.short	0x0100
        /*63f2*/ 	.byte	0x08
	.zero		1


	//   ....[2]....
        /*63f4*/ 	.word	0x00000340
        /*63f8*/ 	.word	0x000000ff
        /*63fc*/ 	.word	0x00000008
        /*6400*/ 	.short	0x0100
        /*6402*/ 	.byte	0x08
	.zero		1


	//   ....[3]....
        /*6404*/ 	.word	0x00000350
        /*6408*/ 	.word	0x000000ff
        /*640c*/ 	.word	0x00000028
        /*6410*/ 	.short	0x0100
        /*6412*/ 	.byte	0x08
	.zero		1


	//   ....[4]....
        /*6414*/ 	.word	0x00000360
        /*6418*/ 	.word	0x000000ff
        /*641c*/ 	.word	0x00000010
        /*6420*/ 	.short	0x0100
        /*6422*/ 	.byte	0x08
	.zero		1


	//   ....[5]....
        /*6424*/ 	.word	0x00000370
        /*6428*/ 	.word	0x000000ff
        /*642c*/ 	.word	0x00000030
        /*6430*/ 	.short	0x0100
        /*6432*/ 	.byte	0x08
	.zero		1


	//   ....[6]....
        /*6434*/ 	.word	0x00000380
        /*6438*/ 	.word	0x000000ff
        /*643c*/ 	.word	0x00000018
        /*6440*/ 	.short	0x0100
        /*6442*/ 	.byte	0x08
	.zero		1


	//   ....[7]....
        /*6444*/ 	.word	0x00000390
        /*6448*/ 	.word	0x000000ff
        /*644c*/ 	.word	0x00000038
        /*6450*/ 	.short	0x0100
        /*6452*/ 	.byte	0x08
	.zero		1


	//   ....[8]....
        /*6454*/ 	.word	0x00000620
        /*6458*/ 	.word	0x000000ff
        /*645c*/ 	.word	0x00000050
        /*6460*/ 	.short	0x0100
        /*6462*/ 	.byte	0x10
	.zero		1


	//   ....[9]....
        /*6464*/ 	.word	0x000006c0
        /*6468*/ 	.word	0x000000ff
        /*646c*/ 	.word	0x00000058
        /*6470*/ 	.short	0x0100
        /*6472*/ 	.byte	0x10
	.zero		1


	//   ....[10]....
        /*6474*/ 	.word	0x00001470
        /*6478*/ 	.word	0x00000003
        /*647c*/ 	.word	0x00000000
        /*6480*/ 	.short	0x010a
        /*6482*/ 	.byte	0x3f
	.zero		1


	//   ....[11]....
        /*6484*/ 	.word	0x000014b0
        /*6488*/ 	.word	0x00000003
        /*648c*/ 	.word	0x00000000
        /*6490*/ 	.short	0x010a
        /*6492*/ 	.byte	0x3f
	.zero		1


	//   ....[12]....
        /*6494*/ 	.word	0x00005ef0
        /*6498*/ 	.word	0x00000004
        /*649c*/ 	.word	0x00000000
        /*64a0*/ 	.short	0x010a
        /*64a2*/ 	.byte	0x3f
	.zero		1


	//   ....[13]....
        /*64a4*/ 	.word	0x00005f30
        /*64a8*/ 	.word	0x00000004
        /*64ac*/ 	.word	0x00000000
        /*64b0*/ 	.short	0x010a
        /*64b2*/ 	.byte	0x3f
	.zero		1


	//   ....[14]....
        /*64b4*/ 	.word	0x0000c3c0
        /*64b8*/ 	.word	0x00000004
        /*64bc*/ 	.word	0x00000000
        /*64c0*/ 	.short	0x0101
        /*64c2*/ 	.byte	0x3f
	.zero		1


	//   ....[15]....
        /*64c4*/ 	.word	0x0000c590
        /*64c8*/ 	.word	0x00000000
        /*64cc*/ 	.word	0x00000000
        /*64d0*/ 	.short	0x0101
        /*64d2*/ 	.byte	0x3f
	.zero		1


	//   ....[16]....
        /*64d4*/ 	.word	0x00031230
        /*64d8*/ 	.word	0x0000000f
        /*64dc*/ 	.word	0x00000020
        /*64e0*/ 	.short	0x010a
        /*64e2*/ 	.byte	0x3f
	.zero		1


	//   ....[17]....
        /*64e4*/ 	.word	0x00031610
        /*64e8*/ 	.word	0x00000002
        /*64ec*/ 	.word	0x00000058
        /*64f0*/ 	.short	0x0101
        /*64f2*/ 	.byte	0x3f
	.zero		1


	//   ....[18]....
        /*64f4*/ 	.word	0x00031db0
        /*64f8*/ 	.word	0x00000005
        /*64fc*/ 	.word	0x00000000
        /*6500*/ 	.short	0x010a
        /*6502*/ 	.byte	0x3f
	.zero		1


	//   ....[19]....
        /*6504*/ 	.word	0x00031e40
        /*6508*/ 	.word	0x00000007
        /*650c*/ 	.word	0x00000000
        /*6510*/ 	.short	0x010a
        /*6512*/ 	.byte	0x3f
	.zero		1


	//   ....[20]....
        /*6514*/ 	.word	0x00031ed0
        /*6518*/ 	.word	0x00000007
        /*651c*/ 	.word	0x00000000
        /*6520*/ 	.short	0x010a
        /*6522*/ 	.byte	0x3f
	.zero		1


	//   ....[21]....
        /*6524*/ 	.word	0x00031f60
        /*6528*/ 	.word	0x00000003
        /*652c*/ 	.word	0x00000000
        /*6530*/ 	.short	0x010a
        /*6532*/ 	.byte	0x3f
	.zero		1


	//   ....[22]....
        /*6534*/ 	.word	0x00031fc0
        /*6538*/ 	.word	0x00000003
        /*653c*/ 	.word	0x00000000
        /*6540*/ 	.short	0x010a
        /*6542*/ 	.byte	0x3f
	.zero		1


	//   ....[23]....
        /*6544*/ 	.word	0x00032010
        /*6548*/ 	.word	0x00000004
        /*654c*/ 	.word	0x00000000
        /*6550*/ 	.short	0x010a
        /*6552*/ 	.byte	0x3f
	.zero		1


	//   ....[24]....
        /*6554*/ 	.word	0x000320e0
        /*6558*/ 	.word	0x0000000f
        /*655c*/ 	.word	0x00000020
        /*6560*/ 	.short	0x010a
        /*6562*/ 	.byte	0x3f
	.zero		1


	//   ....[25]....
        /*6564*/ 	.word	0x000321b0
        /*6568*/ 	.word	0x00000005
        /*656c*/ 	.word	0x00000000
        /*6570*/ 	.short	0x010a
        /*6572*/ 	.byte	0x3f
	.zero		1


	//   ....[26]....
        /*6574*/ 	.word	0x00032200
        /*6578*/ 	.word	0x00000007
        /*657c*/ 	.word	0x00000000
        /*6580*/ 	.short	0x010a
        /*6582*/ 	.byte	0x3f
	.zero		1


	//   ....[27]....
        /*6584*/ 	.word	0x00032250
        /*6588*/ 	.word	0x00000007
        /*658c*/ 	.word	0x00000000
        /*6590*/ 	.short	0x010a
        /*6592*/ 	.byte	0x3f
	.zero		1


	//----- nvinfo : EIATTR_NUM_MBARRIERS
	.align		4
.L_37:
        /*6594*/ 	.byte	0x03, 0x38
        /*6596*/ 	.short	0x000a


	//----- nvinfo : EIATTR_EXIT_INSTR_OFFSETS
	.align		4
        /*6598*/ 	.byte	0x04, 0x1c
        /*659a*/ 	.short	(.L_39 - .L_38)


	//   ....[0]....
.L_38:
        /*659c*/ 	.word	0x00000720


	//   ....[1]....
        /*65a0*/ 	.word	0x00001090


	//   ....[2]....
        /*65a4*/ 	.word	0x000307b0


	//   ....[3]....
        /*65a8*/ 	.word	0x00030ec0


	//   ....[4]....
        /*65ac*/ 	.word	0x00031fb0


	//----- nvinfo : EIATTR_MAX_THREADS
	.align		4
.L_39:
        /*65b0*/ 	.byte	0x04, 0x05
        /*65b2*/ 	.short	(.L_41 - .L_40)
.L_40:
        /*65b4*/ 	.word	0x00000180
        /*65b8*/ 	.word	0x00000001
        /*65bc*/ 	.word	0x00000001


	//----- nvinfo : EIATTR_CRS_STACK_SIZE
	.align		4
.L_41:
        /*65c0*/ 	.byte	0x04, 0x1e
        /*65c2*/ 	.short	(.L_43 - .L_42)
.L_42:
        /*65c4*/ 	.word	0x00000000


	//----- nvinfo : EIATTR_CBANK_PARAM_SIZE
	.align		4
.L_43:
        /*65c8*/ 	.byte	0x03, 0x19
        /*65ca*/ 	.short	0x0470


	//----- nvinfo : EIATTR_PARAM_CBANK
	.align		4
        /*65cc*/ 	.byte	0x04, 0x0a
        /*65ce*/ 	.short	(.L_45 - .L_44)
	.align		4
.L_44:
        /*65d0*/ 	.word	index@(.nv.constant0._ZN7cutlass13device_kernelINS_4gemm6kernel13GemmUniversalIN4cute5tupleIJiiiiEEENS1_10collective13CollectiveMmaINS1_34MainloopSm90TmaGmmaWarpSpecializedILi4ENS5_IJNS4_1CILi1EEESB_SB_EEENS1_35KernelTmaWarpSpecializedCooperativeEEENS5_IJNSA_ILi512EEENSA_ILi256EEENSA_ILi64EEEEEEaNS5_IJlSB_lEEEaSJ_NS4_8TiledMMAINS4_8MMA_AtomIJNS4_4SM904GMMA27MMA_64x256x32_S32S8S8_SS_TNEEEENS4_6LayoutINS5_IJNSA_ILi2EEESB_SB_EEENS5_IJSB_NSA_ILi0EEEST_EEEEENS5_IJNS4_10UnderscoreESW_SW_EEEEENS4_13SM90_TMA_LOADENS4_14ComposedLayoutINS4_7SwizzleILi2ELi4ELi3EEENS4_18smem_ptr_flag_bitsILi8EEENSQ_INS5_IJNSA_ILi8EEESH_EEENS5_IJSH_SB_EEEEEEEvNS4_8identityESZ_S19_vS1A_EENS_8epilogue10collective6detail29Sm90TmaWarpSpecializedAdapterINS1D_15DefaultEpilogueIaSJ_SJ_NS1C_6thread17LinearCombinationIaLi1EiiLNS1H_9ScaleType4KindE0ELNS_15FloatRoundStyleE2EaEENS1_15EpilogueDefaultEEEEEvvEEEEvNT_6ParamsE)
        /*65d4*/ 	.short	0x0210
        /*65d6*/ 	.short	0x0470


	//----- nvinfo : EIATTR_SW_WAR
	.align		4
.L_45:
        /*65d8*/ 	.byte	0x04, 0x36
        /*65da*/ 	.short	(.L_47 - .L_46)
.L_46:
        /*65dc*/ 	.word	0x00000008
.L_47:


//--------------------- .nv.callgraph             --------------------------
	.section	.nv.callgraph,"",@"SHT_CUDA_CALLGRAPH"
	.align	4
	.sectionentsize	8
	.align		4
        /*0000*/ 	.word	0x00000000
	.align		4
        /*0004*/ 	.word	0xffffffff
	.align		4
        /*0008*/ 	.word	index@(_ZN7cutlass13device_kernelINS_4gemm6kernel13GemmUniversalIN4cute5tupleIJiiiiEEENS1_10collective13CollectiveMmaINS1_34MainloopSm90TmaGmmaWarpSpecializedILi4ENS5_IJNS4_1CILi1EEESB_SB_EEENS1_35KernelTmaWarpSpecializedCooperativeEEENS5_IJNSA_ILi512EEENSA_ILi256EEENSA_ILi64EEEEEEaNS5_IJlSB_lEEEaSJ_NS4_8TiledMMAINS4_8MMA_AtomIJNS4_4SM904GMMA27MMA_64x256x32_S32S8S8_SS_TNEEEENS4_6LayoutINS5_IJNSA_ILi2EEESB_SB_EEENS5_IJSB_NSA_ILi0EEEST_EEEEENS5_IJNS4_10UnderscoreESW_SW_EEEEENS4_13SM90_TMA_LOADENS4_14ComposedLayoutINS4_7SwizzleILi2ELi4ELi3EEENS4_18smem_ptr_flag_bitsILi8EEENSQ_INS5_IJNSA_ILi8EEESH_EEENS5_IJSH_SB_EEEEEEEvNS4_8identityESZ_S19_vS1A_EENS_8epilogue10collective6detail29Sm90TmaWarpSpecializedAdapterINS1D_15DefaultEpilogueIaSJ_SJ_NS1C_6thread17LinearCombinationIaLi1EiiLNS1H_9ScaleType4KindE0ELNS_15FloatRoundStyleE2EaEENS1_15EpilogueDefaultEEEEEvvEEEEvNT_6ParamsE)
	.align		4
        /*000c*/ 	.word	index@(__assertfail)
	.align		4
        /*0010*/ 	.word	0x00000000
	.align		4
        /*0014*/ 	.word	0xfffffffe
	.align		4
        /*0018*/ 	.word	0x00000000
	.align		4
        /*001c*/ 	.word	0xfffffffd
	.align		4
        /*0020*/ 	.word	0x00000000
	.align		4
        /*0024*/ 	.word	0xfffffffc


//--------------------- .nv.constant4             --------------------------
	.section	.nv.constant4,"a",@progbits
	.align	8
	.align		8
.nv.constant4:
        /*0000*/ 	.dword	__assertfail
	.align		8
        /*0008*/ 	.dword	__unnamed_1
	.align		8
        /*0010*/ 	.dword	_ZN39_INTERNAL_03e767d2_4_k_cu_8f838ff1_59124cuda3std3__45__cpo5beginE
	.align		8
        /*0018*/ 	.dword	_ZN39_INTERNAL_03e767d2_4_k_cu_8f838ff1_59124cuda3std3__45__cpo3endE
	.align		8
        /*0020*/ 	.dword	_ZN39_INTERNAL_03e767d2_4_k_cu_8f838ff1_59124cuda3std3__45__cpo6cbeginE
	.align		8
        /*0028*/ 	.dword	_ZN39_INTERNAL_03e767d2_4_k_cu_8f838ff1_59124cuda3std3__45__cpo4cendE
	.align		8
        /*0030*/ 	.dword	_ZN39_INTERNAL_03e767d2_4_k_cu_8f838ff1_59124cuda3std3__441_GLOBAL__N__03e767d2_4_k_cu_8f838ff1_59126ignoreE
	.align		8
        /*0038*/ 	.dword	_ZN39_INTERNAL_03e767d2_4_k_cu_8f838ff1_59124cuda3std3__419piecewise_constructE
	.align		8
        /*0040*/ 	.dword	_ZN39_INTERNAL_03e767d2_4_k_cu_8f838ff1_59124cuda3std3__48in_placeE
	.align		8
        /*0048*/ 	.dword	_ZN39_INTERNAL_03e767d2_4_k_cu_8f838ff1_59124cuda3std6ranges3__45__cpo4swapE
	.align		8
        /*0050*/ 	.dword	_ZN39_INTERNAL_03e767d2_4_k_cu_8f838ff1_59124cuda3std6ranges3__45__cpo9iter_moveE
	.align		8
        /*0058*/ 	.dword	_ZN39_INTERNAL_03e767d2_4_k_cu_8f838ff1_59124cute7productE
	.align		8
        /*0060*/ 	.dword	_ZN39_INTERNAL_03e767d2_4_k_cu_8f838ff1_59124cute1_E
	.align		8
        /*0068*/ 	.dword	$str$22
	.align		8
        /*0070*/ 	.dword	$str$23


//--------------------- .text._ZN7cutlass13device_kernelINS_4gemm6kernel13GemmUniversalIN4cute5tupleIJiiiiEEENS1_10collective13CollectiveMmaINS1_34MainloopSm90TmaGmmaWarpSpecializedILi4ENS5_IJNS4_1CILi1EEESB_SB_EEENS1_35KernelTmaWarpSpecializedCooperativeEEENS5_IJNSA_ILi512EEENSA_ILi256EEENSA_ILi64EEEEEEaNS5_IJlSB_lEEEaSJ_NS4_8TiledMMAINS4_8MMA_AtomIJNS4_4SM904GMMA27MMA_64x256x32_S32S8S8_SS_TNEEEENS4_6LayoutINS5_IJNSA_ILi2EEESB_SB_EEENS5_IJSB_NSA_ILi0EEEST_EEEEENS5_IJNS4_10UnderscoreESW_SW_EEEEENS4_13SM90_TMA_LOADENS4_14ComposedLayoutINS4_7SwizzleILi2ELi4ELi3EEENS4_18smem_ptr_flag_bitsILi8EEENSQ_INS5_IJNSA_ILi8EEESH_EEENS5_IJSH_SB_EEEEEEEvNS4_8identityESZ_S19_vS1A_EENS_8epilogue10collective6detail29Sm90TmaWarpSpecializedAdapterINS1D_15DefaultEpilogueIaSJ_SJ_NS1C_6thread17LinearCombinationIaLi1EiiLNS1H_9ScaleType4KindE0ELNS_15FloatRoundStyleE2EaEENS1_15EpilogueDefaultEEEEEvvEEEEvNT_6ParamsE --------------------------
	.section	.text._ZN7cutlass13device_kernelINS_4gemm6kernel13GemmUniversalIN4cute5tupleIJiiiiEEENS1_10collective13CollectiveMmaINS1_34MainloopSm90TmaGmmaWarpSpecializedILi4ENS5_IJNS4_1CILi1EEESB_SB_EEENS1_35KernelTmaWarpSpecializedCooperativeEEENS5_IJNSA_ILi512EEENSA_ILi256EEENSA_ILi64EEEEEEaNS5_IJlSB_lEEEaSJ_NS4_8TiledMMAINS4_8MMA_AtomIJNS4_4SM904GMMA27MMA_64x256x32_S32S8S8_SS_TNEEEENS4_6LayoutINS5_IJNSA_ILi2EEESB_SB_EEENS5_IJSB_NSA_ILi0EEEST_EEEEENS5_IJNS4_10UnderscoreESW_SW_EEEEENS4_13SM90_TMA_LOADENS4_14ComposedLayoutINS4_7SwizzleILi2ELi4ELi3EEENS4_18smem_ptr_flag_bitsILi8EEENSQ_INS5_IJNSA_ILi8EEESH_EEENS5_IJSH_SB_EEEEEEEvNS4_8identityESZ_S19_vS1A_EENS_8epilogue10collective6detail29Sm90TmaWarpSpecializedAdapterINS1D_15DefaultEpilogueIaSJ_SJ_NS1C_6thread17LinearCombinationIaLi1EiiLNS1H_9ScaleType4KindE0ELNS_15FloatRoundStyleE2EaEENS1_15EpilogueDefaultEEEEEvvEEEEvNT_6ParamsE,"ax",@progbits
	.align	128
.text._ZN7cutlass13device_kernelINS_4gemm6kernel13GemmUniversalIN4cute5tupleIJiiiiEEENS1_10collective13CollectiveMmaINS1_34MainloopSm90TmaGmmaWarpSpecializedILi4ENS5_IJNS4_1CILi1EEESB_SB_EEENS1_35KernelTmaWarpSpecializedCooperativeEEENS5_IJNSA_ILi512EEENSA_ILi256EEENSA_ILi64EEEEEEaNS5_IJlSB_lEEEaSJ_NS4_8TiledMMAINS4_8MMA_AtomIJNS4_4SM904GMMA27MMA_64x256x32_S32S8S8_SS_TNEEEENS4_6LayoutINS5_IJNSA_ILi2EEESB_SB_EEENS5_IJSB_NSA_ILi0EEEST_EEEEENS5_IJNS4_10UnderscoreESW_SW_EEEEENS4_13SM90_TMA_LOADENS4_14ComposedLayoutINS4_7SwizzleILi2ELi4ELi3EEENS4_18smem_ptr_flag_bitsILi8EEENSQ_INS5_IJNSA_ILi8EEESH_EEENS5_IJSH_SB_EEEEEEEvNS4_8identityESZ_S19_vS1A_EENS_8epilogue10collective6detail29Sm90TmaWarpSpecializedAdapterINS1D_15DefaultEpilogueIaSJ_SJ_NS1C_6thread17LinearCombinationIaLi1EiiLNS1H_9ScaleType4KindE0ELNS_15FloatRoundStyleE2EaEENS1_15EpilogueDefaultEEEEEvvEEEEvNT_6ParamsE:
        .type           _ZN7cutlass13device_kernelINS_4gemm6kernel13GemmUniversalIN4cute5tupleIJiiiiEEENS1_10collective13CollectiveMmaINS1_34MainloopSm90TmaGmmaWarpSpecializedILi4ENS5_IJNS4_1CILi1EEESB_SB_EEENS1_35KernelTmaWarpSpecializedCooperativeEEENS5_IJNSA_ILi512EEENSA_ILi256EEENSA_ILi64EEEEEEaNS5_IJlSB_lEEEaSJ_NS4_8TiledMMAINS4_8MMA_AtomIJNS4_4SM904GMMA27MMA_64x256x32_S32S8S8_SS_TNEEEENS4_6LayoutINS5_IJNSA_ILi2EEESB_SB_EEENS5_IJSB_NSA_ILi0EEEST_EEEEENS5_IJNS4_10UnderscoreESW_SW_EEEEENS4_13SM90_TMA_LOADENS4_14ComposedLayoutINS4_7SwizzleILi2ELi4ELi3EEENS4_18smem_ptr_flag_bitsILi8EEENSQ_INS5_IJNSA_ILi8EEESH_EEENS5_IJSH_SB_EEEEEEEvNS4_8identityESZ_S19_vS1A_EENS_8epilogue10collective6detail29Sm90TmaWarpSpecializedAdapterINS1D_15DefaultEpilogueIaSJ_SJ_NS1C_6thread17LinearCombinationIaLi1EiiLNS1H_9ScaleType4KindE0ELNS_15FloatRoundStyleE2EaEENS1_15EpilogueDefaultEEEEEvvEEEEvNT_6ParamsE,@function
        .size           _ZN7cutlass13device_kernelINS_4gemm6kernel13GemmUniversalIN4cute5tupleIJiiiiEEENS1_10collective13CollectiveMmaINS1_34MainloopSm90TmaGmmaWarpSpecializedILi4ENS5_IJNS4_1CILi1EEESB_SB_EEENS1_35KernelTmaWarpSpecializedCooperativeEEENS5_IJNSA_ILi512EEENSA_ILi256EEENSA_ILi64EEEEEEaNS5_IJlSB_lEEEaSJ_NS4_8TiledMMAINS4_8MMA_AtomIJNS4_4SM904GMMA27MMA_64x256x32_S32S8S8_SS_TNEEEENS4_6LayoutINS5_IJNSA_ILi2EEESB_SB_EEENS5_IJSB_NSA_ILi0EEEST_EEEEENS5_IJNS4_10UnderscoreESW_SW_EEEEENS4_13SM90_TMA_LOADENS4_14ComposedLayoutINS4_7SwizzleILi2ELi4ELi3EEENS4_18smem_ptr_flag_bitsILi8EEENSQ_INS5_IJNSA_ILi8EEESH_EEENS5_IJSH_SB_EEEEEEEvNS4_8identityESZ_S19_vS1A_EENS_8epilogue10collective6detail29Sm90TmaWarpSpecializedAdapterINS1D_15DefaultEpilogueIaSJ_SJ_NS1C_6thread17LinearCombinationIaLi1EiiLNS1H_9ScaleType4KindE0ELNS_15FloatRoundStyleE2EaEENS1_15EpilogueDefaultEEEEEvvEEEEvNT_6ParamsE,(.L_x_1092 - _ZN7cutlass13device_kernelINS_4gemm6kernel13GemmUniversalIN4cute5tupleIJiiiiEEENS1_10collective13CollectiveMmaINS1_34MainloopSm90TmaGmmaWarpSpecializedILi4ENS5_IJNS4_1CILi1EEESB_SB_EEENS1_35KernelTmaWarpSpecializedCooperativeEEENS5_IJNSA_ILi512EEENSA_ILi256EEENSA_ILi64EEEEEEaNS5_IJlSB_lEEEaSJ_NS4_8TiledMMAINS4_8MMA_AtomIJNS4_4SM904GMMA27MMA_64x256x32_S32S8S8_SS_TNEEEENS4_6LayoutINS5_IJNSA_ILi2EEESB_SB_EEENS5_IJSB_NSA_ILi0EEEST_EEEEENS5_IJNS4_10UnderscoreESW_SW_EEEEENS4_13SM90_TMA_LOADENS4_14ComposedLayoutINS4_7SwizzleILi2ELi4ELi3EEENS4_18smem_ptr_flag_bitsILi8EEENSQ_INS5_IJNSA_ILi8EEESH_EEENS5_IJSH_SB_EEEEEEEvNS4_8identityESZ_S19_vS1A_EENS_8epilogue10collective6detail29Sm90TmaWarpSpecializedAdapterINS1D_15DefaultEpilogueIaSJ_SJ_NS1C_6thread17LinearCombinationIaLi1EiiLNS1H_9ScaleType4KindE0ELNS_15FloatRoundStyleE2EaEENS1_15EpilogueDefaultEEEEEvvEEEEvNT_6ParamsE)
        .other          _ZN7cutlass13device_kernelINS_4gemm6kernel13GemmUniversalIN4cute5tupleIJiiiiEEENS1_10collective13CollectiveMmaINS1_34MainloopSm90TmaGmmaWarpSpecializedILi4ENS5_IJNS4_1CILi1EEESB_SB_EEENS1_35KernelTmaWarpSpecializedCooperativeEEENS5_IJNSA_ILi512EEENSA_ILi256EEENSA_ILi64EEEEEEaNS5_IJlSB_lEEEaSJ_NS4_8TiledMMAINS4_8MMA_AtomIJNS4_4SM904GMMA27MMA_64x256x32_S32S8S8_SS_TNEEEENS4_6LayoutINS5_IJNSA_ILi2EEESB_SB_EEENS5_IJSB_NSA_ILi0EEEST_EEEEENS5_IJNS4_10UnderscoreESW_SW_EEEEENS4_13SM90_TMA_LOADENS4_14ComposedLayoutINS4_7SwizzleILi2ELi4ELi3EEENS4_18smem_ptr_flag_bitsILi8EEENSQ_INS5_IJNSA_ILi8EEESH_EEENS5_IJSH_SB_EEEEEEEvNS4_8identityESZ_S19_vS1A_EENS_8epilogue10collective6detail29Sm90TmaWarpSpecializedAdapterINS1D_15DefaultEpilogueIaSJ_SJ_NS1C_6thread17LinearCombinationIaLi1EiiLNS1H_9ScaleType4KindE0ELNS_15FloatRoundStyleE2EaEENS1_15EpilogueDefaultEEEEEvvEEEEvNT_6ParamsE,@"STO_CUDA_ENTRY STV_DEFAULT"
_ZN7cutlass13device_kernelINS_4gemm6kernel13GemmUniversalIN4cute5tupleIJiiiiEEENS1_10collective13CollectiveMmaINS1_34MainloopSm90TmaGmmaWarpSpecializedILi4ENS5_IJNS4_1CILi1EEESB_SB_EEENS1_35KernelTmaWarpSpecializedCooperativeEEENS5_IJNSA_ILi512EEENSA_ILi256EEENSA_ILi64EEEEEEaNS5_IJlSB_lEEEaSJ_NS4_8TiledMMAINS4_8MMA_AtomIJNS4_4SM904GMMA27MMA_64x256x32_S32S8S8_SS_TNEEEENS4_6LayoutINS5_IJNSA_ILi2EEESB_SB_EEENS5_IJSB_NSA_ILi0EEEST_EEEEENS5_IJNS4_10UnderscoreESW_SW_EEEEENS4_13SM90_TMA_LOADENS4_14ComposedLayoutINS4_7SwizzleILi2ELi4ELi3EEENS4_18smem_ptr_flag_bitsILi8EEENSQ_INS5_IJNSA_ILi8EEESH_EEENS5_IJSH_SB_EEEEEEEvNS4_8identityESZ_S19_vS1A_EENS_8epilogue10collective6detail29Sm90TmaWarpSpecializedAdapterINS1D_15DefaultEpilogueIaSJ_SJ_NS1C_6thread17LinearCombinationIaLi1EiiLNS1H_9ScaleType4KindE0ELNS_15FloatRoundStyleE2EaEENS1_15EpilogueDefaultEEEEEvvEEEEvNT_6ParamsE:
[----:B------:R-:W0:Y:S02]  /*0000*/  LDC R1, c[0x0][0x28] ;  /* 0x00000a00ff017b82 */ /* 0x000e240000000800 */
[----:B0-----:R-:W-:Y:S01]  /*0010*/  VIADD R1, R1, 0xfffff0c0 ;  /* 0xfffff0c001017836 */ /* 0x001fe20000000000 */
[----:B------:R-:W0:Y:S01]  /*0020*/  S2R R2, SR_TID.X ;  /* 0x0000000000027919 */ /* 0x000e220000002100 */
[----:B------:R-:W-:Y:S01]  /*0030*/  ELECT P0, URZ, PT ;  /* 0x00000000003f782f */ /* 0x000fe20003800000 */
[----:B------:R-:W-:Y:S01]  /*0040*/  BSSY B0, `(.L_x_0) ;  /* 0x0000015000007945 */ /* 0x000fe20003800000 */
[--C-:B0-----:R-:W-:Y:S02]  /*0050*/  SHF.R.U32.HI R0, RZ, 0x5, R2.reuse ;  /* 0x00000005ff007819 */ /* 0x101fe40000011602 */
[----:B------:R-:W-:-:S03]  /*0060*/  SHF.R.U32.HI R2, RZ, 0x7, R2 ;  /* 0x00000007ff027819 */ /* 0x000fc60000011602 */
[----:B------:R-:W0:Y:S04]  /*0070*/  SHFL.IDX PT, R3, R0, RZ, 0x1f ;  /* 0x00001fff00037589 */ /* 0x000e2800000e0000 */
[----:B------:R-:W1:Y:S01]  /*0080*/  SHFL.IDX PT, R2, R2, RZ, 0x1f ;  /* 0x00001fff02027589 */ /* 0x000e6200000e0000 */
[----:B0-----:R-:W-:Y:S02]  /*0090*/  R2UR UR10, R3 ;  /* 0x00000000030a72ca */ /* 0x001fe400000e0000 */
[----:B-1----:R-:W-:-:S11]  /*00a0*/  R2UR UR5, R2 ;  /* 0x00000000020572ca */ /* 0x002fd600000e0000 */
[----:B------:R-:W-:Y:S02]  /*00b0*/  USHF.R.S32.HI UR4, URZ, 0x1f, UR10 ;  /* 0x0000001f3f047899 */ /* 0x000fe4000801140a */
[----:B------:R-:W-:Y:S02]  /*00c0*/  ISETP.NE.OR P0, PT, RZ, UR10, !P0 ;  /* 0x0000000aff007c0c */ /* 0x000fe4000c705670 */
[----:B------:R-:W-:-:S04]  /*00d0*/  ULEA.HI UR4, UR4, UR10, URZ, 0x2 ;  /* 0x0000000a04047291 */ /* 0x000fc8000f8f103f */
[----:B------:R-:W-:-:S04]  /*00e0*/  ULOP3.LUT UR4, UR4, 0xfffffffc, URZ, 0xc0, !UPT ;  /* 0xfffffffc04047892 */ /* 0x000fc8000f8ec03f */
[----:B------:R-:W-:-:S03]  /*00f0*/  UIADD3 UR10, UR10, -UR4, URZ ;  /* 0x800000040a0a7290 */ /* 0x000fc6000fffe03f */
[----:B------:R-:W-:Y:S09]  /*0100*/  @P0 BRA `(.L_x_1) ;  /* 0x0000000000200947 */ /* 0x000ff20003800000 */
[----:B------:R-:W-:Y:S02]  /*0110*/  ULDC.64 UR6, c[0x0][0x198] ;  /* 0x0000660000067ab9 */ /* 0x000fe40000000a00 */
[----:B------:R-:W-:Y:S02]  /*0120*/  UIADD3 UR8, UP0, UR6, 0xf0, URZ ;  /* 0x000000f006087890 */ /* 0x000fe4000ff1e03f */
[----:B------:R-:W-:Y:S02]  /*0130*/  UIADD3 UR6, UP1, UR6, 0x1f0, URZ ;  /* 0x000001f006067890 */ /* 0x000fe4000ff3e03f */
[----:B------:R-:W-:Y:S02]  /*0140*/  UIADD3.X UR9, URZ, UR7, URZ, UP0, !UPT ;  /* 0x000000073f097290 */ /* 0x000fe400087fe43f */
[----:B------:R-:W-:-:S07]  /*0150*/  UIADD3.X UR7, URZ, UR7, URZ, UP1, !UPT ;  /* 0x000000073f077290 */ /* 0x000fce0008ffe43f */
[----:B------:R0:W-:Y:S02]  /*0160*/  UTMACCTL.PF [UR8] ;  /* 0x00000000080079b9 */ /* 0x0001e40008040000 */
[----:B------:R0:W-:Y:S02]  /*0170*/  UTMACCTL.PF [UR6] ;  /* 0x00000000060079b9 */ /* 0x0001e40008040000 */
[----:B0-----:R-:W-:Y:S01]  /*0180*/  NOP ;  /* 0x0000000000007918 */ /* 0x001fe20000000000 */
.L_x_1:
[----:B------:R-:W-:Y:S05]  /*0190*/  BSYNC B0 ;  /* 0x0000000000007941 */ /* 0x000fea0003800000 */
.L_x_0:
[----:B------:R-:W0:Y:S01]  /*01a0*/  SHFL.IDX PT, R2, R0, RZ, 0x1f ;  /* 0x00001fff00027589 */ /* 0x000e2200000e0000 */
[----:B------:R-:W-:Y:S01]  /*01b0*/  UISETP.NE.AND UP0, UPT, UR10, 0x3, UPT ;  /* 0x000000030a00788c */ /* 0x000fe2000bf05270 */
[----:B------:R-:W-:Y:S01]  /*01c0*/  ISETP.NE.AND P1, PT, RZ, UR5, PT ;  /* 0x00000005ff007c0c */ /* 0x000fe2000bf25270 */
[----:B------:R-:W-:Y:S02]  /*01d0*/  UIADD3 UR18, UR5, -0x1, URZ ;  /* 0xffffffff05127890 */ /* 0x000fe4000fffe03f */
[----:B------:R-:W-:Y:S02]  /*01e0*/  UISETP.EQ.OR UP0, UPT, UR10, URZ, !UP0 ;  /* 0x0000003f0a00728c */ /* 0x000fe4000c702670 */
[----:B------:R-:W-:Y:S02]  /*01f0*/  UISETP.GE.U32.AND UP1, UPT, UR18, 0x2, UPT ;  /* 0x000000021200788c */ /* 0x000fe4000bf26070 */
[----:B------:R-:W-:-:S04]  /*0200*/  UISETP.EQ.AND UP0, UPT, UR5, URZ, UP0 ;  /* 0x0000003f0500728c */ /* 0x000fc80008702270 */
[----:B------:R-:W-:-:S04]  /*0210*/  USEL UR38, URZ, 0x1, !UP0 ;  /* 0x000000013f267887 */ /* 0x000fc8000c000000 */
[----:B------:R-:W-:Y:S01]  /*0220*/  USEL UR38, UR38, 0x2, UP1 ;  /* 0x0000000226267887 */ /* 0x000fe20008800000 */
[----:B0-----:R-:W-:-:S13]  /*0230*/  ISETP.NE.AND P0, PT, R2, RZ, PT ;  /* 0x000000ff0200720c */ /* 0x001fda0003f05270 */
[----:B------:R-:W-:Y:S05]  /*0240*/  @P0 BRA `(.L_x_2) ;  /* 0x0000000000580947 */ /* 0x000fea0003800000 */
[----:B------:R-:W0:Y:S01]  /*0250*/  S2UR UR8, SR_CgaCtaId ;  /* 0x00000000000879c3 */ /* 0x000e220000008800 */
[----:B------:R-:W-:Y:S01]  /*0260*/  UMOV UR4, 0x400 ;  /* 0x0000040000047882 */ /* 0x000fe20000000000 */
[----:B------:R-:W-:Y:S01]  /*0270*/  UMOV UR5, 0x1 ;  /* 0x0000000100057882 */ /* 0x000fe20000000000 */
[----:B------:R-:W-:Y:S01]  /*0280*/  UMOV UR6, 0x100 ;  /* 0x0000010000067882 */ /* 0x000fe20000000000 */
[----:B------:R-:W-:Y:S01]  /*0290*/  ELECT P0, URZ, PT ;  /* 0x00000000003f782f */ /* 0x000fe20003800000 */
[----:B------:R-:W-:-:S04]  /*02a0*/  UIADD3 UR6, -UR6, 0x100000, URZ ;  /* 0x0010000006067890 */ /* 0x000fc8000fffe13f */
[----:B------:R-:W-:Y:S02]  /*02b0*/  USHF.L.U32 UR7, UR6, 0xb, URZ ;  /* 0x0000000b06077899 */ /* 0x000fe4000800063f */
[----:B------:R-:W-:Y:S02]  /*02c0*/  USHF.L.U32 UR6, UR6, 0x1, URZ ;  /* 0x0000000106067899 */ /* 0x000fe4000800063f */
[----:B0-----:R-:W-:Y:S02]  /*02d0*/  ULEA UR8, UR8, UR4, 0x18 ;  /* 0x0000000408087291 */ /* 0x001fe4000f8ec03f */
[----:B------:R-:W-:-:S04]  /*02e0*/  UIADD3 UR4, -UR5, 0x100000, URZ ;  /* 0x0010000005047890 */ /* 0x000fc8000fffe13f */
[----:B------:R-:W-:Y:S02]  /*02f0*/  USHF.L.U32 UR5, UR4, 0xb, URZ ;  /* 0x0000000b04057899 */ /* 0x000fe4000800063f */
[----:B------:R-:W-:Y:S01]  /*0300*/  USHF.L.U32 UR4, UR4, 0x1, URZ ;  /* 0x0000000104047899 */ /* 0x000fe2000800063f */
[----:B------:R-:W0:Y:S11]  /*0310*/  FENCE.VIEW.ASYNC.S ;  /* 0x00000000000073c6 */ /* 0x000e360000000000 */
[----:B0-----:R0:W1:Y:S01]  /*0320*/  SYNCS.EXCH.64 URZ, [UR8], UR4 ;  /* 0x00000004083f75b2 */ /* 0x0010620008000100 */
[----:B------:R0:W2:Y:S01]  /*0330*/  SYNCS.EXCH.64 URZ, [UR8+0x20], UR6 ;  /* 0x00002006083f75b2 */ /* 0x0000a20008000100 */
[----:B------:R0:W3:Y:S01]  /*0340*/  SYNCS.EXCH.64 URZ, [UR8+0x8], UR4 ;  /* 0x00000804083f75b2 */ /* 0x0000e20008000100 */
[----:B------:R0:W4:Y:S01]  /*0350*/  SYNCS.EXCH.64 URZ, [UR8+0x28], UR6 ;  /* 0x00002806083f75b2 */ /* 0x0001220008000100 */
[----:B------:R0:W0:Y:S01]  /*0360*/  SYNCS.EXCH.64 URZ, [UR8+0x10], UR4 ;  /* 0x00001004083f75b2 */ /* 0x0000220008000100 */
[----:B------:R0:W0:Y:S01]  /*0370*/  SYNCS.EXCH.64 URZ, [UR8+0x30], UR6 ;  /* 0x00003006083f75b2 */ /* 0x0000220008000100 */
[----:B------:R0:W0:Y:S01]  /*0380*/  SYNCS.EXCH.64 URZ, [UR8+0x18], UR4 ;  /* 0x00001804083f75b2 */ /* 0x0000220008000100 */
[----:B------:R0:W0:Y:S01]  /*0390*/  SYNCS.EXCH.64 URZ, [UR8+0x38], UR6 ;  /* 0x00003806083f75b2 */ /* 0x0000220008000100 */
[----:B------:R-:W-:Y:S01]  /*03a0*/  NOP ;  /* 0x0000000000007918 */ /* 0x000fe20000000000 */
.L_x_2:
[----:B------:R-:W5:Y:S01]  /*03b0*/  SHFL.IDX PT, R0, R0, RZ, 0x1f ;  /* 0x00001fff00007589 */ /* 0x000f6200000e0000 */
[----:B------:R-:W-:Y:S01]  /*03c0*/  ELECT P0, URZ, PT ;  /* 0x00000000003f782f */ /* 0x000fe20003800000 */
[----:B------:R-:W1:Y:S01]  /*03d0*/  S2UR UR17, SR_CTAID.Y ;  /* 0x00000000001179c3 */ /* 0x000e620000002600 */
[----:B0-----:R-:W-:Y:S01]  /*03e0*/  ULDC UR5, c[0x0][0x65c] ;  /* 0x0001970000057ab9 */ /* 0x001fe20000000800 */
[----:B------:R-:W-:Y:S01]  /*03f0*/  UMOV UR12, 0x20 ;  /* 0x00000020000c7882 */ /* 0x000fe20000000000 */
[----:B------:R-:W-:Y:S01]  /*0400*/  UISETP.NE.AND UP2, UPT, UR5, 0x1, UPT ;  /* 0x000000010500788c */ /* 0x000fe2000bf45270 */
[----:B------:R-:W-:Y:S01]  /*0410*/  NOP ;  /* 0x0000000000007918 */ /* 0x000fe20000000000 */
[----:B------:R-:W-:Y:S02]  /*0420*/  NOP ;  /* 0x0000000000007918 */ /* 0x000fe40000000000 */
[----:B------:R-:W-:Y:S01]  /*0430*/  UP2UR UR39, UPR, URZ, 0x4 ;  /* 0x000000043f277883 */ /* 0x000fe20008000000 */
[----:B------:R-:W0:Y:S01]  /*0440*/  S2UR UR4, SR_CTAID.X ;  /* 0x00000000000479c3 */ /* 0x000e220000002500 */
[----:B------:R-:W-:-:S02]  /*0450*/  PLOP3.LUT P2, PT, PT, PT, UP2, 0x80, 0x0 ;  /* 0x000000000000781c */ /* 0x000fc40003f4f028 */
[----:B------:R-:W-:Y:S02]  /*0460*/  PLOP3.LUT P4, PT, PT, PT, UP2, 0x80, 0x0 ;  /* 0x000000000000781c */ /* 0x000fe40003f8f028 */
[----:B------:R-:W-:Y:S01]  /*0470*/  PLOP3.LUT P3, PT, PT, PT, UP2, 0x80, 0x0 ;  /* 0x000000000000781c */ /* 0x000fe20003f6f028 */
[----:B------:R-:W-:Y:S01]  /*0480*/  @UP2 ULDC UR14, c[0x0][0x10] ;  /* 0x00000400000e2ab9 */ /* 0x000fe20000000800 */
[----:B------:R-:W-:Y:S01]  /*0490*/  @UP2 UMOV UR9, URZ ;  /* 0x0000003f00092c82 */ /* 0x000fe20008000000 */
[----:B------:R-:W-:Y:S01]  /*04a0*/  @!UP2 ULDC UR11, c[0x0][0xc] ;  /* 0x00000300000baab9 */ /* 0x000fe20000000800 */
[----:B-----5:R-:W-:Y:S01]  /*04b0*/  ISETP.NE.OR P0, PT, R0, RZ, !P0 ;  /* 0x000000ff0000720c */ /* 0x020fe20004705670 */
[----:B-1----:R-:W-:Y:S02]  /*04c0*/  @UP2 UMOV UR7, UR17 ;  /* 0x0000001100072c82 */ /* 0x002fe40008000000 */
[----:B------:R-:W-:Y:S01]  /*04d0*/  @UP2 UMOV UR8, UR7 ;  /* 0x0000000700082c82 */ /* 0x000fe20008000000 */
[----:B------:R-:W-:Y:S01]  /*04e0*/  @!UP2 UMOV UR7, UR17 ;  /* 0x000000110007ac82 */ /* 0x000fe20008000000 */
[----:B0-----:R-:W-:-:S08]  /*04f0*/  @UP2 UIMAD.WIDE.U32 UR14, UR4, UR14, UR8 ;  /* 0x0000000e040e22a5 */ /* 0x001fd0000f8e0008 */
[----:B------:R-:W-:Y:S01]  /*0500*/  VOTEU.ALL UP0, P0 ;  /* 0x00000000003f7886 */ /* 0x000fe20000000000 */
[----:B------:R-:W-:Y:S01]  /*0510*/  VOTEU.ALL UP1, P0 ;  /* 0x00000000003f7886 */ /* 0x000fe20000020000 */
[----:B------:R-:W-:-:S03]  /*0520*/  IMAD.U32 R2, RZ, RZ, UR14 ;  /* 0x0000000eff027e24 */ /* 0x000fc6000f8e00ff */
[----:B------:R-:W0:Y:S01]  /*0530*/  @!UP0 S2UR UR6, SR_CgaCtaId ;  /* 0x00000000000689c3 */ /* 0x000e220000008800 */
[----:B------:R-:W-:Y:S01]  /*0540*/  @!UP0 UMOV UR5, 0x400 ;  /* 0x0000040000058882 */ /* 0x000fe20000000000 */
[----:B------:R-:W-:-:S04]  /*0550*/  @!UP0 UIADD3 UR12, -UR12, 0x100000, URZ ;  /* 0x001000000c0c8890 */ /* 0x000fc8000fffe13f */
[----:B------:R-:W-:Y:S02]  /*0560*/  @!UP0 USHF.L.U32 UR13, UR12, 0xb, URZ ;  /* 0x0000000b0c0d8899 */ /* 0x000fe4000800063f */
[----:B------:R-:W-:Y:S01]  /*0570*/  @!UP0 USHF.L.U32 UR12, UR12, 0x1, URZ ;  /* 0x000000010c0c8899 */ /* 0x000fe2000800063f */
[----:B------:R-:W-:Y:S01]  /*0580*/  IMAD.U32 R3, RZ, RZ, UR15 ;  /* 0x0000000fff037e24 */ /* 0x000fe2000f8e00ff */
[----:B0-----:R-:W-:Y:S01]  /*0590*/  @!UP0 ULEA UR16, UR6, UR5, 0x18 ;  /* 0x0000000506108291 */ /* 0x001fe2000f8ec03f */
[----:B------:R-:W-:Y:S01]  /*05a0*/  VOTEU.ALL UP0, P0 ;  /* 0x00000000003f7886 */ /* 0x000fe20000000000 */
[----:B------:R-:W-:Y:S01]  /*05b0*/  PLOP3.LUT P0, PT, PT, PT, UP2, 0x80, 0x0 ;  /* 0x000000000000781c */ /* 0x000fe20003f0f028 */
[----:B------:R-:W-:Y:S01]  /*05c0*/  UMOV UR5, URZ ;  /* 0x0000003f00057c82 */ /* 0x000fe20008000000 */
[----:B------:R-:W-:Y:S01]  /*05d0*/  @UP2 UMOV UR6, URZ ;  /* 0x0000003f00062c82 */ /* 0x000fe20008000000 */
[----:B------:R-:W-:Y:S02]  /*05e0*/  @!UP2 UIMAD.WIDE.U32 UR8, UR11, UR7, UR4 ;  /* 0x000000070b08a2a5 */ /* 0x000fe4000f8e0004 */
[----:B------:R-:W-:-:S04]  /*05f0*/  @UP2 UIADD3 UR6, UR15, UR6, URZ ;  /* 0x000000060f062290 */ /* 0x000fc8000fffe03f */
[----:B------:R-:W-:Y:S01]  /*0600*/  IMAD.U32 R5, RZ, RZ, UR9 ;  /* 0x00000009ff057e24 */ /* 0x000fe2000f8e00ff */
[----:B------:R-:W0:Y:S02]  /*0610*/  FENCE.VIEW.ASYNC.S ;  /* 0x00000000000073c6 */ /* 0x000e240000000000 */
[----:B0-----:R0:W2:Y:S01]  /*0620*/  @!UP0 SYNCS.EXCH.64 URZ, [UR16+0x50], UR12 ;  /* 0x0000500c103f85b2 */ /* 0x0010a20008000100 */
[----:B------:R-:W-:Y:S02]  /*0630*/  @P2 IMAD.U32 R6, RZ, RZ, UR6 ;  /* 0x00000006ff062e24 */ /* 0x000fe4000f8e00ff */
[----:B------:R-:W-:Y:S02]  /*0640*/  @P0 IMAD.MOV.U32 R7, RZ, RZ, R2 ;  /* 0x000000ffff070224 */ /* 0x000fe400078e0002 */
[----:B------:R-:W-:Y:S02]  /*0650*/  IMAD.U32 R2, RZ, RZ, UR8 ;  /* 0x00000008ff027e24 */ /* 0x000fe4000f8e00ff */
[----:B------:R-:W-:-:S02]  /*0660*/  @!P4 IMAD.MOV.U32 R6, RZ, RZ, R5 ;  /* 0x000000ffff06c224 */ /* 0x000fc400078e0005 */
[----:B------:R-:W-:Y:S02]  /*0670*/  @!P3 IMAD.MOV.U32 R7, RZ, RZ, R2 ;  /* 0x000000ffff07b224 */ /* 0x000fe400078e0002 */
[----:B------:R-:W-:Y:S01]  /*0680*/  IMAD.U32 R3, RZ, RZ, UR9 ;  /* 0x00000009ff037e24 */ /* 0x000fe2000f8e00ff */
[----:B------:R0:W-:Y:S01]  /*0690*/  STL [R1+0x638], R6 ;  /* 0x0006380601007387 */ /* 0x0001e20000100800 */
[----:B------:R-:W-:-:S03]  /*06a0*/  IMAD.U32 R4, RZ, RZ, UR8 ;  /* 0x00000008ff047e24 */ /* 0x000fc6000f8e00ff */
[----:B------:R0:W-:Y:S01]  /*06b0*/  STL [R1+0x63c], R7 ;  /* 0x00063c0701007387 */ /* 0x0001e20000100800 */
[----:B------:R0:W2:Y:S01]  /*06c0*/  @!UP1 SYNCS.EXCH.64 URZ, [UR16+0x58], UR12 ;  /* 0x0000580c103f95b2 */ /* 0x0000a20008000100 */
[----:B------:R-:W-:Y:S01]  /*06d0*/  NOP ;  /* 0x0000000000007918 */ /* 0x000fe20000000000 */
[----:B--234-:R-:W-:Y:S06]  /*06e0*/  BAR.SYNC.DEFER_BLOCKING 0x0 ;  /* 0x0000000000007b1d */ /* 0x01cfec0000010000 */
[----:B------:R-:W-:Y:S05]  /*06f0*/  @!P1 BRA `(.L_x_3) ;  /* 0x0000030000309947 */ /* 0x000fea0003800000 */
[----:B------:R-:W-:-:S06]  /*0700*/  UISETP.GT.U32.AND UP0, UPT, UR18, 0x1, UPT ;  /* 0x000000011200788c */ /* 0x000fcc000bf04070 */
[----:B------:R-:W-:-:S13]  /*0710*/  PLOP3.LUT P0, PT, PT, PT, UP0, 0x80, 0x0 ;  /* 0x000000000000781c */ /* 0x000fda0003f0f008 */
[----:B0-----:R-:W-:Y:S05]  /*0720*/  @P0 EXIT ;  /* 0x000000000000094d */ /* 0x001fea0003800000 */
[----:B------:R-:W-:Y:S01]  /*0730*/  ULDC.64 UR8, c[0x0][0x650] ;  /* 0x0001940000087ab9 */ /* 0x000fe20000000a00 */
[----:B------:R-:W-:Y:S01]  /*0740*/  UMOV UR49, 0xffffffff ;  /* 0xffffffff00317882 */ /* 0x000fe20000000000 */
[----:B------:R-:W-:Y:S01]  /*0750*/  ISETP.GE.U32.AND P0, PT, R7, UR8, PT ;  /* 0x0000000807007c0c */ /* 0x000fe2000bf06070 */
[----:B------:R-:W-:Y:S01]  /*0760*/  UMOV UR40, 0xffffffff ;  /* 0xffffffff00287882 */ /* 0x000fe20000000000 */
[----:B------:R-:W-:Y:S01]  /*0770*/  UMOV UR41, 0xffffffff ;  /* 0xffffffff00297882 */ /* 0x000fe20000000000 */
[----:B------:R-:W-:Y:S02]  /*0780*/  PRMT R0, RZ, 0x7610, R0 ;  /* 0x00007610ff007816 */ /* 0x000fe40000000000 */
[----:B------:R-:W-:-:S13]  /*0790*/  ISETP.GE.U32.AND.EX P0, PT, R6, UR9, PT, P0 ;  /* 0x0000000906007c0c */ /* 0x000fda000bf06100 */
[----:B------:R-:W-:Y:S05]  /*07a0*/  @P0 BRA `(.L_x_4) ;  /* 0x0000000400800947 */ /* 0x000fea0003800000 */
[----:B------:R-:W-:Y:S01]  /*07b0*/  I2FP.F32.U32 R0, UR4 ;  /* 0x0000000400007c45 */ /* 0x000fe20008201000 */
[----:B------:R-:W-:Y:S01]  /*07c0*/  ULDC.64 UR16, c[0x0][0x628] ;  /* 0x00018a0000107ab9 */ /* 0x000fe20000000a00 */
[----:B------:R-:W-:Y:S01]  /*07d0*/  ULDC UR6, c[0x0][0x150] ;  /* 0x0000540000067ab9 */ /* 0x000fe20000000800 */
[----:B------:R-:W-:Y:S01]  /*07e0*/  ISETP.NE.U32.AND P0, PT, RZ, UR16, PT ;  /* 0x00000010ff007c0c */ /* 0x000fe2000bf05070 */
[----:B------:R-:W-:Y:S01]  /*07f0*/  ULDC UR15, c[0x0][0x630] ;  /* 0x00018c00000f7ab9 */ /* 0x000fe20000000800 */
[----:B------:R-:W-:Y:S01]  /*0800*/  FMUL R0, R0, UR6 ;  /* 0x0000000600007c20 */ /* 0x000fe20008400000 */
[----:B------:R-:W-:Y:S01]  /*0810*/  R2UR UR18, R7 ;  /* 0x00000000071272ca */ /* 0x000fe200000e0000 */
[----:B------:R-:W-:Y:S01]  /*0820*/  ULDC UR20, c[0x0][0x154] ;  /* 0x0000550000147ab9 */ /* 0x000fe20000000800 */
[----:B------:R-:W-:Y:S01]  /*0830*/  ISETP.NE.AND.EX P0, PT, RZ, UR17, PT, P0 ;  /* 0x00000011ff007c0c */ /* 0x000fe2000bf05300 */
[----:B------:R0:W1:Y:S01]  /*0840*/  F2I.U32.TRUNC.NTZ R2, R0 ;  /* 0x0000000000027305 */ /* 0x000062000020f000 */
[----:B------:R-:W-:-:S02]  /*0850*/  R2UR UR19, R6 ;  /* 0x00000000061372ca */ /* 0x000fc400000e0000 */
[----:B------:R-:W-:Y:S02]  /*0860*/  R2UR UR8, R7 ;  /* 0x00000000070872ca */ /* 0x000fe400000e0000 */
[----:B------:R-:W-:-:S07]  /*0870*/  R2UR UR9, R6 ;  /* 0x00000000060972ca */ /* 0x000fce00000e0000 */
[----:B0-----:R-:W-:Y:S08]  /*0880*/  @!P0 BRA `(.L_x_5) ;  /* 0x0000000000308947 */ /* 0x001ff00003800000 */
[----:B------:R-:W-:Y:S01]  /*0890*/  R2UR UR8, R7 ;  /* 0x00000000070872ca */ /* 0x000fe200000e0000 */
[----:B------:R-:W-:Y:S01]  /*08a0*/  ULDC UR6, c[0x0][0x634] ;  /* 0x00018d0000067ab9 */ /* 0x000fe20000000800 */
[----:B------:R-:W-:-:S11]  /*08b0*/  R2UR UR14, R6 ;  /* 0x00000000060e72ca */ /* 0x000fd600000e0000 */
[----:B------:R-:W-:-:S04]  /*08c0*/  UIADD3 UR6, UP0, UR8, UR6, URZ ;  /* 0x0000000608067290 */ /* 0x000fc8000ff1e03f */
[----:B------:R-:W-:-:S04]  /*08d0*/  UIADD3.X UR14, URZ, UR14, URZ, UP0, !UPT ;  /* 0x0000000e3f0e7290 */ /* 0x000fc800087fe43f */
[----:B------:R-:W-:-:S04]  /*08e0*/  UIMAD.WIDE.U32 UR8, UR14, UR16, URZ ;  /* 0x000000100e0872a5 */ /* 0x000fc8000f8e003f */
[----:B------:R-:W-:Y:S02]  /*08f0*/  UIMAD.WIDE.U32 UR10, UP0, UR6, UR17, UR8 ;  /* 0x00000011060a72a5 */ /* 0x000fe4000f800008 */
[----:B------:R-:W-:Y:S02]  /*0900*/  UIMAD.WIDE.U32 UR8, UR6, UR16, URZ ;  /* 0x00000010060872a5 */ /* 0x000fe4000f8e003f */
[----:B------:R-:W-:Y:S02]  /*0910*/  UIADD3.X UR13, URZ, URZ, URZ, UP0, !UPT ;  /* 0x0000003f3f0d7290 */ /* 0x000fe400087fe43f */
[----:B------:R-:W-:Y:S01]  /*0920*/  UIADD3 URZ, UP0, UR9, UR10, URZ ;  /* 0x0000000a093f7290 */ /* 0x000fe2000ff1e03f */
[----:B------:R-:W-:-:S03]  /*0930*/  UMOV UR12, UR11 ;  /* 0x0000000b000c7c82 */ /* 0x000fc60008000000 */
[----:B------:R-:W-:-:S12]  /*0940*/  UIMAD.WIDE.U32.X UR8, UR14, UR17, UR12, UP0 ;  /* 0x000000110e0872a5 */ /* 0x000fd800080e040c */
.L_x_5:
[----:B------:R-:W-:Y:S01]  /*0950*/  USHF.R.U64 UR41, UR8, UR15, UR9 ;  /* 0x0000000f08297299 */ /* 0x000fe20008001209 */
[----:B------:R-:W-:Y:S01]  /*0960*/  I2FP.F32.U32 R0, UR7 ;  /* 0x0000000700007c45 */ /* 0x000fe20008201000 */
[----:B------:R-:W-:Y:S01]  /*0970*/  USHF.R.U32.HI UR5, URZ, UR15, UR9 ;  /* 0x0000000f3f057299 */ /* 0x000fe20008011609 */
[----:B-1----:R-:W-:Y:S01]  /*0980*/  R2UR UR12, R2 ;  /* 0x00000000020c72ca */ /* 0x002fe200000e0000 */
[----:B------:R-:W-:Y:S02]  /*0990*/  UIADD3 UR6, UP0, URZ, -UR41, URZ ;  /* 0x800000293f067290 */ /* 0x000fe4000ff1e03f */
[----:B------:R-:W-:Y:S01]  /*09a0*/  FMUL R0, R0, UR20 ;  /* 0x0000001400007c20 */ /* 0x000fe20008400000 */
[----:B------:R-:W-:Y:S01]  /*09b0*/  ULDC.64 UR8, c[0x0][0x620] ;  /* 0x0001880000087ab9 */ /* 0x000fe20000000a00 */
[----:B------:R-:W-:Y:S01]  /*09c0*/  UIADD3.X UR5, URZ, ~UR5, URZ, UP0, !UPT ;  /* 0x800000053f057290 */ /* 0x000fe200087fe43f */
[----:B------:R-:W-:Y:S01]  /*09d0*/  UMOV UR10, UR18 ;  /* 0x00000012000a7c82 */ /* 0x000fe20008000000 */
[----:B------:R-:W-:-:S02]  /*09e0*/  UMOV UR11, UR19 ;  /* 0x00000013000b7c82 */ /* 0x000fc40008000000 */
[----:B------:R-:W-:Y:S01]  /*09f0*/  UIMAD UR5, UR5, UR8, URZ ;  /* 0x00000008050572a4 */ /* 0x000fe2000f8e023f */
[----:B------:R-:W0:Y:S01]  /*0a00*/  F2I.U32.TRUNC.NTZ R0, R0 ;  /* 0x0000000000007305 */ /* 0x000e22000020f000 */
[----:B------:R-:W-:Y:S02]  /*0a10*/  UIMAD.WIDE.U32 UR10, UR6, UR8, UR10 ;  /* 0x00000008060a72a5 */ /* 0x000fe4000f8e000a */
[----:B------:R-:W-:Y:S01]  /*0a20*/  UIMAD UR6, UR6, UR9, UR5 ;  /* 0x00000009060672a4 */ /* 0x000fe2000f8e0205 */
[----:B------:R-:W-:Y:S01]  /*0a30*/  ULDC UR21, c[0x0][0x658] ;  /* 0x0001960000157ab9 */ /* 0x000fe20000000800 */
[----:B------:R-:W-:Y:S02]  /*0a40*/  UMOV UR19, 0xffffffff ;  /* 0xffffffff00137882 */ /* 0x000fe40000000000 */
[----:B------:R-:W-:Y:S01]  /*0a50*/  UIADD3 UR6, UR11, UR6, URZ ;  /* 0x000000060b067290 */ /* 0x000fe2000fffe03f */
[----:B------:R-:W-:Y:S01]  /*0a60*/  ULDC UR15, c[0x0][0x618] ;  /* 0x00018600000f7ab9 */ /* 0x000fe20000000800 */
[----:B------:R-:W-:Y:S01]  /*0a70*/  ULDC.64 UR8, c[0x0][0x640] ;  /* 0x0001900000087ab9 */ /* 0x000fe20000000a00 */
[----:B------:R-:W-:Y:S01]  /*0a80*/  USHF.L.U32 UR11, UR19, UR21, URZ ;  /* 0x00000015130b7299 */ /* 0x000fe2000800063f */
[----:B------:R-:W-:Y:S01]  /*0a90*/  ISETP.NE.U32.AND P0, PT, RZ, UR8, PT ;  /* 0x00000008ff007c0c */ /* 0x000fe2000bf05070 */
[----:B------:R-:W-:-:S02]  /*0aa0*/  USHF.R.U64 UR19, UR10, UR15, UR6 ;  /* 0x0000000f0a137299 */ /* 0x000fc40008001206 */
[----:B------:R-:W-:Y:S01]  /*0ab0*/  USHF.R.U32.HI UR10, URZ, UR15, UR6 ;  /* 0x0000000f3f0a7299 */ /* 0x000fe20008011606 */
[----:B0-----:R-:W-:Y:S01]  /*0ac0*/  R2UR UR14, R0 ;  /* 0x00000000000e72ca */ /* 0x001fe200000e0000 */
[----:B------:R-:W-:Y:S01]  /*0ad0*/  ULDC UR17, c[0x0][0x608] ;  /* 0x0001820000117ab9 */ /* 0x000fe20000000800 */
[----:B------:R-:W-:Y:S01]  /*0ae0*/  ISETP.NE.AND.EX P0, PT, RZ, UR9, PT, P0 ;  /* 0x00000009ff007c0c */ /* 0x000fe2000bf05300 */
[----:B------:R-:W-:Y:S02]  /*0af0*/  USHF.R.U64 UR23, UR19, UR17, UR10 ;  /* 0x0000001113177299 */ /* 0x000fe4000800120a */
[----:B------:R-:W-:Y:S01]  /*0b00*/  USHF.R.U32.HI UR10, URZ, UR17, UR10 ;  /* 0x000000113f0a7299 */ /* 0x000fe2000801160a */
[----:B------:R-:W-:Y:S01]  /*0b10*/  UMOV UR16, 0x1 ;  /* 0x0000000100107882 */ /* 0x000fe20000000000 */
[----:B------:R-:W-:Y:S02]  /*0b20*/  UIADD3 UR12, -UR12, URZ, URZ ;  /* 0x0000003f0c0c7290 */ /* 0x000fe4000fffe13f */
[----:B------:R-:W-:-:S02]  /*0b30*/  USHF.R.U64 UR24, UR23, UR21, UR10 ;  /* 0x0000001517187299 */ /* 0x000fc4000800120a */
[----:B------:R-:W-:Y:S01]  /*0b40*/  USHF.L.U32 UR6, UR16, UR21, URZ ;  /* 0x0000001510067299 */ /* 0x000fe2000800063f */
[----:B------:R-:W-:Y:S01]  /*0b50*/  ULDC UR13, c[0x0][0x144] ;  /* 0x00005100000d7ab9 */ /* 0x000fe20000000800 */
[----:B------:R-:W-:Y:S01]  /*0b60*/  ULDC UR5, c[0x0][0x600] ;  /* 0x0001800000057ab9 */ /* 0x000fe20000000800 */
[----:B------:R-:W-:Y:S02]  /*0b70*/  ULOP3.LUT UR16, URZ, UR11, URZ, 0x33, !UPT ;  /* 0x0000000b3f107292 */ /* 0x000fe4000f8e333f */
[----:B------:R-:W-:Y:S02]  /*0b80*/  USHF.R.U32.HI UR11, URZ, UR21, UR10 ;  /* 0x000000153f0b7299 */ /* 0x000fe4000801160a */
[----:B------:R-:W-:Y:S02]  /*0b90*/  UIADD3 UR18, UR5, -0x1, URZ ;  /* 0xffffffff05127890 */ /* 0x000fe4000fffe03f */
[----:B------:R-:W-:Y:S02]  /*0ba0*/  UIADD3 UR20, -UR14, URZ, URZ ;  /* 0x0000003f0e147290 */ /* 0x000fe4000fffe13f */
[----:B------:R-:W-:Y:S01]  /*0bb0*/  UIMAD UR4, UR13, UR12, UR4 ;  /* 0x0000000c0d0472a4 */ /* 0x000fe2000f8e0204 */
[----:B------:R-:W-:Y:S01]  /*0bc0*/  ULDC UR25, c[0x0][0x148] ;  /* 0x0000520000197ab9 */ /* 0x000fe20000000800 */
[----:B------:R-:W-:Y:S01]  /*0bd0*/  ULDC UR21, c[0x0][0x648] ;  /* 0x0001920000157ab9 */ /* 0x000fe20000000800 */
[----:B------:R-:W-:Y:S01]  /*0be0*/  ULDC UR22, c[0x0][0x638] ;  /* 0x00018e0000167ab9 */ /* 0x000fe20000000800 */
[----:B------:R-:W-:Y:S01]  /*0bf0*/  UMOV UR10, UR24 ;  /* 0x00000018000a7c82 */ /* 0x000fe20008000000 */
[----:B------:R-:W-:Y:S07]  /*0c00*/  @!P0 BRA `(.L_x_6) ;  /* 0x0000000000308947 */ /* 0x000fee0003800000 */
[----:B------:R-:W-:Y:S02]  /*0c10*/  ULDC UR14, c[0x0][0x64c] ;  /* 0x00019300000e7ab9 */ /* 0x000fe40000000800 */
        /* <DEDUP_REMOVED lines=8> */
[----:B------:R-:W-:-:S07]  /*0ca0*/  UIMAD.WIDE.U32.X UR8, UR17, UR9, UR14, UP0 ;  /* 0x00000009110872a5 */ /* 0x000fce00080e040e */
[----:B------:R-:W-:Y:S01]  /*0cb0*/  UMOV UR10, UR8 ;  /* 0x00000008000a7c82 */ /* 0x000fe20008000000 */
[----:B------:R-:W-:-:S05]  /*0cc0*/  UMOV UR11, UR9 ;  /* 0x00000009000b7c82 */ /* 0x000fca0008000000 */
.L_x_6:
[----:B------:R-:W-:Y:S01]  /*0cd0*/  UISETP.NE.AND UP0, UPT, UR39, URZ, UPT ;  /* 0x0000003f2700728c */ /* 0x000fe2000bf05270 */
[----:B------:R-:W-:Y:S01]  /*0ce0*/  IMAD.MOV.U32 R0, RZ, RZ, 0x1 ;  /* 0x00000001ff007424 */ /* 0x000fe200078e00ff */
[----:B------:R-:W-:Y:S02]  /*0cf0*/  USHF.R.U64 UR8, UR10, UR21, UR11 ;  /* 0x000000150a087299 */ /* 0x000fe4000800120b */
[----:B------:R-:W-:Y:S02]  /*0d00*/  ULOP3.LUT UR16, UR23, UR16, URZ, 0xc0, !UPT ;  /* 0x0000001017107292 */ /* 0x000fe4000f8ec03f */
[----:B------:R-:W-:Y:S02]  /*0d10*/  ULOP3.LUT UR18, UR19, UR18, URZ, 0xc0, !UPT ;  /* 0x0000001213127292 */ /* 0x000fe4000f8ec03f */
[----:B------:R-:W-:-:S03]  /*0d20*/  UIMAD UR16, UR6, UR8, UR16 ;  /* 0x00000008061072a4 */ /* 0x000fc6000f8e0210 */
[----:B------:R-:W-:Y:S02]  /*0d30*/  @UP0 UIMAD UR4, UR25, UR20, UR7 ;  /* 0x00000014190402a4 */ /* 0x000fe4000f8e0207 */
[----:B------:R-:W-:-:S04]  /*0d40*/  UIADD3 UR7, -UR8, URZ, URZ ;  /* 0x0000003f08077290 */ /* 0x000fc8000fffe13f */
[----:B------:R-:W-:-:S03]  /*0d50*/  UIMAD UR6, UR7, UR22, UR24 ;  /* 0x00000016070672a4 */ /* 0x000fc6000f8e0218 */
[----:B------:R-:W-:Y:S01]  /*0d60*/  ULDC UR7, c[0x0][0x610] ;  /* 0x0001840000077ab9 */ /* 0x000fe20000000800 */
[----:B------:R-:W-:Y:S02]  /*0d70*/  UIMAD UR6, UR6, UR5, UR18 ;  /* 0x00000005060672a4 */ /* 0x000fe4000f8e0212 */
[----:B------:R-:W-:-:S04]  /*0d80*/  UIMAD UR4, UR16, UR7, UR4 ;  /* 0x00000007100472a4 */ /* 0x000fc8000f8e0204 */
[----:B------:R-:W-:Y:S02]  /*0d90*/  USEL UR40, UR6, UR4, !UP0 ;  /* 0x0000000406287287 */ /* 0x000fe4000c000000 */
[----:B------:R-:W-:-:S12]  /*0da0*/  USEL UR49, UR4, UR6, !UP0 ;  /* 0x0000000604317287 */ /* 0x000fd8000c000000 */
.L_x_4:
[----:B------:R-:W-:-:S08]  /*0db0*/  NOP ;  /* 0x0000000000007918 */ /* 0x000fd00000000000 */
[----:B------:R-:W0:Y:S02]  /*0dc0*/  USETMAXREG.TRY_ALLOC.CTAPOOL UP0, 0xf0 ;  /* 0x000000f0000079c8 */ /* 0x000e240008000600 */
[----:B0-----:R-:W-:-:S13]  /*0dd0*/  PLOP3.LUT P0, PT, PT, PT, UP0, 0x80, 0x0 ;  /* 0x000000000000781c */ /* 0x001fda0003f0f008 */
[----:B------:R-:W-:Y:S05]  /*0de0*/  @!P0 BRA `(.L_x_4) ;  /* 0xfffffffc00f08947 */ /* 0x000fea000383ffff */
[----:B------:R-:W-:Y:S01]  /*0df0*/  ULDC.64 UR4, c[0x0][0x598] ;  /* 0x0001660000047ab9 */ /* 0x000fe20000000a00 */
[----:B------:R-:W-:Y:S01]  /*0e00*/  ULDC.64 UR50, c[0x0][0x208] ;  /* 0x0000820000327ab9 */ /* 0x000fe20000000a00 */
[----:B------:R-:W-:-:S04]  /*0e10*/  ISETP.NE.U32.AND P0, PT, RZ, UR4, PT ;  /* 0x00000004ff007c0c */ /* 0x000fc8000bf05070 */
[----:B------:R-:W-:-:S13]  /*0e20*/  ISETP.NE.AND.EX P0, PT, RZ, UR5, PT, P0 ;  /* 0x00000005ff007c0c */ /* 0x000fda000bf05300 */
[----:B------:R-:W-:Y:S05]  /*0e30*/  @!P0 BRA `(.L_x_7) ;  /* 0x00000000001c8947 */ /* 0x000fea0003800000 */
[----:B------:R-:W0:Y:S02]  /*0e40*/  LDC.64 R2, c[0x0][0x598] ;  /* 0x00016600ff027b82 */ /* 0x000e240000000a00 */
[----:B0-----:R-:W2:Y:S02]  /*0e50*/  LDG.E.64 R2, desc[UR50][R2.64] ;  /* 0x0000003202027981 */ /* 0x001ea4000c1e1b00 */
[----:B--2---:R-:W-:-:S04]  /*0e60*/  ISETP.NE.U32.AND P0, PT, R2, RZ, PT ;  /* 0x000000ff0200720c */ /* 0x004fc80003f05070 */
[----:B------:R-:W-:-:S13]  /*0e70*/  ISETP.NE.AND.EX P0, PT, R3, RZ, PT, P0 ;  /* 0x000000ff0300720c */ /* 0x000fda0003f05300 */
[----:B------:R-:W-:Y:S05]  /*0e80*/  @!P0 BRA `(.L_x_7) ;  /* 0x0000000000088947 */ /* 0x000fea0003800000 */
[----:B------:R0:W5:Y:S01]  /*0e90*/  LD.E R17, desc[UR50][R2.64] ;  /* 0x0000003202117980 */ /* 0x000162000c101900 */
[----:B------:R-:W-:Y:S05]  /*0ea0*/  BRA `(.L_x_8) ;  /* 0x0000000000247947 */ /* 0x000fea0003800000 */
.L_x_7:
[----:B------:R-:W-:Y:S02]  /*0eb0*/  ULDC.64 UR4, c[0x0][0x588] ;  /* 0x0001620000047ab9 */ /* 0x000fe40000000a00 */
[----:B------:R-:W-:-:S04]  /*0ec0*/  ISETP.NE.U32.AND P0, PT, RZ, UR4, PT ;  /* 0x00000004ff007c0c */ /* 0x000fc8000bf05070 */
[----:B------:R-:W-:-:S13]  /*0ed0*/  ISETP.NE.AND.EX P0, PT, RZ, UR5, PT, P0 ;  /* 0x00000005ff007c0c */ /* 0x000fda000bf05300 */
[----:B------:R-:W-:Y:S05]  /*0ee0*/  @!P0 BRA `(.L_x_9) ;  /* 0x00000000000c8947 */ /* 0x000fea0003800000 */
[----:B------:R-:W0:Y:S02]  /*0ef0*/  LDC.64 R2, c[0x0][0x588] ;  /* 0x00016200ff027b82 */ /* 0x000e240000000a00 */
[----:B0-----:R1:W5:Y:S01]  /*0f00*/  LDG.E R17, desc[UR50][R2.64] ;  /* 0x0000003202117981 */ /* 0x001362000c1e1900 */
[----:B------:R-:W-:Y:S05]  /*0f10*/  BRA `(.L_x_8) ;  /* 0x0000000000087947 */ /* 0x000fea0003800000 */
.L_x_9:
[----:B------:R-:W-:Y:S02]  /*0f20*/  ULDC UR4, c[0x0][0x580] ;  /* 0x0001600000047ab9 */ /* 0x000fe40000000800 */
[----:B------:R-:W-:-:S07]  /*0f30*/  IMAD.U32 R17, RZ, RZ, UR4 ;  /* 0x00000004ff117e24 */ /* 0x000fce000f8e00ff */
.L_x_8:
[----:B------:R-:W-:Y:S02]  /*0f40*/  ULDC.64 UR4, c[0x0][0x5a0] ;  /* 0x0001680000047ab9 */ /* 0x000fe40000000a00 */
[----:B------:R-:W-:-:S04]  /*0f50*/  ISETP.NE.U32.AND P0, PT, RZ, UR4, PT ;  /* 0x00000004ff007c0c */ /* 0x000fc8000bf05070 */
[----:B------:R-:W-:-:S13]  /*0f60*/  ISETP.NE.AND.EX P0, PT, RZ, UR5, PT, P0 ;  /* 0x00000005ff007c0c */ /* 0x000fda000bf05300 */
[----:B------:R-:W-:Y:S05]  /*0f70*/  @!P0 BRA `(.L_x_10) ;  /* 0x00000000001c8947 */ /* 0x000fea0003800000 */
[----:B01----:R-:W0:Y:S02]  /*0f80*/  LDC.64 R2, c[0x0][0x5a0] ;  /* 0x00016800ff027b82 */ /* 0x003e240000000a00 */
[----:B0-----:R-:W2:Y:S02]  /*0f90*/  LDG.E.64 R2, desc[UR50][R2.64] ;  /* 0x0000003202027981 */ /* 0x001ea4000c1e1b00 */
[----:B--2---:R-:W-:-:S04]  /*0fa0*/  ISETP.NE.U32.AND P0, PT, R2, RZ, PT ;  /* 0x000000ff0200720c */ /* 0x004fc80003f05070 */
[----:B------:R-:W-:-:S13]  /*0fb0*/  ISETP.NE.AND.EX P0, PT, R3, RZ, PT, P0 ;  /* 0x000000ff0300720c */ /* 0x000fda0003f05300 */
[----:B------:R-:W-:Y:S05]  /*0fc0*/  @!P0 BRA `(.L_x_10) ;  /* 0x0000000000088947 */ /* 0x000fea0003800000 */
[----:B------:R0:W5:Y:S01]  /*0fd0*/  LD.E R18, desc[UR50][R2.64] ;  /* 0x0000003202127980 */ /* 0x000162000c101900 */
[----:B------:R-:W-:Y:S05]  /*0fe0*/  BRA `(.L_x_11) ;  /* 0x0000000000247947 */ /* 0x000fea0003800000 */
.L_x_10:
[----:B------:R-:W-:Y:S02]  /*0ff0*/  ULDC.64 UR4, c[0x0][0x590] ;  /* 0x0001640000047ab9 */ /* 0x000fe40000000a00 */
[----:B------:R-:W-:-:S04]  /*1000*/  ISETP.NE.U32.AND P0, PT, RZ, UR4, PT ;  /* 0x00000004ff007c0c */ /* 0x000fc8000bf05070 */
[----:B------:R-:W-:-:S13]  /*1010*/  ISETP.NE.AND.EX P0, PT, RZ, UR5, PT, P0 ;  /* 0x00000005ff007c0c */ /* 0x000fda000bf05300 */
[----:B------:R-:W-:Y:S05]  /*1020*/  @!P0 BRA `(.L_x_12) ;  /* 0x00000000000c8947 */ /* 0x000fea0003800000 */
[----:B------:R-:W2:Y:S02]  /*1030*/  LDC.64 R18, c[0x0][0x590] ;  /* 0x00016400ff127b82 */ /* 0x000ea40000000a00 */
[----:B--2---:R2:W5:Y:S01]  /*1040*/  LDG.E R18, desc[UR50][R18.64] ;  /* 0x0000003212127981 */ /* 0x004562000c1e1900 */
[----:B------:R-:W-:Y:S05]  /*1050*/  BRA `(.L_x_11) ;  /* 0x0000000000087947 */ /* 0x000fea0003800000 */
.L_x_12:
[----:B------:R-:W-:Y:S02]  /*1060*/  ULDC UR4, c[0x0][0x584] ;  /* 0x0001610000047ab9 */ /* 0x000fe40000000800 */
[----:B------:R-:W-:-:S07]  /*1070*/  IMAD.U32 R18, RZ, RZ, UR4 ;  /* 0x00000004ff127e24 */ /* 0x000fce000f8e00ff */
.L_x_11:
[----:B------:R-:W-:-:S13]  /*1080*/  LOP3.LUT P0, RZ, R0, 0xff, RZ, 0xc0, !PT ;  /* 0x000000ff00ff7812 */ /* 0x000fda000780c0ff */
[----:B------:R-:W-:Y:S05]  /*1090*/  @!P0 EXIT ;  /* 0x000000000000894d */ /* 0x000fea0003800000 */
[----:B------:R-:W-:Y:S01]  /*10a0*/  ULDC UR4, c[0x0][0x28c] ;  /* 0x0000a30000047ab9 */ /* 0x000fe20000000800 */
[----:B------:R-:W-:Y:S01]  /*10b0*/  ULDC.64 UR6, c[0x0][0x5c8] ;  /* 0x0001720000067ab9 */ /* 0x000fe20000000a00 */
[----:B------:R-:W-:Y:S02]  /*10c0*/  UIADD3 UR4, UR4, 0x3f, URZ ;  /* 0x0000003f04047890 */ /* 0x000fe4000fffe03f */
[----:B------:R-:W-:Y:S02]  /*10d0*/  USHF.L.U64.HI UR42, UR6, 0x7, UR7 ;  /* 0x00000007062a7899 */ /* 0x000fe40008010207 */
[----:B------:R-:W-:Y:S02]  /*10e0*/  USHF.R.S32.HI UR5, URZ, 0x1f, UR4 ;  /* 0x0000001f3f057899 */ /* 0x000fe40008011404 */
[----:B------:R-:W-:Y:S02]  /*10f0*/  USHF.L.U32 UR43, UR6, 0x7, URZ ;  /* 0x00000007062b7899 */ /* 0x000fe4000800063f */
[----:B------:R-:W-:-:S02]  /*1100*/  ULEA.HI UR5, UR5, UR4, URZ, 0x6 ;  /* 0x0000000405057291 */ /* 0x000fc4000f8f303f */
[----:B------:R-:W-:Y:S02]  /*1110*/  USHF.L.U64.HI UR44, UR6, 0x3, UR7 ;  /* 0x00000003062c7899 */ /* 0x000fe40008010207 */
[----:B------:R-:W-:Y:S02]  /*1120*/  USHF.L.U32 UR45, UR6, 0x3, URZ ;  /* 0x00000003062d7899 */ /* 0x000fe4000800063f */
[----:B------:R-:W-:Y:S02]  /*1130*/  USHF.L.U64.HI UR46, UR6, 0x8, UR7 ;  /* 0x00000008062e7899 */ /* 0x000fe40008010207 */
[----:B------:R-:W-:Y:S02]  /*1140*/  USHF.L.U32 UR47, UR6, 0x8, URZ ;  /* 0x00000008062f7899 */ /* 0x000fe4000800063f */
[----:B------:R-:W-:Y:S01]  /*1150*/  USHF.R.S32.HI UR48, URZ, 0x6, UR5 ;  /* 0x000000063f307899 */ /* 0x000fe20008011405 */
[----:B------:R-:W-:Y:S01]  /*1160*/  UMOV UR36, URZ ;  /* 0x0000003f00247c82 */ /* 0x000fe20008000000 */
[----:B------:R-:W-:-:S10]  /*1170*/  UMOV UR37, URZ ;  /* 0x0000003f00257c82 */ /* 0x000fd40008000000 */
.L_x_1056:
[----:B------:R-:W3:Y:S01]  /*1180*/  S2R R0, SR_TID.X ;  /* 0x0000000000007919 */ /* 0x000ee20000002100 */
[----:B------:R-:W4:Y:S01]  /*1190*/  S2UR UR7, SR_CgaCtaId ;  /* 0x00000000000779c3 */ /* 0x000f220000008800 */
[----:B------:R-:W-:Y:S02]  /*11a0*/  UMOV UR6, 0x400 ;  /* 0x0000040000067882 */ /* 0x000fe40000000000 */
[----:B----4-:R-:W-:Y:S01]  /*11b0*/  ULEA UR6, UR7, UR6, 0x18 ;  /* 0x0000000607067291 */ /* 0x010fe2000f8ec03f */
[----:B---3--:R-:W-:-:S04]  /*11c0*/  LOP3.LUT R0, R0, 0x80, RZ, 0xc0, !PT ;  /* 0x0000008000007812 */ /* 0x008fc800078ec0ff */
[----:B------:R-:W-:-:S06]  /*11d0*/  SHF.R.U32.HI R0, RZ, 0x7, R0 ;  /* 0x00000007ff007819 */ /* 0x000fcc0000011600 */
[----:B------:R-:W3:Y:S02]  /*11e0*/  SHFL.IDX PT, R0, R0, RZ, 0x1f ;  /* 0x00001fff00007589 */ /* 0x000ee400000e0000 */
[----:B---3--:R-:W-:-:S13]  /*11f0*/  R2UR UR4, R0 ;  /* 0x00000000000472ca */ /* 0x008fda00000e0000 */
[----:B------:R-:W-:-:S04]  /*1200*/  ULEA.HI UR5, UR4, UR4, URZ, 0x1 ;  /* 0x0000000404057291 */ /* 0x000fc8000f8f083f */
[----:B------:R-:W-:-:S04]  /*1210*/  ULOP3.LUT UR5, UR5, 0xffffe, URZ, 0xc0, !UPT ;  /* 0x000ffffe05057892 */ /* 0x000fc8000f8ec03f */
[----:B------:R-:W-:-:S03]  /*1220*/  UIADD3 UR5, UR4, -UR5, URZ ;  /* 0x8000000504057290 */ /* 0x000fc6000fffe03f */
[----:B------:R-:W-:Y:S01]  /*1230*/  ULDC UR4, c[0x0][0x28c] ;  /* 0x0000a30000047ab9 */ /* 0x000fe20000000800 */
[----:B------:R-:W-:Y:S01]  /*1240*/  ULEA UR5, UR5, UR6, 0xc ;  /* 0x0000000605057291 */ /* 0x000fe2000f8e603f */
[----:B------:R-:W-:-:S03]  /*1250*/  ISETP.LT.AND P0, PT, RZ, UR4, PT ;  /* 0x00000004ff007c0c */ /* 0x000fc6000bf01270 */
[----:B------:R-:W-:-:S04]  /*1260*/  UIADD3 UR5, UR5, 0x100, URZ ;  /* 0x0000010005057890 */ /* 0x000fc8000fffe03f */
[----:B------:R-:W-:-:S04]  /*1270*/  USHF.R.U32.HI UR5, URZ, 0x4, UR5 ;  /* 0x000000043f057899 */ /* 0x000fc80008011605 */
[----:B------:R-:W-:Y:S02]  /*1280*/  ULOP3.LUT UR52, UR5, 0x3fff, URZ, 0xc0, !UPT ;  /* 0x00003fff05347892 */ /* 0x000fe4000f8ec03f */
[----:B0-----:R-:W-:Y:S10]  /*1290*/  @P0 BRA `(.L_x_13) ;  /* 0x0000000000400947 */ /* 0x001ff40003800000 */
[----:B------:R-:W-:Y:S01]  /*12a0*/  MOV R0, 0x0 ;  /* 0x0000000000007802 */ /* 0x000fe20000000f00 */
[----:B------:R-:W-:Y:S01]  /*12b0*/  ULDC.64 UR4, c[0x4][0x68] ;  /* 0x01001a0000047ab9 */ /* 0x000fe20000000a00 */
[----:B------:R-:W-:Y:S01]  /*12c0*/  ULDC.64 UR6, c[0x4][0x8] ;  /* 0x0100020000067ab9 */ /* 0x000fe20000000a00 */
[----:B------:R-:W-:Y:S01]  /*12d0*/  IMAD.U32 R4, RZ, RZ, UR4 ;  /* 0x00000004ff047e24 */ /* 0x000fe2000f8e00ff */
[----:B01----:R0:W1:Y:S01]  /*12e0*/  LDC.64 R2, c[0x4][R0] ;  /* 0x0100000000027b82 */ /* 0x0030620000000a00 */
[----:B------:R-:W-:Y:S01]  /*12f0*/  IMAD.U32 R5, RZ, RZ, UR5 ;  /* 0x00000005ff057e24 */ /* 0x000fe2000f8e00ff */
[----:B------:R-:W-:Y:S01]  /*1300*/  ULDC.64 UR4, c[0x4][0x70] ;  /* 0x01001c0000047ab9 */ /* 0x000fe20000000a00 */
[----:B------:R-:W-:Y:S02]  /*1310*/  IMAD.U32 R10, RZ, RZ, UR6 ;  /* 0x00000006ff0a7e24 */ /* 0x000fe4000f8e00ff */
[----:B------:R-:W-:Y:S02]  /*1320*/  IMAD.U32 R6, RZ, RZ, UR4 ;  /* 0x00000004ff067e24 */ /* 0x000fe4000f8e00ff */
[----:B------:R-:W-:-:S02]  /*1330*/  IMAD.U32 R7, RZ, RZ, UR5 ;  /* 0x00000005ff077e24 */ /* 0x000fc4000f8e00ff */
[----:B------:R-:W-:Y:S02]  /*1340*/  IMAD.U32 R11, RZ, RZ, UR7 ;  /* 0x00000007ff0b7e24 */ /* 0x000fe4000f8e00ff */
[----:B------:R-:W-:Y:S02]  /*1350*/  IMAD.MOV.U32 R8, RZ, RZ, 0x1e1 ;  /* 0x000001e1ff087424 */ /* 0x000fe400078e00ff */
[----:B------:R-:W-:Y:S02]  /*1360*/  IMAD.MOV.U32 R12, RZ, RZ, 0x1 ;  /* 0x00000001ff0c7424 */ /* 0x000fe400078e00ff */
[----:B0-----:R-:W-:-:S07]  /*1370*/  IMAD.MOV.U32 R13, RZ, RZ, RZ ;  /* 0x000000ffff0d7224 */ /* 0x001fce00078e00ff */
[----:B------:R-:W-:-:S07]  /*1380*/  LEPC R20, `(.L_x_13) ;  /* 0x000000001014794e */ /* 0x000fce0000000000 */
[----:B-12--5:R-:W-:Y:S05]  /*1390*/  CALL.ABS.NOINC R2 ;  /* 0x0000000002007343 */ /* 0x026fea0003c00000 */
.L_x_13:
[----:B------:R-:W-:-:S06]  /*13a0*/  ULOP3.LUT UR4, UR38, 0x1, URZ, 0xfc, !UPT ;  /* 0x0000000126047892 */ /* 0x000fcc000f8efc3f */
[----:B------:R-:W-:-:S05]  /*13b0*/  IMAD.U32 R0, RZ, RZ, UR4 ;  /* 0x00000004ff007e24 */ /* 0x000fca000f8e00ff */
[----:B------:R-:W-:-:S13]  /*13c0*/  ISETP.NE.AND P0, PT, R0, 0x3, PT ;  /* 0x000000030000780c */ /* 0x000fda0003f05270 */
[----:B------:R-:W-:Y:S05]  /*13d0*/  @!P0 BRA `(.L_x_14) ;  /* 0x0000000000048947 */ /* 0x000fea0003800000 */
[----:B------:R-:W-:Y:S01]  /*13e0*/  BPT.TRAP 0x1 ;  /* 0x000000040000795c */ /* 0x000fe20000300000 */
.L_x_14:
[----:B------:R-:W3:Y:S01]  /*13f0*/  S2UR UR5, SR_CgaCtaId ;  /* 0x00000000000579c3 */ /* 0x000ee20000008800 */
[----:B------:R-:W-:Y:S01]  /*1400*/  UMOV UR4, 0x400 ;  /* 0x0000040000047882 */ /* 0x000fe20000000000 */
[----:B01----:R-:W-:Y:S02]  /*1410*/  IMAD.U32 R2, RZ, RZ, UR36 ;  /* 0x00000024ff027e24 */ /* 0x003fe4000f8e00ff */
[----:B------:R-:W-:-:S03]  /*1420*/  IMAD.U32 R3, RZ, RZ, UR37 ;  /* 0x00000025ff037e24 */ /* 0x000fc6000f8e00ff */
[----:B------:R-:W-:Y:S01]  /*1430*/  SHF.L.U32 R2, R2, 0x1f, RZ ;  /* 0x0000001f02027819 */ /* 0x000fe200000006ff */
[----:B---3--:R-:W-:-:S06]  /*1440*/  ULEA UR4, UR5, UR4, 0x18 ;  /* 0x0000000405047291 */ /* 0x008fcc000f8ec03f */
[----:B------:R-:W-:-:S04]  /*1450*/  IMAD.U32 R0, RZ, RZ, UR4 ;  /* 0x00000004ff007e24 */ /* 0x000fc8000f8e00ff */
[----:B------:R-:W-:-:S04]  /*1460*/  IMAD R3, R3, 0x8, R0 ;  /* 0x0000000803037824 */ /* 0x000fc800078e0200 */
[----:B------:R0:W1:Y:S01]  /*1470*/  SYNCS.PHASECHK.TRANS64.TRYWAIT P1, [R3+URZ], R2 ;  /* 0x00000002030075a7 */ /* 0x000062000802017f */
[----:B------:R-:W-:Y:S05]  /*1480*/  @!P0 BRA `(.L_x_15) ;  /* 0x0000000000048947 */ /* 0x000fea0003800000 */
[----:B------:R-:W-:Y:S01]  /*1490*/  BPT.TRAP 0x1 ;  /* 0x000000040000795c */ /* 0x000fe20000300000 */
.L_x_15:
[----:B-1----:R-:W-:Y:S05]  /*14a0*/  @P1 BRA `(.L_x_16) ;  /* 0x0000000000081947 */ /* 0x002fea0003800000 */
[----:B------:R-:W1:Y:S02]  /*14b0*/  SYNCS.PHASECHK.TRANS64.TRYWAIT P1, [R3+URZ], R2 ;  /* 0x00000002030075a7 */ /* 0x000e64000802017f */
[----:B-1----:R-:W-:Y:S05]  /*14c0*/  @!P1 BRA `(.L_x_17) ;  /* 0x0000030800bc9947 */ /* 0x002fea0003800000 */
.L_x_16:
[----:B------:R-:W-:-:S04]  /*14d0*/  UISETP.LT.AND UP0, UPT, UR48, 0x1, UPT ;  /* 0x000000013000788c */ /* 0x000fc8000bf01270 */
[----:B------:R-:W-:-:S06]  /*14e0*/  USEL UR4, UR48, 0x1, UP0 ;  /* 0x0000000130047887 */ /* 0x000fcc0008000000 */
[----:B01----:R-:W-:Y:S01]  /*14f0*/  IMAD.U32 R3, RZ, RZ, UR4 ;  /* 0x00000004ff037e24 */ /* 0x003fe2000f8e00ff */
[----:B------:R-:W-:Y:S05]  /*1500*/  WARPSYNC.ALL ;  /* 0x0000000000007948 */ /* 0x000fea0003800000 */
[----:B------:R-:W-:-:S04]  /*1510*/  IADD3 R3, -R3, UR48, RZ ;  /* 0x0000003003037c10 */ /* 0x000fc8000fffe1ff */
[----:B------:R-:W-:Y:S02]  /*1520*/  ISETP.GE.AND P1, PT, R3, 0x1, PT ;  /* 0x000000010300780c */ /* 0x000fe40003f26270 */
[----:B------:R-:W-:Y:S01]  /*1530*/  R2UR UR4, R0 ;  /* 0x00000000000472ca */ /* 0x000fe200000e0000 */
[----:B------:R-:W-:Y:S01]  /*1540*/  ULOP3.LUT UR8, UR52, 0x10000, URZ, 0xfc, !UPT ;  /* 0x0001000034087892 */ /* 0x000fe2000f8efc3f */
[----:B------:R-:W-:Y:S01]  /*1550*/  WARPGROUP.ARRIVE ;  /* 0x00000000000079c5 */ /* 0x000fe20000000000 */
[----:B------:R-:W-:Y:S01]  /*1560*/  UMOV UR5, 0x80000020 ;  /* 0x8000002000057882 */ /* 0x000fe20000000000 */
[----:B------:R-:W-:Y:S01]  /*1570*/  UMOV UR7, 0x80000020 ;  /* 0x8000002000077882 */ /* 0x000fe20000000000 */
[----:B------:R-:W-:Y:S01]  /*1580*/  ULEA UR10, UR37, UR8, 0xb ;  /* 0x00000008250a7291 */ /* 0x000fe2000f8e583f */
[----:B-----5:R-:W-:Y:S04]  /*1590*/  STL [R1+0xafc], R18 ;  /* 0x000afc1201007387 */ /* 0x020fe80000100800 */
[----:B------:R-:W-:Y:S03]  /*15a0*/  STL [R1+0xaf8], R17 ;  /* 0x000af81101007387 */ /* 0x000fe60000100800 */
[----:B------:R-:W-:Y:S01]  /*15b0*/  UIADD3 UR4, UR4, 0x20100, URZ ;  /* 0x0002010004047890 */ /* 0x000fe2000fffe03f */
[----:B------:R-:W-:Y:S03]  /*15c0*/  STL [R1+0xaf4], R16 ;  /* 0x000af41001007387 */ /* 0x000fe60000100800 */
[----:B------:R-:W-:Y:S01]  /*15d0*/  USHF.R.U32.HI UR4, URZ, 0x4, UR4 ;  /* 0x000000043f047899 */ /* 0x000fe20008011604 */
[----:B------:R-:W-:Y:S03]  /*15e0*/  STL [R1+0xaf0], R3 ;  /* 0x000af00301007387 */ /* 0x000fe60000100800 */
[----:B------:R-:W-:Y:S01]  /*15f0*/  ULOP3.LUT UR4, UR4, 0x3fff, URZ, 0xc0, !UPT ;  /* 0x00003fff04047892 */ /* 0x000fe2000f8ec03f */
[----:B------:R-:W-:Y:S03]  /*1600*/  STL [R1+0xb00], R0 ;  /* 0x000b000001007387 */ /* 0x000fe60000100800 */
[----:B------:R-:W-:-:S03]  /*1610*/  ULOP3.LUT UR9, UR4, 0x10000, URZ, 0xfc, !UPT ;  /* 0x0001000004097892 */ /* 0x000fc6000f8efc3f */
[----:B------:R-:W-:Y:S01]  /*1620*/  UMOV UR4, UR10 ;  /* 0x0000000a00047c82 */ /* 0x000fe20008000000 */
[----:B------:R-:W-:-:S07]  /*1630*/  ULEA UR11, UR37, UR9, 0xa ;  /* 0x00000009250b7291 */ /* 0x000fce000f8e503f */
[----:B------:R-:W-:Y:S02]  /*1640*/  UMOV UR6, UR11 ;  /* 0x0000000b00067c82 */ /* 0x000fe40008000000 */
[----:B------:R-:W-:Y:S01]  /*1650*/  IGMMA.64x256x32.S8.S8 R20, gdesc[UR4], RZ, !UPT, gsb0 ;  /* 0x06600000041479f1 */ /* 0x000fe2000c0410ff */
[----:B------:R-:W-:Y:S01]  /*1660*/  UIADD3 UR4, UR10, 0x200, URZ ;  /* 0x000002000a047890 */ /* 0x000fe2000fffe03f */
[----:B------:R-:W-:Y:S01]  /*1670*/  UMOV UR5, 0x80000020 ;  /* 0x8000002000057882 */ /* 0x000fe20000000000 */
[----:B------:R-:W-:Y:S02]  /*1680*/  WARPGROUP.DEPBAR.LE gsb0, 0x0 ;  /* 0x00008000000079c5 */ /* 0x000fe40000010000 */
[----:B------:R-:W-:Y:S01]  /*1690*/  STL.64 [R1+0x400], R20 ;  /* 0x0004001401007387 */ /* 0x000fe20000100a00 */
[----:B------:R-:W-:Y:S02]  /*16a0*/  IMAD.MOV.U32 R235, RZ, RZ, R130 ;  /* 0x000000ffffeb7224 */ /* 0x000fe400078e0082 */
[----:B------:R-:W-:Y:S01]  /*16b0*/  IMAD.MOV.U32 R234, RZ, RZ, R131 ;  /* 0x000000ffffea7224 */ /* 0x000fe200078e0083 */
[----:B------:R-:W-:Y:S01]  /*16c0*/  STL.64 [R1+0x408], R22 ;  /* 0x0004081601007387 */ /* 0x000fe20000100a00 */
[----:B------:R-:W-:-:S02]  /*16d0*/  IMAD.MOV.U32 R233, RZ, RZ, R132 ;  /* 0x000000ffffe97224 */ /* 0x000fc400078e0084 */
[----:B------:R-:W-:Y:S01]  /*16e0*/  IMAD.MOV.U32 R232, RZ, RZ, R133 ;  /* 0x000000ffffe87224 */ /* 0x000fe200078e0085 */
[----:B------:R-:W-:Y:S01]  /*16f0*/  STL.64 [R1+0x410], R24 ;  /* 0x0004101801007387 */ /* 0x000fe20000100a00 */
[----:B------:R-:W-:Y:S02]  /*1700*/  IMAD.MOV.U32 R231, RZ, RZ, R134 ;  /* 0x000000ffffe77224 */ /* 0x000fe400078e0086 */
[----:B------:R-:W-:Y:S01]  /*1710*/  IMAD.MOV.U32 R230, RZ, RZ, R135 ;  /* 0x000000ffffe67224 */ /* 0x000fe200078e0087 */
        /* <DEDUP_REMOVED lines=18> */
[----:B------:R-:W-:Y:S04]  /*1840*/  STL.64 [R1+0x448], R38 ;  /* 0x0004482601007387 */ /* 0x000fe80000100a00 */
        /* <DEDUP_REMOVED lines=44> */
[----:B------:R0:W-:Y:S04]  /*1b10*/  STL.64 [R1+0x5b0], R128 ;  /* 0x0005b08001007387 */ /* 0x0001e80000100a00 */
[----:B------:R-:W-:Y:S04]  /*1b20*/  STL [R1+0xb48], R218 ;  /* 0x000b48da01007387 */ /* 0x000fe80000100800 */
[----:B------:R-:W-:Y:S01]  /*1b30*/  STL [R1+0xb44], R219 ;  /* 0x000b44db01007387 */ /* 0x000fe20000100800 */
[----:B0-----:R-:W-:-:S03]  /*1b40*/  WARPGROUP.ARRIVE ;  /* 0x00000000000079c5 */ /* 0x001fc60000000000 */
[----:B------:R-:W-:Y:S04]  /*1b50*/  STL [R1+0xb40], R220 ;  /* 0x000b40dc01007387 */ /* 0x000fe80000100800 */
[----:B------:R-:W-:Y:S01]  /*1b60*/  STL [R1+0xb3c], R221 ;  /* 0x000b3cdd01007387 */ /* 0x000fe20000100800 */
[----:B------:R-:W-:Y:S01]  /*1b70*/  IGMMA.64x256x32.S8.S8 R20, gdesc[UR4], RZ, !UPT, gsb0 ;  /* 0x06600000041479f1 */ /* 0x000fe2000c0410ff */
[----:B------:R-:W-:Y:S02]  /*1b80*/  UIADD3 UR4, UR10, 0x400, URZ ;  /* 0x000004000a047890 */ /* 0x000fe4000fffe03f */
[----:B------:R-:W-:Y:S01]  /*1b90*/  STL [R1+0xb38], R222 ;  /* 0x000b38de01007387 */ /* 0x000fe20000100800 */
[----:B------:R-:W-:-:S03]  /*1ba0*/  UMOV UR5, 0x80000020 ;  /* 0x8000002000057882 */ /* 0x000fc60000000000 */
[----:B------:R-:W-:Y:S04]  /*1bb0*/  STL [R1+0xb34], R223 ;  /* 0x000b34df01007387 */ /* 0x000fe80000100800 */
        /* <DEDUP_REMOVED lines=11> */
[----:B------:R-:W-:Y:S01]  /*1c70*/  STL [R1+0xb04], R235 ;  /* 0x000b04eb01007387 */ /* 0x000fe20000100800 */
[----:B------:R-:W-:-:S03]  /*1c80*/  WARPGROUP.DEPBAR.LE gsb0, 0x0 ;  /* 0x00008000000079c5 */ /* 0x000fc60000010000 */
[----:B------:R-:W-:Y:S01]  /*1c90*/  STL.64 [R1+0x200], R20 ;  /* 0x0002001401007387 */ /* 0x000fe20000100a00 */
[----:B------:R-:W-:Y:S02]  /*1ca0*/  IMAD.MOV.U32 R0, RZ, RZ, R143 ;  /* 0x000000ffff007224 */ /* 0x000fe400078e008f */
[----:B------:R-:W-:Y:S01]  /*1cb0*/  IMAD.MOV.U32 R18, RZ, RZ, R144 ;  /* 0x000000ffff127224 */ /* 0x000fe200078e0090 */
[----:B------:R-:W-:Y:S01]  /*1cc0*/  STL.64 [R1+0x208], R22 ;  /* 0x0002081601007387 */ /* 0x000fe20000100a00 */
[----:B------:R-:W-:Y:S02]  /*1cd0*/  IMAD.MOV.U32 R17, RZ, RZ, R145 ;  /* 0x000000ffff117224 */ /* 0x000fe400078e0091 */
[----:B------:R-:W-:Y:S01]  /*1ce0*/  IMAD.MOV.U32 R16, RZ, RZ, R146 ;  /* 0x000000ffff107224 */ /* 0x000fe200078e0092 */
[----:B------:R-:W-:Y:S01]  /*1cf0*/  STL.64 [R1+0x210], R24 ;  /* 0x0002101801007387 */ /* 0x000fe20000100a00 */
[----:B------:R-:W-:-:S03]  /*1d00*/  IMAD.MOV.U32 R3, RZ, RZ, R147 ;  /* 0x000000ffff037224 */ /* 0x000fc600078e0093 */
        /* <DEDUP_REMOVED lines=58> */
[----:B------:R0:W-:Y:S02]  /*20b0*/  STL [R1+0x3e8], R142 ;  /* 0x0003e88e01007387 */ /* 0x0001e40000100800 */
[----:B0-----:R-:W-:-:S06]  /*20c0*/  WARPGROUP.ARRIVE ;  /* 0x00000000000079c5 */ /* 0x001fcc0000000000 */
[----:B------:R-:W-:Y:S01]  /*20d0*/  IGMMA.64x256x32.S8.S8 R24, gdesc[UR4], RZ, !UPT, gsb0 ;  /* 0x06600000041879f1 */ /* 0x000fe2000c0410ff */
[----:B------:R-:W-:Y:S01]  /*20e0*/  UIADD3 UR4, UR10, 0x600, URZ ;  /* 0x000006000a047890 */ /* 0x000fe2000fffe03f */
[----:B------:R-:W-:Y:S01]  /*20f0*/  UMOV UR5, 0x80000020 ;  /* 0x8000002000057882 */ /* 0x000fe20000000000 */
[----:B------:R-:W-:Y:S02]  /*2100*/  WARPGROUP.DEPBAR.LE gsb0, 0x0 ;  /* 0x00008000000079c5 */ /* 0x000fe40000010000 */
[----:B------:R-:W-:Y:S01]  /*2110*/  STL.64 [R1], R24 ;  /* 0x0000001801007387 */ /* 0x000fe20000100a00 */
        /* <DEDUP_REMOVED lines=35> */
[----:B------:R0:W-:Y:S01]  /*2350*/  STL.64 [R1+0x60], R48 ;  /* 0x0000603001007387 */ /* 0x0001e20000100a00 */
[----:B------:R-:W-:Y:S02]  /*2360*/  IMAD.MOV.U32 R158, RZ, RZ, R74 ;  /* 0x000000ffff9e7224 */ /* 0x000fe400078e004a */
[----:B------:R-:W-:Y:S02]  /*2370*/  IMAD.MOV.U32 R159, RZ, RZ, R75 ;  /* 0x000000ffff9f7224 */ /* 0x000fe400078e004b */
[----:B------:R-:W-:-:S02]  /*2380*/  IMAD.MOV.U32 R160, RZ, RZ, R76 ;  /* 0x000000ffffa07224 */ /* 0x000fc400078e004c */
[----:B------:R-:W-:Y:S02]  /*2390*/  IMAD.MOV.U32 R161, RZ, RZ, R77 ;  /* 0x000000ffffa17224 */ /* 0x000fe400078e004d */
[----:B------:R-:W-:Y:S02]  /*23a0*/  IMAD.MOV.U32 R162, RZ, RZ, R78 ;  /* 0x000000ffffa27224 */ /* 0x000fe400078e004e */
[----:B------:R-:W-:Y:S02]  /*23b0*/  IMAD.MOV.U32 R163, RZ, RZ, R79 ;  /* 0x000000ffffa37224 */ /* 0x000fe400078e004f */
        /* <DEDUP_REMOVED lines=58> */
[----:B--2---:R-:W-:Y:S02]  /*2760*/  IMAD.MOV.U32 R19, RZ, RZ, R138 ;  /* 0x000000ffff137224 */ /* 0x004fe400078e008a */
        /* <DEDUP_REMOVED lines=13> */
[----:B0-----:R-:W-:-:S06]  /*2840*/  WARPGROUP.ARRIVE ;  /* 0x00000000000079c5 */ /* 0x001fcc0000000000 */
[----:B------:R-:W-:Y:S03]  /*2850*/  IGMMA.64x256x32.S8.S8 R24, gdesc[UR4], RZ, !UPT, gsb0 ;  /* 0x06600000041879f1 */ /* 0x000fe6000c0410ff */
[----:B------:R-:W-:Y:S02]  /*2860*/  WARPGROUP.DEPBAR.LE gsb0, 0x0 ;  /* 0x00008000000079c5 */ /* 0x000fe40000010000 */
        /* <DEDUP_REMOVED lines=22> */
[----:B0-----:R-:W2:Y:S04]  /*29d0*/  LDL.LU R108, [R1] ;  /* 0x00000000016c7983 */ /* 0x001ea80000300800 */
[----:B------:R-:W2:Y:S04]  /*29e0*/  LDL.LU R109, [R1+0x4] ;  /* 0x00000400016d7983 */ /* 0x000ea80000300800 */
[----:B------:R-:W3:Y:S04]  /*29f0*/  LDL.LU R110, [R1+0x8] ;  /* 0x00000800016e7983 */ /* 0x000ee80000300800 */
[----:B------:R-:W3:Y:S04]  /*2a00*/  LDL.LU R111, [R1+0xc] ;  /* 0x00000c00016f7983 */ /* 0x000ee80000300800 */
[----:B------:R-:W4:Y:S04]  /*2a10*/  LDL.LU R112, [R1+0x10] ;  /* 0x0000100001707983 */ /* 0x000f280000300800 */
[----:B------:R-:W4:Y:S04]  /*2a20*/  LDL.LU R113, [R1+0x14] ;  /* 0x0000140001717983 */ /* 0x000f280000300800 */
[----:B------:R-:W2:Y:S04]  /*2a30*/  LDL.LU R114, [R1+0x18] ;  /* 0x0000180001727983 */ /* 0x000ea80000300800 */
        /* <DEDUP_REMOVED lines=18> */
[----:B------:R-:W2:Y:S01]  /*2b60*/  LDL.LU R133, [R1+0x64] ;  /* 0x0000640001857983 */ /* 0x000ea20000300800 */
[----:B------:R-:W-:-:S02]  /*2b70*/  IMAD.MOV.U32 R134, RZ, RZ, R218 ;  /* 0x000000ffff867224 */ /* 0x000fc400078e00da */
[----:B------:R-:W-:Y:S01]  /*2b80*/  IMAD.MOV.U32 R135, RZ, RZ, R219 ;  /* 0x000000ffff877224 */ /* 0x000fe200078e00db */
[----:B------:R-:W3:Y:S01]  /*2b90*/  LDL.LU R218, [R1+0xb48] ;  /* 0x000b480001da7983 */ /* 0x000ee20000300800 */
[----:B------:R-:W-:Y:S02]  /*2ba0*/  IMAD.MOV.U32 R136, RZ, RZ, R220 ;  /* 0x000000ffff887224 */ /* 0x000fe400078e00dc */
[----:B------:R-:W-:Y:S01]  /*2bb0*/  IMAD.MOV.U32 R137, RZ, RZ, R221 ;  /* 0x000000ffff897224 */ /* 0x000fe200078e00dd */
[----:B------:R-:W3:Y:S01]  /*2bc0*/  LDL.LU R219, [R1+0xb44] ;  /* 0x000b440001db7983 */ /* 0x000ee20000300800 */
[----:B------:R-:W-:-:S03]  /*2bd0*/  IMAD.MOV.U32 R138, RZ, RZ, R222 ;  /* 0x000000ffff8a7224 */ /* 0x000fc600078e00de */
        /* <DEDUP_REMOVED lines=19> */
[----:B------:R-:W-:Y:S02]  /*2d10*/  IMAD.MOV.U32 R148, RZ, RZ, R232 ;  /* 0x000000ffff947224 */ /* 0x000fe400078e00e8 */
[----:B------:R-:W-:Y:S01]  /*2d20*/  IMAD.MOV.U32 R150, RZ, RZ, R234 ;  /* 0x000000ffff967224 */ /* 0x000fe200078e00ea */
[----:B------:R-:W3:Y:S01]  /*2d30*/  LDL.LU R230, [R1+0xb18] ;  /* 0x000b180001e67983 */ /* 0x000ee20000300800 */
[----:B------:R-:W-:Y:S02]  /*2d40*/  IMAD.MOV.U32 R151, RZ, RZ, R235 ;  /* 0x000000ffff977224 */ /* 0x000fe400078e00eb */
[----:B------:R-:W-:Y:S01]  /*2d50*/  IMAD.MOV.U32 R149, RZ, RZ, R233 ;  /* 0x000000ffff957224 */ /* 0x000fe200078e00e9 */
[----:B------:R-:W3:Y:S04]  /*2d60*/  LDL.LU R231, [R1+0xb14] ;  /* 0x000b140001e77983 */ /* 0x000ee80000300800 */
[----:B------:R-:W3:Y:S04]  /*2d70*/  LDL.LU R232, [R1+0xb10] ;  /* 0x000b100001e87983 */ /* 0x000ee80000300800 */
[----:B------:R-:W3:Y:S04]  /*2d80*/  LDL.LU R233, [R1+0xb0c] ;  /* 0x000b0c0001e97983 */ /* 0x000ee80000300800 */
[----:B------:R-:W3:Y:S04]  /*2d90*/  LDL.LU R234, [R1+0xb08] ;  /* 0x000b080001ea7983 */ /* 0x000ee80000300800 */
[----:B------:R-:W3:Y:S04]  /*2da0*/  LDL.LU R235, [R1+0xb04] ;  /* 0x000b040001eb7983 */ /* 0x000ee80000300800 */
        /* <DEDUP_REMOVED lines=9> */
[----:B--2---:R-:W-:Y:S04]  /*2e40*/  STL.64 [R1+0x8a0], R132 ;  /* 0x0008a08401007387 */ /* 0x004fe80000100a00 */
[----:B----4-:R-:W-:Y:S04]  /*2e50*/  STL.64 [R1+0x898], R130 ;  /* 0x0008988201007387 */ /* 0x010fe80000100a00 */
[----:B---3--:R-:W-:Y:S04]  /*2e60*/  STL.64 [R1+0x890], R128 ;  /* 0x0008908001007387 */ /* 0x008fe80000100a00 */
        /* <DEDUP_REMOVED lines=52> */
[----:B0-----:R-:W2:Y:S04]  /*31b0*/  LDL.LU R24, [R1+0x200] ;  /* 0x0002000001187983 */ /* 0x001ea80000300800 */
        /* <DEDUP_REMOVED lines=121> */
[----:B------:R-:W3:Y:S01]  /*3950*/  LDL.LU R146, [R1+0x3e8] ;  /* 0x0003e80001927983 */ /* 0x000ee20000300800 */
[----:B------:R-:W-:-:S02]  /*3960*/  IMAD.MOV.U32 R147, RZ, RZ, R0 ;  /* 0x000000ffff937224 */ /* 0x000fc400078e0000 */
[----:B------:R-:W-:Y:S01]  /*3970*/  IMAD.MOV.U32 R148, RZ, RZ, R18 ;  /* 0x000000ffff947224 */ /* 0x000fe200078e0012 */
[----:B------:R0:W5:Y:S01]  /*3980*/  LDL.LU R0, [R1+0xb00] ;  /* 0x000b000001007983 */ /* 0x0001620000300800 */
[----:B------:R-:W-:Y:S02]  /*3990*/  IMAD.MOV.U32 R150, RZ, RZ, R16 ;  /* 0x000000ffff967224 */ /* 0x000fe400078e0010 */
[----:B------:R-:W-:Y:S01]  /*39a0*/  IMAD.MOV.U32 R151, RZ, RZ, R3 ;  /* 0x000000ffff977224 */ /* 0x000fe200078e0003 */
[----:B------:R0:W5:Y:S01]  /*39b0*/  LDL.LU R18, [R1+0xafc] ;  /* 0x000afc0001127983 */ /* 0x0001620000300800 */
[----:B------:R-:W-:-:S03]  /*39c0*/  IMAD.MOV.U32 R149, RZ, RZ, R17 ;  /* 0x000000ffff957224 */ /* 0x000fc600078e0011 */
[----:B------:R0:W5:Y:S04]  /*39d0*/  LDL.LU R17, [R1+0xaf8] ;  /* 0x000af80001117983 */ /* 0x0001680000300800 */
[----:B------:R0:W5:Y:S04]  /*39e0*/  LDL.LU R16, [R1+0xaf4] ;  /* 0x000af40001107983 */ /* 0x0001680000300800 */
[----:B------:R0:W5:Y:S04]  /*39f0*/  LDL.LU R3, [R1+0xaf0] ;  /* 0x000af00001037983 */ /* 0x0001680000300800 */
[----:B------:R-:W-:Y:S04]  /*3a00*/  STL.64 [R1+0xae8], R150 ;  /* 0x000ae89601007387 */ /* 0x000fe80000100a00 */
[----:B------:R-:W-:Y:S04]  /*3a10*/  STL.64 [R1+0xae0], R148 ;  /* 0x000ae09401007387 */ /* 0x000fe80000100a00 */
[----:B---3--:R-:W-:Y:S04]  /*3a20*/  STL.64 [R1+0xad8], R146 ;  /* 0x000ad89201007387 */ /* 0x008fe80000100a00 */
[----:B--2---:R-:W-:Y:S04]  /*3a30*/  STL.64 [R1+0xad0], R144 ;  /* 0x000ad09001007387 */ /* 0x004fe80000100a00 */
[----:B----4-:R-:W-:Y:S04]  /*3a40*/  STL.64 [R1+0xac8], R142 ;  /* 0x000ac88e01007387 */ /* 0x010fe80000100a00 */
        /* <DEDUP_REMOVED lines=59> */
[----:B-1----:R-:W2:Y:S04]  /*3e00*/  LDL.LU R24, [R1+0x400] ;  /* 0x0004000001187983 */ /* 0x002ea80000300800 */
[----:B------:R-:W2:Y:S04]  /*3e10*/  LDL.LU R25, [R1+0x404] ;  /* 0x0004040001197983 */ /* 0x000ea80000300800 */
        /* <DEDUP_REMOVED lines=107> */
[----:B------:R-:W2:Y:S01]  /*44d0*/  LDL.LU R133, [R1+0x5b4] ;  /* 0x0005b40001857983 */ /* 0x000ea20000300800 */
[----:B------:R-:W-:Y:S01]  /*44e0*/  IMAD.MOV.U32 R134, RZ, RZ, R235 ;  /* 0x000000ffff867224 */ /* 0x000fe200078e00eb */
[----:B------:R-:W-:Y:S01]  /*44f0*/  UIADD3 UR4, UR10, 0x2, URZ ;  /* 0x000000020a047890 */ /* 0x000fe2000fffe03f */
[----:B------:R-:W-:Y:S01]  /*4500*/  IMAD.MOV.U32 R135, RZ, RZ, R234 ;  /* 0x000000ffff877224 */ /* 0x000fe200078e00ea */
[----:B------:R-:W-:Y:S01]  /*4510*/  UIADD3 UR6, UR11, 0x2, URZ ;  /* 0x000000020b067890 */ /* 0x000fe2000fffe03f */
[----:B------:R-:W-:Y:S01]  /*4520*/  IMAD.MOV.U32 R136, RZ, RZ, R233 ;  /* 0x000000ffff887224 */ /* 0x000fe200078e00e9 */
[----:B------:R-:W-:Y:S01]  /*4530*/  UMOV UR5, 0x80000020 ;  /* 0x8000002000057882 */ /* 0x000fe20000000000 */
[----:B------:R-:W-:Y:S01]  /*4540*/  IMAD.MOV.U32 R137, RZ, RZ, R232 ;  /* 0x000000ffff897224 */ /* 0x000fe200078e00e8 */
[----:B------:R-:W-:Y:S01]  /*4550*/  UMOV UR7, 0x80000020 ;  /* 0x8000002000077882 */ /* 0x000fe20000000000 */
        /* <DEDUP_REMOVED lines=31> */
[----:B------:R-:W-:Y:S01]  /*4750*/  IMAD.MOV.U32 R235, RZ, RZ, R2 ;  /* 0x000000ffffeb7224 */ /* 0x000fe200078e0002 */
[----:B--2---:R-:W-:-:S06]  /*4760*/  WARPGROUP.ARRIVE ;  /* 0x00000000000079c5 */ /* 0x004fcc0000000000 */
[----:B------:R-:W-:Y:S03]  /*4770*/  IGMMA.64x256x32.S8.S8 R24, gdesc[UR4], R24, gsb0 ;  /* 0x06600000041879f1 */ /* 0x000fe60008041018 */
        /* <DEDUP_REMOVED lines=65> */
[----:B-1----:R-:W2:Y:S04]  /*4b90*/  LDL.LU.64 R150, [R1+0xae8] ;  /* 0x000ae80001967983 */ /* 0x002ea80000300a00 */
[----:B------:R-:W2:Y:S04]  /*4ba0*/  LDL.LU.64 R148, [R1+0xae0] ;  /* 0x000ae00001947983 */ /* 0x000ea80000300a00 */
        /* <DEDUP_REMOVED lines=61> */
[----:B------:R-:W2:Y:S01]  /*4f80*/  LDL.LU.64 R24, [R1+0x8f0] ;  /* 0x0008f00001187983 */ /* 0x000ea20000300a00 */
[----:B------:R-:W-:Y:S01]  /*4f90*/  UIADD3 UR4, UR10, 0x202, URZ ;  /* 0x000002020a047890 */ /* 0x000fe2000fffe03f */
[----:B------:R-:W-:Y:S01]  /*4fa0*/  UMOV UR5, 0x80000020 ;  /* 0x8000002000057882 */ /* 0x000fe20000000000 */
[----:B--2---:R-:W-:-:S07]  /*4fb0*/  WARPGROUP.ARRIVE ;  /* 0x00000000000079c5 */ /* 0x004fce0000000000 */
        /* <DEDUP_REMOVED lines=89> */
[----:B------:R-:W-:-:S02]  /*5550*/  UMOV UR5, 0x80000020 ;  /* 0x8000002000057882 */ /* 0x000fc40000000000 */
[----:B------:R-:W3:Y:S04]  /*5560*/  LDL.LU.64 R106, [R1+0x838] ;  /* 0x00083800016a7983 */ /* 0x000ee80000300a00 */
        /* <DEDUP_REMOVED lines=40> */
[----:B------:R-:W3:Y:S01]  /*57f0*/  LDL.LU.64 R24, [R1+0x6f0] ;  /* 0x0006f00001187983 */ /* 0x000ee20000300a00 */
[----:B--2---:R-:W-:-:S06]  /*5800*/  WARPGROUP.ARRIVE ;  /* 0x00000000000079c5 */ /* 0x004fcc0000000000 */
[----:B------:R-:W-:Y:S03]  /*5810*/  IGMMA.64x256x32.S8.S8 R108, gdesc[UR4], R108, gsb0 ;  /* 0x06600000046c79f1 */ /* 0x000fe6000804106c */
[----:B------:R-:W-:Y:S02]  /*5820*/  WARPGROUP.DEPBAR.LE gsb0, 0x0 ;  /* 0x00008000000079c5 */ /* 0x000fe40000010000 */
[----:B------:R-:W-:Y:S04]  /*5830*/  STL.64 [R1], R108 ;  /* 0x0000006c01007387 */ /* 0x000fe80000100a00 */
        /* <DEDUP_REMOVED lines=63> */
[----:B-1----:R-:W3:Y:S04]  /*5c30*/  LDL.LU.64 R150, [R1+0x6e8] ;  /* 0x0006e80001967983 */ /* 0x002ee80000300a00 */
        /* <DEDUP_REMOVED lines=21> */
[----:B------:R-:W-:Y:S01]  /*5d90*/  UIADD3 UR4, UR10, 0x602, URZ ;  /* 0x000006020a047890 */ /* 0x000fe2000fffe03f */
[----:B------:R-:W-:Y:S01]  /*5da0*/  UMOV UR5, 0x80000020 ;  /* 0x8000002000057882 */ /* 0x000fe20000000000 */
[----:B---3--:R-:W-:-:S07]  /*5db0*/  WARPGROUP.ARRIVE ;  /* 0x00000000000079c5 */ /* 0x008fce0000000000 */
[----:B------:R-:W-:Y:S03]  /*5dc0*/  IGMMA.64x256x32.S8.S8 R24, gdesc[UR4], R24, gsb0 ;  /* 0x06600000041879f1 */ /* 0x000fe60008041018 */
[----:B------:R-:W-:Y:S02]  /*5dd0*/  WARPGROUP.DEPBAR.LE gsb0, 0x0 ;  /* 0x00008000000079c5 */ /* 0x000fe40000010000 */
[----:B0-----:R-:W-:Y:S05]  /*5de0*/  @!P1 BRA `(.L_x_18) ;  /* 0x0000006400ac9947 */ /* 0x001fea0003800000 */
[----:B------:R-:W-:Y:S02]  /*5df0*/  UIADD3 UR10, UR37, 0x1, URZ ;  /* 0x00000001250a7890 */ /* 0x000fe4000fffe03f */
[----:B------:R-:W-:Y:S02]  /*5e00*/  UMOV UR11, UR37 ;  /* 0x00000025000b7c82 */ /* 0x000fe40008000000 */
[----:B------:R-:W-:-:S04]  /*5e10*/  UISETP.NE.AND UP0, UPT, UR10, 0x4, UPT ;  /* 0x000000040a00788c */ /* 0x000fc8000bf05270 */
[----:B------:R-:W-:Y:S02]  /*5e20*/  USEL UR4, URZ, 0x1, UP0 ;  /* 0x000000013f047887 */ /* 0x000fe40008000000 */
[----:B------:R-:W-:Y:S02]  /*5e30*/  USEL UR10, UR10, URZ, UP0 ;  /* 0x0000003f0a0a7287 */ /* 0x000fe40008000000 */
[----:B------:R-:W-:-:S06]  /*5e40*/  ULOP3.LUT UR4, UR36, UR4, URZ, 0x3c, !UPT ;  /* 0x0000000424047292 */ /* 0x000fcc000f8e3c3f */
[----:B------:R-:W-:-:S07]  /*5e50*/  IMAD.U32 R2, RZ, RZ, UR4 ;  /* 0x00000004ff027e24 */ /* 0x000fce000f8e00ff */
.L_x_25:
[----:B0-----:R-:W-:Y:S05]  /*5e60*/  @!P0 BRA `(.L_x_19) ;  /* 0x0000000000048947 */ /* 0x001fea0003800000 */
[----:B------:R-:W-:Y:S01]  /*5e70*/  BPT.TRAP 0x1 ;  /* 0x000000040000795c */ /* 0x000fe20000300000 */
.L_x_19:
[----:B------:R-:W0:Y:S01]  /*5e80*/  S2UR UR5, SR_CgaCtaId ;  /* 0x00000000000579c3 */ /* 0x000e220000008800 */
[----:B------:R-:W-:Y:S01]  /*5e90*/  UMOV UR4, 0x400 ;  /* 0x0000040000047882 */ /* 0x000fe20000000000 */
[----:B------:R-:W-:Y:S01]  /*5ea0*/  IMAD.U32 R4, RZ, RZ, UR10 ;  /* 0x0000000aff047e24 */ /* 0x000fe2000f8e00ff */
[----:B------:R-:W-:Y:S01]  /*5eb0*/  SHF.L.U32 R5, R2, 0x1f, RZ ;  /* 0x0000001f02057819 */ /* 0x000fe200000006ff */
[----:B0-----:R-:W-:-:S06]  /*5ec0*/  ULEA UR4, UR5, UR4, 0x18 ;  /* 0x0000000405047291 */ /* 0x001fcc000f8ec03f */
[----:B-----5:R-:W-:-:S04]  /*5ed0*/  IMAD.U32 R0, RZ, RZ, UR4 ;  /* 0x00000004ff007e24 */ /* 0x020fc8000f8e00ff */
[----:B------:R-:W-:-:S04]  /*5ee0*/  IMAD R4, R4, 0x8, R0 ;  /* 0x0000000804047824 */ /* 0x000fc800078e0200 */
[----:B------:R0:W1:Y:S01]  /*5ef0*/  SYNCS.PHASECHK.TRANS64.TRYWAIT P1, [R4+URZ], R5 ;  /* 0x00000005040075a7 */ /* 0x000062000802017f */
[----:B------:R-:W-:Y:S05]  /*5f00*/  @!P0 BRA `(.L_x_20) ;  /* 0x0000000000048947 */ /* 0x000fea0003800000 */
[----:B------:R-:W-:Y:S01]  /*5f10*/  BPT.TRAP 0x1 ;  /* 0x000000040000795c */ /* 0x000fe20000300000 */
.L_x_20:
[----:B-1----:R-:W-:Y:S05]  /*5f20*/  @P1 BRA `(.L_x_21) ;  /* 0x0000000000081947 */ /* 0x002fea0003800000 */
[----:B------:R-:W1:Y:S02]  /*5f30*/  SYNCS.PHASECHK.TRANS64.TRYWAIT P1, [R4+URZ], R5 ;  /* 0x00000005040075a7 */ /* 0x000e64000802017f */
[----:B-1----:R-:W-:Y:S05]  /*5f40*/  @!P1 BRA `(.L_x_22) ;  /* 0x000002c000309947 */ /* 0x002fea0003800000 */
.L_x_21:
        /* <DEDUP_REMOVED lines=30> */
[----:B--2---:R-:W2:Y:S04]  /*6130*/  LDL.LU.64 R92, [R1+0x400] ;  /* 0x00040000015c7983 */ /* 0x004ea80000300a00 */
        /* <DEDUP_REMOVED lines=63> */
[----:B------:R-:W-:-:S02]  /*6530*/  ULEA UR12, UR10, UR8, 0xb ;  /* 0x000000080a0c7291 */ /* 0x000fc4000f8e583f */
[----:B------:R-:W-:Y:S01]  /*6540*/  ULEA UR13, UR10, UR9, 0xa ;  /* 0x000000090a0d7291 */ /* 0x000fe2000f8e503f */
[----:B------:R-:W-:Y:S01]  /*6550*/  STL.64 [R1+0xc58], R90 ;  /* 0x000c585a01007387 */ /* 0x000fe20000100a00 */
[----:B------:R-:W-:Y:S01]  /*6560*/  UMOV UR5, 0x80000020 ;  /* 0x8000002000057882 */ /* 0x000fe20000000000 */
[----:B------:R-:W-:Y:S02]  /*6570*/  UMOV UR7, 0x80000020 ;  /* 0x8000002000077882 */ /* 0x000fe40000000000 */
[----:B------:R-:W-:Y:S01]  /*6580*/  UMOV UR4, UR12 ;  /* 0x0000000c00047c82 */ /* 0x000fe20008000000 */
[----:B------:R-:W-:Y:S01]  /*6590*/  STL.64 [R1+0xc50], R88 ;  /* 0x000c505801007387 */ /* 0x000fe20000100a00 */
[----:B------:R-:W-:-:S03]  /*65a0*/  UMOV UR6, UR13 ;  /* 0x0000000d00067c82 */ /* 0x000fc60008000000 */
        /* <DEDUP_REMOVED lines=33> */
[----:B------:R-:W-:Y:S04]  /*67c0*/  STL [R1+0xb00], R17 ;  /* 0x000b001101007387 */ /* 0x000fe80000100800 */
[----:B------:R-:W-:Y:S04]  /*67d0*/  STL [R1+0xafc], R16 ;  /* 0x000afc1001007387 */ /* 0x000fe80000100800 */
[----:B------:R-:W-:Y:S04]  /*67e0*/  STL [R1+0xaf8], R3 ;  /* 0x000af80301007387 */ /* 0x000fe80000100800 */
[----:B------:R-:W-:Y:S04]  /*67f0*/  STL [R1+0xaf4], R2 ;  /* 0x000af40201007387 */ /* 0x000fe80000100800 */
[----:B------:R-:W-:Y:S01]  /*6800*/  STL [R1+0xaf0], R0 ;  /* 0x000af00001007387 */ /* 0x000fe20000100800 */
[----:B--2---:R-:W-:-:S06]  /*6810*/  WARPGROUP.ARRIVE ;  /* 0x00000000000079c5 */ /* 0x004fcc0000000000 */
[----:B------:R-:W-:Y:S03]  /*6820*/  IGMMA.64x256x32.S8.S8 R92, gdesc[UR4], R92, gsb0 ;  /* 0x06600000045c79f1 */ /* 0x000fe6000804105c */
[----:B------:R-:W-:Y:S02]  /*6830*/  WARPGROUP.DEPBAR.LE gsb0, 0x0 ;  /* 0x00008000000079c5 */ /* 0x000fe40000010000 */
[----:B------:R2:W-:Y:S01]  /*6840*/  STL.64 [R1+0x400], R92 ;  /* 0x0004005c01007387 */ /* 0x0005e20000100a00 */
[----:B------:R-:W-:Y:S01]  /*6850*/  UIADD3 UR4, UR12, 0x200, URZ ;  /* 0x000002000c047890 */ /* 0x000fe2000fffe03f */
[----:B------:R-:W-:Y:S02]  /*6860*/  IMAD.MOV.U32 R220, RZ, RZ, R218 ;  /* 0x000000ffffdc7224 */ /* 0x000fe400078e00da */
[----:B------:R4:W-:Y:S01]  /*6870*/  STL.64 [R1+0x408], R94 ;  /* 0x0004085e01007387 */ /* 0x0009e20000100a00 */
[----:B------:R-:W-:Y:S01]  /*6880*/  UMOV UR5, 0x80000020 ;  /* 0x8000002000057882 */ /* 0x000fe20000000000 */
[----:B------:R-:W-:-:S02]  /*6890*/  IMAD.MOV.U32 R221, RZ, RZ, R217 ;  /* 0x000000ffffdd7224 */ /* 0x000fc400078e00d9 */
[----:B------:R0:W-:Y:S01]  /*68a0*/  STL.64 [R1+0x410], R96 ;  /* 0x0004106001007387 */ /* 0x0001e20000100a00 */
[----:B------:R-:W-:Y:S02]  /*68b0*/  IMAD.MOV.U32 R222, RZ, RZ, R216 ;  /* 0x000000ffffde7224 */ /* 0x000fe400078e00d8 */
[----:B------:R-:W-:Y:S01]  /*68c0*/  IMAD.MOV.U32 R223, RZ, RZ, R215 ;  /* 0x000000ffffdf7224 */ /* 0x000fe200078e00d7 */
[----:B------:R1:W-:Y:S01]  /*68d0*/  STL.64 [R1+0x418], R98 ;  /* 0x0004186201007387 */ /* 0x0003e20000100a00 */
[----:B------:R-:W-:Y:S02]  /*68e0*/  IMAD.MOV.U32 R224, RZ, RZ, R214 ;  /* 0x000000ffffe07224 */ /* 0x000fe400078e00d6 */
[----:B------:R-:W-:Y:S01]  /*68f0*/  IMAD.MOV.U32 R225, RZ, RZ, R213 ;  /* 0x000000ffffe17224 */ /* 0x000fe200078e00d5 */
[----:B------:R1:W-:Y:S01]  /*6900*/  STL.64 [R1+0x420], R100 ;  /* 0x0004206401007387 */ /* 0x0003e20000100a00 */
[----:B------:R-:W-:Y:S02]  /*6910*/  IMAD.MOV.U32 R226, RZ, RZ, R212 ;  /* 0x000000ffffe27224 */ /* 0x000fe400078e00d4 */
[----:B------:R-:W-:Y:S01]  /*6920*/  IMAD.MOV.U32 R227, RZ, RZ, R211 ;  /* 0x000000ffffe37224 */ /* 0x000fe200078e00d3 */
[----:B------:R1:W-:Y:S01]  /*6930*/  STL.64 [R1+0x428], R102 ;  /* 0x0004286601007387 */ /* 0x0003e20000100a00 */
[----:B------:R-:W-:-:S02]  /*6940*/  IMAD.MOV.U32 R228, RZ, RZ, R210 ;  /* 0x000000ffffe47224 */ /* 0x000fc400078e00d2 */
        /* <DEDUP_REMOVED lines=56> */
[----:B------:R-:W-:Y:S04]  /*6cd0*/  STL [R1+0x5b8], R202 ;  /* 0x0005b8ca01007387 */ /* 0x000fe80000100800 */
[----:B---3--:R-:W3:Y:S04]  /*6ce0*/  LDL.LU.64 R24, [R1] ;  /* 0x0000000001187983 */ /* 0x008ee80000300a00 */
        /* <DEDUP_REMOVED lines=33> */
[----:B--2---:R-:W2:Y:S04]  /*6f00*/  LDL.LU.64 R92, [R1+0x110] ;  /* 0x00011000015c7983 */ /* 0x004ea80000300a00 */
[----:B----4-:R-:W4:Y:S04]  /*6f10*/  LDL.LU.64 R94, [R1+0x118] ;  /* 0x00011800015e7983 */ /* 0x010f280000300a00 */
[----:B0-----:R-:W3:Y:S04]  /*6f20*/  LDL.LU.64 R96, [R1+0x120] ;  /* 0x0001200001607983 */ /* 0x001ee80000300a00 */
[----:B-1----:R-:W2:Y:S04]  /*6f30*/  LDL.LU.64 R98, [R1+0x128] ;  /* 0x0001280001627983 */ /* 0x002ea80000300a00 */
[----:B------:R-:W4:Y:S04]  /*6f40*/  LDL.LU.64 R100, [R1+0x130] ;  /* 0x0001300001647983 */ /* 0x000f280000300a00 */
[----:B------:R-:W3:Y:S04]  /*6f50*/  LDL.LU.64 R102, [R1+0x138] ;  /* 0x0001380001667983 */ /* 0x000ee80000300a00 */
[----:B------:R-:W2:Y:S04]  /*6f60*/  LDL.LU.64 R104, [R1+0x140] ;  /* 0x0001400001687983 */ /* 0x000ea80000300a00 */
        /* <DEDUP_REMOVED lines=21> */
[----:B--2---:R-:W-:Y:S04]  /*70c0*/  STL.64 [R1+0xf38], R146 ;  /* 0x000f389201007387 */ /* 0x004fe80000100a00 */
[----:B---3--:R-:W-:Y:S04]  /*70d0*/  STL.64 [R1+0xf30], R144 ;  /* 0x000f309001007387 */ /* 0x008fe80000100a00 */
        /* <DEDUP_REMOVED lines=60> */
[----:B------:R-:W2:Y:S04]  /*74a0*/  LDL.LU.64 R20, [R1+0x200] ;  /* 0x0002000001147983 */ /* 0x000ea80000300a00 */
[----:B------:R-:W2:Y:S04]  /*74b0*/  LDL.LU.64 R22, [R1+0x208] ;  /* 0x0002080001167983 */ /* 0x000ea80000300a00 */
[----:B0-----:R-:W2:Y:S04]  /*74c0*/  LDL.LU.64 R24, [R1+0x210] ;  /* 0x0002100001187983 */ /* 0x001ea80000300a00 */
        /* <DEDUP_REMOVED lines=61> */
[----:B------:R-:W3:Y:S04]  /*78a0*/  LDL.LU.64 R148, [R1+0x1f0] ;  /* 0x0001f00001947983 */ /* 0x000ee80000300a00 */
[----:B------:R-:W3:Y:S04]  /*78b0*/  LDL.LU.64 R150, [R1+0x1f8] ;  /* 0x0001f80001967983 */ /* 0x000ee80000300a00 */
        /* <DEDUP_REMOVED lines=87> */
[----:B------:R-:W3:Y:S04]  /*7e30*/  LDL.LU.64 R146, [R1+0xf38] ;  /* 0x000f380001927983 */ /* 0x000ee80000300a00 */
[----:B------:R-:W3:Y:S04]  /*7e40*/  LDL.LU.64 R144, [R1+0xf30] ;  /* 0x000f300001907983 */ /* 0x000ee80000300a00 */
[----:B------:R-:W3:Y:S04]  /*7e50*/  LDL.LU.64 R142, [R1+0xf28] ;  /* 0x000f2800018e7983 */ /* 0x000ee80000300a00 */
[----:B0-----:R-:W3:Y:S04]  /*7e60*/  LDL.LU.64 R140, [R1+0xf20] ;  /* 0x000f2000018c7983 */ /* 0x001ee80000300a00 */
        /* <DEDUP_REMOVED lines=102> */
[----:B------:R0:W-:Y:S01]  /*84d0*/  STL [R1+0x68], R50 ;  /* 0x0000683201007387 */ /* 0x0001e20000100800 */
[----:B------:R-:W-:-:S02]  /*84e0*/  IMAD.MOV.U32 R208, RZ, RZ, R124 ;  /* 0x000000ffffd07224 */ /* 0x000fc400078e007c */
[----:B------:R-:W-:Y:S01]  /*84f0*/  IMAD.MOV.U32 R209, RZ, RZ, R125 ;  /* 0x000000ffffd17224 */ /* 0x000fe200078e007d */
[----:B------:R-:W2:Y:S01]  /*8500*/  LDL.LU.64 R150, [R1+0xd48] ;  /* 0x000d480001967983 */ /* 0x000ea20000300a00 */
[----:B------:R-:W-:Y:S02]  /*8510*/  IMAD.MOV.U32 R206, RZ, RZ, R122 ;  /* 0x000000ffffce7224 */ /* 0x000fe400078e007a */
[----:B------:R-:W-:Y:S01]  /*8520*/  IMAD.MOV.U32 R207, RZ, RZ, R123 ;  /* 0x000000ffffcf7224 */ /* 0x000fe200078e007b */
[----:B------:R-:W2:Y:S01]  /*8530*/  LDL.LU.64 R148, [R1+0xd40] ;  /* 0x000d400001947983 */ /* 0x000ea20000300a00 */
[----:B------:R-:W-:Y:S02]  /*8540*/  IMAD.MOV.U32 R204, RZ, RZ, R120 ;  /* 0x000000ffffcc7224 */ /* 0x000fe400078e0078 */
[----:B------:R-:W-:Y:S01]  /*8550*/  IMAD.MOV.U32 R205, RZ, RZ, R121 ;  /* 0x000000ffffcd7224 */ /* 0x000fe200078e0079 */
[----:B------:R-:W2:Y:S01]  /*8560*/  LDL.LU.64 R146, [R1+0xd38] ;  /* 0x000d380001927983 */ /* 0x000ea20000300a00 */
        /* <DEDUP_REMOVED lines=102> */
[----:B------:R-:W-:-:S03]  /*8bd0*/  IMAD.MOV.U32 R219, RZ, RZ, R51 ;  /* 0x000000ffffdb7224 */ /* 0x000fc600078e0033 */
        /* <DEDUP_REMOVED lines=83> */
[----:B------:R-:W4:Y:S01]  /*9110*/  LDL.LU R219, [R1+0xb48] ;  /* 0x000b480001db7983 */ /* 0x000f220000300800 */
[----:B------:R-:W-:Y:S02]  /*9120*/  IMAD.MOV.U32 R137, RZ, RZ, R221 ;  /* 0x000000ffff897224 */ /* 0x000fe400078e00dd */
[----:B------:R-:W-:Y:S01]  /*9130*/  IMAD.MOV.U32 R138, RZ, RZ, R222 ;  /* 0x000000ffff8a7224 */ /* 0x000fe200078e00de */
[----:B------:R-:W4:Y:S01]  /*9140*/  LDL.LU R220, [R1+0xb44] ;  /* 0x000b440001dc7983 */ /* 0x000f220000300800 */
[----:B------:R-:W-:-:S03]  /*9150*/  IMAD.MOV.U32 R139, RZ, RZ, R223 ;  /* 0x000000ffff8b7224 */ /* 0x000fc600078e00df */
        /* <DEDUP_REMOVED lines=17> */
[----:B------:R-:W-:Y:S02]  /*9270*/  IMAD.MOV.U32 R148, RZ, RZ, R232 ;  /* 0x000000ffff947224 */ /* 0x000fe400078e00e8 */
[----:B------:R-:W-:Y:S01]  /*9280*/  IMAD.MOV.U32 R150, RZ, RZ, R234 ;  /* 0x000000ffff967224 */ /* 0x000fe200078e00ea */
[----:B------:R-:W4:Y:S01]  /*9290*/  LDL.LU R230, [R1+0xb1c] ;  /* 0x000b1c0001e67983 */ /* 0x000f220000300800 */
[----:B------:R-:W-:Y:S02]  /*92a0*/  IMAD.MOV.U32 R151, RZ, RZ, R235 ;  /* 0x000000ffff977224 */ /* 0x000fe400078e00eb */
[----:B------:R-:W-:Y:S01]  /*92b0*/  IMAD.MOV.U32 R149, RZ, RZ, R233 ;  /* 0x000000ffff957224 */ /* 0x000fe200078e00e9 */
[----:B------:R-:W4:Y:S04]  /*92c0*/  LDL.LU R231, [R1+0xb18] ;  /* 0x000b180001e77983 */ /* 0x000f280000300800 */
[----:B------:R-:W4:Y:S04]  /*92d0*/  LDL.LU R232, [R1+0xb14] ;  /* 0x000b140001e87983 */ /* 0x000f280000300800 */
[----:B------:R-:W4:Y:S04]  /*92e0*/  LDL.LU R233, [R1+0xb10] ;  /* 0x000b100001e97983 */ /* 0x000f280000300800 */
[----:B------:R-:W4:Y:S04]  /*92f0*/  LDL.LU R234, [R1+0xb0c] ;  /* 0x000b0c0001ea7983 */ /* 0x000f280000300800 */
[----:B------:R-:W4:Y:S04]  /*9300*/  LDL.LU R235, [R1+0xb08] ;  /* 0x000b080001eb7983 */ /* 0x000f280000300800 */
        /* <DEDUP_REMOVED lines=188> */
[----:B------:R0:W5:Y:S01]  /*9ed0*/  LDL.LU R18, [R1+0xb04] ;  /* 0x000b040001127983 */ /* 0x0001620000300800 */
[----:B------:R-:W-:Y:S02]  /*9ee0*/  IMAD.MOV.U32 R148, RZ, RZ, R16 ;  /* 0x000000ffff947224 */ /* 0x000fe400078e0010 */
[----:B------:R-:W-:Y:S01]  /*9ef0*/  IMAD.MOV.U32 R150, RZ, RZ, R2 ;  /* 0x000000ffff967224 */ /* 0x000fe200078e0002 */
[----:B------:R0:W5:Y:S01]  /*9f00*/  LDL.LU R17, [R1+0xb00] ;  /* 0x000b000001117983 */ /* 0x0001620000300800 */
[----:B------:R-:W-:Y:S02]  /*9f10*/  IMAD.MOV.U32 R151, RZ, RZ, R0 ;  /* 0x000000ffff977224 */ /* 0x000fe400078e0000 */
[----:B------:R-:W-:Y:S01]  /*9f20*/  IMAD.MOV.U32 R149, RZ, RZ, R3 ;  /* 0x000000ffff957224 */ /* 0x000fe200078e0003 */
[----:B------:R0:W5:Y:S04]  /*9f30*/  LDL.LU R16, [R1+0xafc] ;  /* 0x000afc0001107983 */ /* 0x0001680000300800 */
[----:B------:R0:W5:Y:S04]  /*9f40*/  LDL.LU R3, [R1+0xaf8] ;  /* 0x000af80001037983 */ /* 0x0001680000300800 */
[----:B------:R0:W5:Y:S04]  /*9f50*/  LDL.LU R2, [R1+0xaf4] ;  /* 0x000af40001027983 */ /* 0x0001680000300800 */
[----:B------:R0:W5:Y:S04]  /*9f60*/  LDL.LU R0, [R1+0xaf0] ;  /* 0x000af00001007983 */ /* 0x0001680000300800 */
        /* <DEDUP_REMOVED lines=191> */
[----:B------:R-:W-:Y:S01]  /*ab60*/  IMAD.MOV.U32 R151, RZ, RZ, R219 ;  /* 0x000000ffff977224 */ /* 0x000fe200078e00db */
[----:B------:R-:W-:Y:S02]  /*ab70*/  UIADD3 UR4, UR12, 0x2, URZ ;  /* 0x000000020c047890 */ /* 0x000fe4000fffe03f */
[----:B------:R-:W-:Y:S01]  /*ab80*/  UIADD3 UR6, UR13, 0x2, URZ ;  /* 0x000000020d067890 */ /* 0x000fe2000fffe03f */
[----:B------:R-:W-:Y:S01]  /*ab90*/  UMOV UR5, 0x80000020 ;  /* 0x8000002000057882 */ /* 0x000fe20000000000 */
[----:B------:R-:W-:Y:S01]  /*aba0*/  UMOV UR7, 0x80000020 ;  /* 0x8000002000077882 */ /* 0x000fe20000000000 */
        /* <DEDUP_REMOVED lines=239> */
[----:B------:R-:W-:Y:S01]  /*baa0*/  UIADD3 UR4, UR12, 0x402, URZ ;  /* 0x000004020c047890 */ /* 0x000fe2000fffe03f */
[----:B------:R-:W3:Y:S01]  /*bab0*/  LDL.LU.64 R106, [R1+0x838] ;  /* 0x00083800016a7983 */ /* 0x000ee20000300a00 */
[----:B------:R-:W-:-:S03]  /*bac0*/  UMOV UR5, 0x80000020 ;  /* 0x8000002000057882 */ /* 0x000fc60000000000 */
        /* <DEDUP_REMOVED lines=136> */
[----:B------:R-:W-:Y:S01]  /*c350*/  BPT.TRAP 0x1 ;  /* 0x000000040000795c */ /* 0x000fe20000300000 */
.L_x_23:
[----:B------:R-:W-:Y:S01]  /*c360*/  UISETP.GT.U32.AND UP0, UPT, UR38, 0x1, UPT ;  /* 0x000000012600788c */ /* 0x000fe2000bf04070 */
[----:B------:R-:W-:-:S04]  /*c370*/  IMAD.U32 R4, RZ, RZ, UR11 ;  /* 0x0000000bff047e24 */ /* 0x000fc8000f8e00ff */
[----:B-----5:R-:W-:Y:S01]  /*c380*/  IMAD R4, R4, 0x8, R0 ;  /* 0x0000000804047824 */ /* 0x020fe200078e0200 */
[----:B------:R-:W-:-:S03]  /*c390*/  PLOP3.LUT P1, PT, PT, PT, UP0, 0x80, 0x0 ;  /* 0x000000000000781c */ /* 0x000fc60003f2f008 */
[----:B------:R-:W-:-:S05]  /*c3a0*/  VIADD R4, R4, 0x20 ;  /* 0x0000002004047836 */ /* 0x000fca0000000000 */
[----:B------:R-:W-:-:S04]  /*c3b0*/  PRMT R4, RZ, 0x654, R4 ;  /* 0x00000654ff047816 */ /* 0x000fc80000000004 */
[----:B------:R0:W-:Y:S01]  /*c3c0*/  SYNCS.ARRIVE.TRANS64.RED.A1T0 RZ, [R4+URZ], RZ ;  /* 0x000000ff04ff79a7 */ /* 0x0001e2000810043f */
[----:B------:R-:W-:Y:S05]  /*c3d0*/  @P1 BRA `(.L_x_24) ;  /* 0x0000000000041947 */ /* 0x000fea0003800000 */
[----:B------:R-:W-:Y:S01]  /*c3e0*/  BPT.TRAP 0x1 ;  /* 0x000000040000795c */ /* 0x000fe20000300000 */
.L_x_24:
[----:B------:R-:W-:Y:S01]  /*c3f0*/  UIADD3 UR10, UR10, 0x1, URZ ;  /* 0x000000010a0a7890 */ /* 0x000fe2000fffe03f */
[C---:B------:R-:W-:Y:S01]  /*c400*/  ISETP.GT.AND P1, PT, R3.reuse, 0x1, PT ;  /* 0x000000010300780c */ /* 0x040fe20003f24270 */
[----:B------:R-:W-:Y:S01]  /*c410*/  UIADD3 UR11, UR11, 0x1, URZ ;  /* 0x000000010b0b7890 */ /* 0x000fe2000fffe03f */
[----:B------:R-:W-:Y:S01]  /*c420*/  VIADD R3, R3, 0xffffffff ;  /* 0xffffffff03037836 */ /* 0x000fe20000000000 */
[----:B------:R-:W-:Y:S02]  /*c430*/  UISETP.NE.AND UP0, UPT, UR10, 0x4, UPT ;  /* 0x000000040a00788c */ /* 0x000fe4000bf05270 */
[----:B------:R-:W-:Y:S02]  /*c440*/  UISETP.NE.AND UP1, UPT, UR11, 0x4, UPT ;  /* 0x000000040b00788c */ /* 0x000fe4000bf25270 */
[----:B------:R-:W-:Y:S02]  /*c450*/  USEL UR4, URZ, 0x1, UP0 ;  /* 0x000000013f047887 */ /* 0x000fe40008000000 */
[----:B------:R-:W-:-:S02]  /*c460*/  USEL UR10, UR10, URZ, UP0 ;  /* 0x0000003f0a0a7287 */ /* 0x000fc40008000000 */
[----:B------:R-:W-:Y:S02]  /*c470*/  USEL UR11, UR11, URZ, UP1 ;  /* 0x0000003f0b0b7287 */ /* 0x000fe40008800000 */
[----:B------:R-:W-:Y:S01]  /*c480*/  LOP3.LUT R2, R2, UR4, RZ, 0x3c, !PT ;  /* 0x0000000402027c12 */ /* 0x000fe2000f8e3cff */
[----:B------:R-:W-:Y:S09]  /*c490*/  @P1 BRA `(.L_x_25) ;  /* 0xffffff9800701947 */ /* 0x000ff2000383ffff */
.L_x_18:
[----:B------:R-:W1:Y:S02]  /*c4a0*/  LDC R2, c[0x0][0x28c] ;  /* 0x0000a300ff027b82 */ /* 0x000e640000000800 */
[----:B-1----:R-:W-:-:S13]  /*c4b0*/  ISETP.GE.AND P1, PT, R2, 0x1, PT ;  /* 0x000000010200780c */ /* 0x002fda0003f26270 */
[----:B------:R-:W-:Y:S05]  /*c4c0*/  @!P1 BRA `(.L_x_26) ;  /* 0x00000000003c9947 */ /* 0x000fea0003800000 */
[----:B------:R-:W-:Y:S05]  /*c4d0*/  @!P0 BRA `(.L_x_27) ;  /* 0x0000000000048947 */ /* 0x000fea0003800000 */
[----:B------:R-:W-:Y:S01]  /*c4e0*/  BPT.TRAP 0x1 ;  /* 0x000000040000795c */ /* 0x000fe20000300000 */
.L_x_27:
[----:B------:R-:W-:-:S04]  /*c4f0*/  UISETP.LT.AND UP0, UPT, UR48, 0x1, UPT ;  /* 0x000000013000788c */ /* 0x000fc8000bf01270 */
[----:B------:R-:W-:Y:S02]  /*c500*/  USEL UR4, UR48, 0x1, UP0 ;  /* 0x0000000130047887 */ /* 0x000fe40008000000 */
[----:B------:R-:W-:Y:S02]  /*c510*/  UISETP.GT.U32.AND UP0, UPT, UR38, 0x1, UPT ;  /* 0x000000012600788c */ /* 0x000fe4000bf04070 */
[----:B------:R-:W-:-:S04]  /*c520*/  UIADD3 UR4, UR37, UR48, -UR4 ;  /* 0x0000003025047290 */ /* 0x000fc8000fffe804 */
[----:B------:R-:W-:Y:S01]  /*c530*/  USHF.L.U32 UR4, UR4, 0x3, URZ ;  /* 0x0000000304047899 */ /* 0x000fe2000800063f */
[----:B------:R-:W-:-:S03]  /*c540*/  PLOP3.LUT P0, PT, PT, PT, UP0, 0x80, 0x0 ;  /* 0x000000000000781c */ /* 0x000fc60003f0f008 */
[----:B------:R-:W-:-:S06]  /*c550*/  ULOP3.LUT UR4, UR4, 0x18, URZ, 0xc0, !UPT ;  /* 0x0000001804047892 */ /* 0x000fcc000f8ec03f */
[----:B------:R-:W-:-:S05]  /*c560*/  IMAD.U32 R2, RZ, RZ, UR4 ;  /* 0x00000004ff027e24 */ /* 0x000fca000f8e00ff */
[----:B-----5:R-:W-:-:S04]  /*c570*/  IADD3 R0, R0, 0x20, R2 ;  /* 0x0000002000007810 */ /* 0x020fc80007ffe002 */
[----:B------:R-:W-:-:S04]  /*c580*/  PRMT R0, RZ, 0x654, R0 ;  /* 0x00000654ff007816 */ /* 0x000fc80000000000 */
[----:B------:R1:W-:Y:S01]  /*c590*/  SYNCS.ARRIVE.TRANS64.RED.A1T0 RZ, [R0+URZ], RZ ;  /* 0x000000ff00ff79a7 */ /* 0x0003e2000810043f */
[----:B------:R-:W-:Y:S05]  /*c5a0*/  @P0 BRA `(.L_x_26) ;  /* 0x0000000000040947 */ /* 0x000fea0003800000 */
[----:B------:R-:W-:Y:S01]  /*c5b0*/  BPT.TRAP 0x1 ;  /* 0x000000040000795c */ /* 0x000fe20000300000 */
.L_x_26:
[----:B------:R-:W2:Y:S01]  /*c5c0*/  S2R R5, SR_TID.X ;  /* 0x0000000000057919 */ /* 0x000ea20000002100 */
[----:B------:R-:W-:Y:S01]  /*c5d0*/  IMAD.MOV.U32 R157, RZ, RZ, 0x6540 ;  /* 0x00006540ff9d7424 */ /* 0x000fe200078e00ff */
[----:B------:R-:W-:Y:S01]  /*c5e0*/  ULDC UR11, c[0x0][0x288] ;  /* 0x0000a200000b7ab9 */ /* 0x000fe20000000800 */
[----:B------:R-:W-:Y:S02]  /*c5f0*/  UIADD3 UR37, UR48, UR37, URZ ;  /* 0x0000002530257290 */ /* 0x000fe4000fffe03f */
[----:B------:R-:W-:Y:S02]  /*c600*/  UIMAD.WIDE UR6, UR49, 0x200, URZ ;  /* 0x00000200310678a5 */ /* 0x000fe4000f8e023f */
[----:B------:R-:W-:Y:S01]  /*c610*/  USHF.L.U32 UR49, UR49, 0x9, URZ ;  /* 0x0000000931317899 */ /* 0x000fe2000800063f */
[----:B------:R-:W-:Y:S01]  /*c620*/  ULDC UR10, c[0x0][0x284] ;  /* 0x0000a100000a7ab9 */ /* 0x000fe20000000800 */
[----:B------:R-:W-:Y:S01]  /*c630*/  USHF.R.U32.HI UR4, URZ, 0x2, UR37 ;  /* 0x000000023f047899 */ /* 0x000fe20008011625 */
[----:B------:R-:W-:Y:S01]  /*c640*/  IMAD.U32 R14, RZ, RZ, UR10 ;  /* 0x0000000aff0e7e24 */ /* 0x000fe2000f8e00ff */
[----:B------:R-:W-:-:S02]  /*c650*/  USHF.R.S32.HI UR12, URZ, 0x1f, UR41 ;  /* 0x0000001f3f0c7899 */ /* 0x000fc40008011429 */
[----:B------:R-:W-:Y:S01]  /*c660*/  ULOP3.LUT UR4, UR4, 0x1, URZ, 0xc0, !UPT ;  /* 0x0000000104047892 */ /* 0x000fe2000f8ec03f */
[----:B------:R-:W-:Y:S01]  /*c670*/  ULDC.64 UR8, c[0x0][0x5d0] ;  /* 0x0001740000087ab9 */ /* 0x000fe20000000a00 */
[----:B------:R-:W-:Y:S02]  /*c680*/  UISETP.GT.U32.AND UP0, UPT, UR37, 0x3, UPT ;  /* 0x000000032500788c */ /* 0x000fe4000bf04070 */
[----:B------:R-:W-:Y:S02]  /*c690*/  UISETP.NE.U32.AND UP1, UPT, UR4, 0x1, UPT ;  /* 0x000000010400788c */ /* 0x000fe4000bf25070 */
[----:B------:R-:W-:Y:S02]  /*c6a0*/  UIMAD UR5, UR12, UR8, URZ ;  /* 0x000000080c0572a4 */ /* 0x000fe4000f8e023f */
[----:B------:R-:W-:Y:S02]  /*c6b0*/  UISETP.LT.U32.AND UP0, UPT, UR48, 0x4, UP0 ;  /* 0x000000043000788c */ /* 0x000fe40008701070 */
[----:B------:R-:W-:-:S02]  /*c6c0*/  UISETP.GT.U32.AND UP1, UPT, UR48, 0x3, !UP1 ;  /* 0x000000033000788c */ /* 0x000fc4000cf24070 */
[----:B------:R-:W-:Y:S02]  /*c6d0*/  UIMAD UR5, UR41, UR9, UR5 ;  /* 0x00000009290572a4 */ /* 0x000fe4000f8e0205 */
[----:B------:R-:W-:Y:S02]  /*c6e0*/  USEL UR4, URZ, 0x1, !UP1 ;  /* 0x000000013f047887 */ /* 0x000fe4000c800000 */
[----:B------:R-:W-:Y:S01]  /*c6f0*/  ULOP3.LUT UR37, UR37, 0x3, URZ, 0xc0, !UPT ;  /* 0x0000000325257892 */ /* 0x000fe2000f8ec03f */
[----:B--2---:R-:W-:Y:S01]  /*c700*/  IMAD.SHL.U32 R156, R5, 0x2, RZ ;  /* 0x00000002059c7824 */ /* 0x004fe200078e00ff */
[--C-:B------:R-:W-:Y:S02]  /*c710*/  SHF.R.U32.HI R2, RZ, 0x7, R5.reuse ;  /* 0x00000007ff027819 */ /* 0x100fe40000011605 */
[----:B-----5:R-:W-:Y:S02]  /*c720*/  SHF.R.U32.HI R3, RZ, 0x2, R5 ;  /* 0x00000002ff037819 */ /* 0x020fe40000011605 */
[----:B------:R-:W-:-:S02]  /*c730*/  LOP3.LUT R156, R156, 0x6, RZ, 0xc0, !PT ;  /* 0x000000069c9c7812 */ /* 0x000fc400078ec0ff */
[----:B------:R-:W-:Y:S02]  /*c740*/  LOP3.LUT R2, R2, 0x1, RZ, 0xc0, !PT ;  /* 0x0000000102027812 */ /* 0x000fe400078ec0ff */
[----:B0-----:R-:W-:Y:S02]  /*c750*/  LOP3.LUT R4, R5, 0x60, RZ, 0xc0, !PT ;  /* 0x0000006005047812 */ /* 0x001fe400078ec0ff */
[----:B------:R-:W-:Y:S01]  /*c760*/  PRMT R156, R156, R157, UR40 ;  /* 0x000000289c9c7e16 */ /* 0x000fe2000800009d */
[----:B------:R-:W-:Y:S01]  /*c770*/  USHF.L.U32 UR40, UR40, 0x8, URZ ;  /* 0x0000000828287899 */ /* 0x000fe2000800063f */
[----:B------:R-:W-:Y:S01]  /*c780*/  IMAD.SHL.U32 R15, R2, 0x40, RZ ;  /* 0x00000040020f7824 */ /* 0x000fe200078e00ff */
[----:B------:R-:W-:Y:S02]  /*c790*/  LOP3.LUT R3, R3, 0x7, RZ, 0xc0, !PT ;  /* 0x0000000703037812 */ /* 0x000fe400078ec0ff */
[----:B------:R-:W-:Y:S01]  /*c7a0*/  SHF.R.U32.HI R4, RZ, 0x1, R4 ;  /* 0x00000001ff047819 */ /* 0x000fe20000011604 */
[----:B------:R-:W-:Y:S01]  /*c7b0*/  UISETP.GE.AND UP2, UPT, UR40, UR11, UPT ;  /* 0x0000000b2800728c */ /* 0x000fe2000bf46270 */
[----:B------:R-:W-:-:S02]  /*c7c0*/  LOP3.LUT R15, R15, 0x40, R3, 0xe2, !PT ;  /* 0x000000400f0f7812 */ /* 0x000fc400078ee203 */
[----:B-1----:R-:W-:Y:S01]  /*c7d0*/  IADD3 R0, RZ, -R4, -R3 ;  /* 0x80000004ff007210 */ /* 0x002fe20007ffe803 */
[----:B------:R-:W-:Y:S01]  /*c7e0*/  UISETP.GE.OR UP2, UPT, UR49, UR10, UP2 ;  /* 0x0000000a3100728c */ /* 0x000fe20009746670 */
[----:B------:R-:W-:Y:S02]  /*c7f0*/  LOP3.LUT R15, R15, UR6, R4, 0xfe, !PT ;  /* 0x000000060f0f7c12 */ /* 0x000fe4000f8efe04 */
[----:B------:R-:W-:Y:S01]  /*c800*/  LOP3.LUT R4, R5, 0x3, RZ, 0xc0, !PT ;  /* 0x0000000305047812 */ /* 0x000fe200078ec0ff */
[----:B------:R-:W-:Y:S01]  /*c810*/  IMAD R0, R2, -0x40, R0 ;  /* 0xffffffc002007824 */ /* 0x000fe200078e0200 */
[----:B------:R-:W-:Y:S01]  /*c820*/  SHF.R.S32.HI R157, RZ, 0x1f, R156 ;  /* 0x0000001fff9d7819 */ /* 0x000fe2000001149c */
[----:B------:R-:W-:Y:S01]  /*c830*/  IMAD.MOV.U32 R2, RZ, RZ, -0x2 ;  /* 0xfffffffeff027424 */ /* 0x000fe200078e00ff */
[----:B------:R-:W-:Y:S02]  /*c840*/  PLOP3.LUT P0, PT, PT, PT, UP2, 0x80, 0x0 ;  /* 0x000000000000781c */ /* 0x000fe40003f0f028 */
[----:B------:R-:W-:Y:S01]  /*c850*/  IADD3 R14, R14, -UR49, R0 ;  /* 0x800000310e0e7c10 */ /* 0x000fe2000fffe000 */
[----:B------:R-:W-:Y:S01]  /*c860*/  IMAD R4, R4, R2, UR11 ;  /* 0x0000000b04047e24 */ /* 0x000fe2000f8e0202 */
[----:B------:R-:W-:Y:S01]  /*c870*/  UMOV UR49, 0xffffffff ;  /* 0xffffffff00317882 */ /* 0x000fe20000000000 */
[----:B------:R-:W-:Y:S01]  /*c880*/  IMAD.U32 R2, RZ, RZ, UR8 ;  /* 0x00000008ff027e24 */ /* 0x000fe2000f8e00ff */
[----:B------:R-:W-:Y:S01]  /*c890*/  USEL UR8, URZ, 0x1, !UP0 ;  /* 0x000000013f087887 */ /* 0x000fe2000c000000 */
[----:B------:R-:W-:-:S02]  /*c8a0*/  VIADD R0, R4, -UR40 ;  /* 0x8000002804007c36 */ /* 0x000fc40008000000 */
[----:B------:R-:W-:Y:S01]  /*c8b0*/  IMAD.WIDE.U32 R2, R2, UR41, R156 ;  /* 0x0000002902027c25 */ /* 0x000fe2000f8e009c */
[----:B------:R-:W-:-:S03]  /*c8c0*/  ULOP3.LUT UR36, UR4, UR36, UR8, 0x96, !UPT ;  /* 0x0000002404247292 */ /* 0x000fc6000f8e9608 */
[----:B------:R-:W-:Y:S01]  /*c8d0*/  VIADD R3, R3, UR5 ;  /* 0x0000000503037c36 */ /* 0x000fe20008000000 */
[----:B------:R-:W-:Y:S08]  /*c8e0*/  @P0 BRA `(.L_x_28) ;  /* 0x0000023400dc0947 */ /* 0x000ff00003800000 */
[----:B------:R-:W-:Y:S01]  /*c8f0*/  ISETP.NE.AND P0, PT, R18, RZ, PT ;  /* 0x000000ff1200720c */ /* 0x000fe20003f05270 */
[----:B------:R-:W-:Y:S01]  /*c900*/  ULDC.64 UR10, c[0x0][0x5c8] ;  /* 0x00017200000a7ab9 */ /* 0x000fe20000000a00 */
[----:B------:R-:W-:Y:S01]  /*c910*/  BSSY B0, `(.L_x_28) ;  /* 0x0002374000007945 */ /* 0x000fe20003800000 */
[----:B------:R-:W-:Y:S01]  /*c920*/  UIMAD UR4, UR7, UR10, URZ ;  /* 0x0000000a070472a4 */ /* 0x000fe2000f8e023f */
[----:B------:R-:W-:Y:S02]  /*c930*/  IMAD.U32 R6, RZ, RZ, UR11 ;  /* 0x0000000bff067e24 */ /* 0x000fe4000f8e00ff */
[----:B------:R-:W-:-:S04]  /*c940*/  IMAD.WIDE.U32 R2, R15, UR10, R2 ;  /* 0x0000000a0f027c25 */ /* 0x000fc8000f8e0002 */
[----:B------:R-:W-:-:S04]  /*c950*/  IMAD R6, R15, R6, UR4 ;  /* 0x000000040f067e24 */ /* 0x000fc8000f8e0206 */
[----:B------:R-:W-:Y:S01]  /*c960*/  IMAD.IADD R6, R3, 0x1, R6 ;  /* 0x0000000103067824 */ /* 0x000fe200078e0206 */
[----:B------:R-:W-:Y:S06]  /*c970*/  @!P0 BRA `(.L_x_29) ;  /* 0x0000017000a48947 */ /* 0x000fec0003800000 */
[----:B------:R-:W0:Y:S01]  /*c980*/  LDC.64 R12, c[0x0][0x5b0] ;  /* 0x00016c00ff0c7b82 */ /* 0x000e220000000a00 */
[----:B------:R-:W-:Y:S01]  /*c990*/  ULDC.64 UR8, c[0x0][0x5b8] ;  /* 0x00016e0000087ab9 */ /* 0x000fe20000000a00 */
[----:B------:R-:W-:Y:S01]  /*c9a0*/  ISETP.GE.AND P1, PT, R14, 0x1, PT ;  /* 0x000000010e00780c */ /* 0x000fe20003f26270 */
[----:B------:R-:W-:Y:S02]  /*c9b0*/  UIMAD UR4, UR12, UR8, URZ ;  /* 0x000000080c0472a4 */ /* 0x000fe4000f8e023f */
[----:B------:R-:W-:Y:S01]  /*c9c0*/  IMAD.U32 R4, RZ, RZ, UR8 ;  /* 0x00000008ff047e24 */ /* 0x000fe2000f8e00ff */
[----:B------:R-:W-:Y:S01]  /*c9d0*/  BSSY B1, `(.L_x_30) ;  /* 0x000000e000017945 */ /* 0x000fe20003800000 */
[----:B------:R-:W-:Y:S01]  /*c9e0*/  ISETP.LT.OR P2, PT, R0, 0x1, !P1 ;  /* 0x000000010000780c */ /* 0x000fe20004f41670 */
[----:B------:R-:W-:Y:S01]  /*c9f0*/  UIMAD UR4, UR41, UR9, UR4 ;  /* 0x00000009290472a4 */ /* 0x000fe2000f8e0204 */
[----:B------:R-:W1:Y:S01]  /*ca00*/  LDC.64 R20, c[0x0][0x5a8] ;  /* 0x00016a00ff147b82 */ /* 0x000e620000000a00 */
[----:B------:R-:W-:-:S04]  /*ca10*/  IMAD.WIDE.U32 R156, R4, UR41, R156 ;  /* 0x00000029049c7c25 */ /* 0x000fc8000f8e009c */
[----:B------:R-:W-:Y:S02]  /*ca20*/  VIADD R23, R157, UR4 ;  /* 0x000000049d177c36 */ /* 0x000fe40008000000 */
[----:B------:R-:W-:Y:S02]  /*ca30*/  IMAD.MOV.U32 R22, RZ, RZ, R156 ;  /* 0x000000ffff167224 */ /* 0x000fe400078e009c */
[----:B0-----:R-:W-:Y:S02]  /*ca40*/  IMAD R10, R12, UR7, RZ ;  /* 0x000000070c0a7c24 */ /* 0x001fe4000f8e02ff */
[----:B------:R-:W-:-:S04]  /*ca50*/  IMAD.WIDE.U32 R4, R15, R12, R22 ;  /* 0x0000000c0f047225 */ /* 0x000fc800078e0016 */
[----:B------:R-:W-:Y:S01]  /*ca60*/  IMAD R10, R15, R13, R10 ;  /* 0x0000000d0f0a7224 */ /* 0x000fe200078e020a */
[----:B-1----:R-:W-:-:S04]  /*ca70*/  IADD3 R8, P0, R4, R20, RZ ;  /* 0x0000001404087210 */ /* 0x002fc80007f1e0ff */
[----:B------:R-:W-:Y:S01]  /*ca80*/  IADD3.X R9, R21, R5, R10, P0, !PT ;  /* 0x0000000515097210 */ /* 0x000fe200007fe40a */
[----:B------:R-:W-:Y:S08]  /*ca90*/  @P2 BRA `(.L_x_31) ;  /* 0x0000000000042947 */ /* 0x000ff00003800000 */
[----:B------:R0:W5:Y:S02]  /*caa0*/  LDG.E.U8 R16, desc[UR50][R8.64] ;  /* 0x0000003208107981 */ /* 0x000164000c1e1100 */
.L_x_31:
[----:B------:R-:W-:Y:S05]  /*cab0*/  BSYNC B1 ;  /* 0x0000000000017941 */ /* 0x000fea0003800000 */
.L_x_30:
[----:B------:R-:W2:Y:S01]  /*cac0*/  LDL.LU R7, [R1+0x400] ;  /* 0x0004000001077983 */ /* 0x000ea20000300800 */
[----:B-----5:R-:W-:Y:S01]  /*cad0*/  LOP3.LUT R3, R16, 0xffff, RZ, 0xc0, !PT ;  /* 0x0000ffff10037812 */ /* 0x020fe200078ec0ff */
[----:B------:R-:W-:Y:S01]  /*cae0*/  ULDC.64 UR4, c[0x0][0x5c0] ;  /* 0x0001700000047ab9 */ /* 0x000fe20000000a00 */
[----:B------:R-:W-:Y:S01]  /*caf0*/  ISETP.LT.OR P3, PT, R0, 0x2, !P1 ;  /* 0x000000020000780c */ /* 0x000fe20004f61670 */
[----:B------:R-:W-:Y:S01]  /*cb00*/  BSSY B1, `(.L_x_32) ;  /* 0x000000b000017945 */ /* 0x000fe20003800000 */
[----:B------:R-:W-:Y:S02]  /*cb10*/  PRMT R3, R3, 0x8880, RZ ;  /* 0x0000888003037816 */ /* 0x000fe400000000ff */
[----:B------:R-:W-:-:S03]  /*cb20*/  IADD3 R4, P0, R2, UR4, RZ ;  /* 0x0000000402047c10 */ /* 0x000fc6000ff1e0ff */
[----:B------:R-:W-:Y:S01]  /*cb30*/  IMAD R2, R3, R18, RZ ;  /* 0x0000001203027224 */ /* 0x000fe200078e02ff */
[----:B------:R-:W-:-:S03]  /*cb40*/  IADD3.X R5, R6, UR5, RZ, P0, !PT ;  /* 0x0000000506057c10 */ /* 0x000fc600087fe4ff */
[----:B--2---:R-:W-:-:S05]  /*cb50*/  @!P2 IMAD R3, R7, R17, R2 ;  /* 0x000000110703a224 */ /* 0x004fca00078e0202 */
[----:B------:R1:W-:Y:S01]  /*cb60*/  @!P2 STG.E.U8 desc[UR50][R4.64], R3 ;  /* 0x000000030400a986 */ /* 0x0003e2000c101132 */
[----:B------:R-:W-:Y:S05]  /*cb70*/  @P3 BRA `(.L_x_33) ;  /* 0x00000000000c3947 */ /* 0x000fea0003800000 */
[----:B------:R-:W2:Y:S02]  /*cb80*/  LDG.E.U8 R16, desc[UR50][R8.64+0x1] ;  /* 0x0000013208107981 */ /* 0x000ea4000c1e1100 */
[----:B--2---:R-:W-:-:S05]  /*cb90*/  PRMT R2, R16, 0x8880, RZ ;  /* 0x0000888010027816 */ /* 0x004fca00000000ff */
[----:B------:R-:W-:-:S07]  /*cba0*/  IMAD R2, R2, R18, RZ ;  /* 0x0000001202027224 */ /* 0x000fce00078e02ff */
.L_x_33:
[----:B------:R-:W-:Y:S05]  /*cbb0*/  BSYNC B1 ;  /* 0x0000000000017941 */ /* 0x000fea0003800000 */
.L_x_32:
[----:B-1----:R-:W2:Y:S01]  /*cbc0*/  LDL.LU R3, [R1+0x404] ;  /* 0x0004040001037983 */ /* 0x002ea20000300800 */
[----:B------:R-:W-:Y:S01]  /*cbd0*/  ISETP.GE.AND P0, PT, R14, 0x9, PT ;  /* 0x000000090e00780c */ /* 0x000fe20003f06270 */
[C---:B------:R-:W-:Y:S01]  /*cbe0*/  IMAD.SHL.U32 R158, R12.reuse, 0x8, RZ ;  /* 0x000000080c9e7824 */ /* 0x040fe200078e00ff */
[----:B------:R-:W-:Y:S01]  /*cbf0*/  SHF.L.U64.HI R159, R12, 0x3, R13 ;  /* 0x000000030c9f7819 */ /* 0x000fe2000001020d */
[----:B------:R-:W-:Y:S01]  /*cc00*/  BSSY B1, `(.L_x_34) ;  /* 0x000000e000017945 */ /* 0x000fe20003800000 */
[C---:B------:R-:W-:Y:S02]  /*cc10*/  ISETP.LT.OR P6, PT, R0.reuse, 0x1, !P0 ;  /* 0x000000010000780c */ /* 0x040fe400047c1670 */
[----:B------:R-:W-:Y:S01]  /*cc20*/  ISETP.LT.OR P2, PT, R0, 0x2, !P0 ;  /* 0x000000020000780c */ /* 0x000fe20004741670 */
[----:B------:R-:W-:-:S04]  /*cc30*/  IMAD.WIDE.U32 R6, R15, R12, R158 ;  /* 0x0000000c0f067225 */ /* 0x000fc800078e009e */
[----:B--2---:R-:W-:-:S05]  /*cc40*/  @!P3 IMAD R3, R3, R17, R2 ;  /* 0x000000110303b224 */ /* 0x004fca00078e0202 */
[----:B------:R1:W-:Y:S01]  /*cc50*/  @!P3 STG.E.U8 desc[UR50][R4.64+0x1], R3 ;  /* 0x000001030400b986 */ /* 0x0003e2000c101132 */
[----:B------:R-:W-:Y:S01]  /*cc60*/  IADD3 R6, P3, P4, R156, R20, R6 ;  /* 0x000000149c067210 */ /* 0x000fe20007c7e006 */
[----:B-1----:R-:W-:Y:S01]  /*cc70*/  IMAD.IADD R3, R10, 0x1, R7 ;  /* 0x000000010a037824 */ /* 0x002fe200078e0207 */
[----:B------:R-:W-:-:S04]  /*cc80*/  @!P6 IADD3 R10, P5, R4, UR45, RZ ;  /* 0x0000002d040aec10 */ /* 0x000fc8000ffbe0ff */
[----:B------:R-:W-:Y:S01]  /*cc90*/  IADD3.X R7, R23, R21, R3, P3, P4 ;  /* 0x0000001517077210 */ /* 0x000fe20001fe8403 */
[----:B------:R-:W-:Y:S08]  /*cca0*/  @P6 BRA `(.L_x_35) ;  /* 0x00000000000c6947 */ /* 0x000ff00003800000 */
[----:B------:R-:W2:Y:S02]  /*ccb0*/  LDG.E.U8 R16, desc[UR50][R6.64] ;  /* 0x0000003206107981 */ /* 0x000ea4000c1e1100 */
[----:B--2---:R-:W-:-:S05]  /*ccc0*/  PRMT R2, R16, 0x8880, RZ ;  /* 0x0000888010027816 */ /* 0x004fca00000000ff */
[----:B------:R-:W-:-:S07]  /*ccd0*/  IMAD R2, R2, R18, RZ ;  /* 0x0000001202027224 */ /* 0x000fce00078e02ff */
.L_x_35:
[----:B------:R-:W-:Y:S05]  /*cce0*/  BSYNC B1 ;  /* 0x0000000000017941 */ /* 0x000fea0003800000 */
.L_x_34:
[----:B------:R-:W2:Y:S01]  /*ccf0*/  LDL.LU R3, [R1+0x408] ;  /* 0x0004080001037983 */ /* 0x000ea20000300800 */
[----:B------:R-:W-:Y:S01]  /*cd00*/  @!P6 IADD3.X R11, R5, UR44, RZ, P5, !PT ;  /* 0x0000002c050bec10 */ /* 0x000fe2000affe4ff */
[----:B------:R-:W-:Y:S01]  /*cd10*/  BSSY B1, `(.L_x_36) ;  /* 0x000000b000017945 */ /* 0x000fe20003800000 */
[C---:B------:R-:W-:Y:S02]  /*cd20*/  ISETP.LT.OR P4, PT, R0.reuse, 0x9, !P1 ;  /* 0x000000090000780c */ /* 0x040fe40004f81670 */
[C---:B------:R-:W-:Y:S02]  /*cd30*/  ISETP.LT.OR P5, PT, R0.reuse, 0xa, !P1 ;  /* 0x0000000a0000780c */ /* 0x040fe40004fa1670 */
[----:B------:R-:W-:Y:S01]  /*cd40*/  ISETP.LT.OR P3, PT, R0, 0x9, !P0 ;  /* 0x000000090000780c */ /* 0x000fe20004761670 */
[----:B--2---:R-:W-:-:S05]  /*cd50*/  @!P6 IMAD R3, R3, R17, R2 ;  /* 0x000000110303e224 */ /* 0x004fca00078e0202 */
[----:B------:R1:W-:Y:S02]  /*cd60*/  @!P6 STG.E.U8 desc[UR50][R10.64], R3 ;  /* 0x000000030a00e986 */ /* 0x0003e4000c101132 */
[----:B-1----:R-:W-:Y:S01]  /*cd70*/  @!P2 IADD3 R10, P6, R4, UR45, RZ ;  /* 0x0000002d040aac10 */ /* 0x002fe2000ffde0ff */
[----:B------:R-:W-:-:S12]  /*cd80*/  @P2 BRA `(.L_x_37) ;  /* 0x00000000000c2947 */ /* 0x000fd80003800000 */
[----:B------:R-:W2:Y:S02]  /*cd90*/  LDG.E.U8 R16, desc[UR50][R6.64+0x1] ;  /* 0x0000013206107981 */ /* 0x000ea4000c1e1100 */
[----:B--2---:R-:W-:-:S05]  /*cda0*/  PRMT R2, R16, 0x8880, RZ ;  /* 0x0000888010027816 */ /* 0x004fca00000000ff */
[----:B------:R-:W-:-:S07]  /*cdb0*/  IMAD R2, R2, R18, RZ ;  /* 0x0000001202027224 */ /* 0x000fce00078e02ff */
.L_x_37:
[----:B------:R-:W-:Y:S05]  /*cdc0*/  BSYNC B1 ;  /* 0x0000000000017941 */ /* 0x000fea0003800000 */
.L_x_36:
[----:B------:R-:W2:Y:S01]  /*cdd0*/  LDL.LU R3, [R1+0x40c] ;  /* 0x00040c0001037983 */ /* 0x000ea20000300800 */
[----:B------:R-:W-:Y:S01]  /*cde0*/  @!P2 IADD3.X R11, R5, UR44, RZ, P6, !PT ;  /* 0x0000002c050bac10 */ /* 0x000fe2000b7fe4ff */
[----:B------:R-:W-:Y:S01]  /*cdf0*/  BSSY B1, `(.L_x_38) ;  /* 0x0000007000017945 */ /* 0x000fe20003800000 */
[----:B--2---:R-:W-:-:S05]  /*ce00*/  @!P2 IMAD R3, R3, R17, R2 ;  /* 0x000000110303a224 */ /* 0x004fca00078e0202 */
[----:B------:R1:W-:Y:S01]  /*ce10*/  @!P2 STG.E.U8 desc[UR50][R10.64+0x1], R3 ;  /* 0x000001030a00a986 */ /* 0x0003e2000c101132 */
[----:B------:R-:W-:Y:S05]  /*ce20*/  @P4 BRA `(.L_x_39) ;  /* 0x00000000000c4947 */ /* 0x000fea0003800000 */
[----:B------:R-:W2:Y:S02]  /*ce30*/  LDG.E.U8 R16, desc[UR50][R8.64+0x8] ;  /* 0x0000083208107981 */ /* 0x000ea4000c1e1100 */
[----:B--2---:R-:W-:-:S05]  /*ce40*/  PRMT R2, R16, 0x8880, RZ ;  /* 0x0000888010027816 */ /* 0x004fca00000000ff */
[----:B------:R-:W-:-:S07]  /*ce50*/  IMAD R2, R2, R18, RZ ;  /* 0x0000001202027224 */ /* 0x000fce00078e02ff */
.L_x_39:
[----:B------:R-:W-:Y:S05]  /*ce60*/  BSYNC B1 ;  /* 0x0000000000017941 */ /* 0x000fea0003800000 */
.L_x_38:
[----:B-1----:R-:W2:Y:S01]  /*ce70*/  LDL.LU R3, [R1+0x410] ;  /* 0x0004100001037983 */ /* 0x002ea20000300800 */
[----:B------:R-:W-:Y:S01]  /*ce80*/  BSSY B1, `(.L_x_40) ;  /* 0x0000007000017945 */ /* 0x000fe20003800000 */
[----:B--2---:R-:W-:-:S05]  /*ce90*/  @!P4 IMAD R3, R3, R17, R2 ;  /* 0x000000110303c224 */ /* 0x004fca00078e0202 */
[----:B------:R1:W-:Y:S01]  /*cea0*/  @!P4 STG.E.U8 desc[UR50][R4.64+0x8], R3 ;  /* 0x000008030400c986 */ /* 0x0003e2000c101132 */
[----:B------:R-:W-:Y:S05]  /*ceb0*/  @P5 BRA `(.L_x_41) ;  /* 0x00000000000c5947 */ /* 0x000fea0003800000 */
[----:B------:R-:W2:Y:S02]  /*cec0*/  LDG.E.U8 R16, desc[UR50][R8.64+0x9] ;  /* 0x0000093208107981 */ /* 0x000ea4000c1e1100 */
[----:B--2---:R-:W-:-:S05]  /*ced0*/  PRMT R2, R16, 0x8880, RZ ;  /* 0x0000888010027816 */ /* 0x004fca00000000ff */
[----:B------:R-:W-:-:S07]  /*cee0*/  IMAD R2, R2, R18, RZ ;  /* 0x0000001202027224 */ /* 0x000fce00078e02ff */
.L_x_41:
[----:B------:R-:W-:Y:S05]  /*cef0*/  BSYNC B1 ;  /* 0x0000000000017941 */ /* 0x000fea0003800000 */
.L_x_40:
[----:B-1----:R-:W2:Y:S01]  /*cf00*/  LDL.LU R3, [R1+0x414] ;  /* 0x0004140001037983 */ /* 0x002ea20000300800 */
[----:B------:R-:W-:Y:S01]  /*cf10*/  BSSY B1, `(.L_x_42) ;  /* 0x0000009000017945 */ /* 0x000fe20003800000 */
[----:B------:R-:W-:Y:S02]  /*cf20*/  ISETP.LT.OR P2, PT, R0, 0xa, !P0 ;  /* 0x0000000a0000780c */ /* 0x000fe40004741670 */
[----:B------:R-:W-:Y:S01]  /*cf30*/  @!P3 IADD3 R10, P4, R4, UR45, RZ ;  /* 0x0000002d040abc10 */ /* 0x000fe2000ff9e0ff */
[----:B--2---:R-:W-:-:S05]  /*cf40*/  @!P5 IMAD R3, R3, R17, R2 ;  /* 0x000000110303d224 */ /* 0x004fca00078e0202 */
[----:B------:R1:W-:Y:S01]  /*cf50*/  @!P5 STG.E.U8 desc[UR50][R4.64+0x9], R3 ;  /* 0x000009030400d986 */ /* 0x0003e2000c101132 */
[----:B------:R-:W-:Y:S06]  /*cf60*/  @P3 BRA `(.L_x_43) ;  /* 0x00000000000c3947 */ /* 0x000fec0003800000 */
[----:B------:R-:W2:Y:S02]  /*cf70*/  LDG.E.U8 R16, desc[UR50][R6.64+0x8] ;  /* 0x0000083206107981 */ /* 0x000ea4000c1e1100 */
[----:B--2---:R-:W-:-:S05]  /*cf80*/  PRMT R2, R16, 0x8880, RZ ;  /* 0x0000888010027816 */ /* 0x004fca00000000ff */
[----:B------:R-:W-:-:S07]  /*cf90*/  IMAD R2, R2, R18, RZ ;  /* 0x0000001202027224 */ /* 0x000fce00078e02ff */
.L_x_43:
[----:B------:R-:W-:Y:S05]  /*cfa0*/  BSYNC B1 ;  /* 0x0000000000017941 */ /* 0x000fea0003800000 */
.L_x_42:
[----:B-1----:R-:W2:Y:S01]  /*cfb0*/  LDL.LU R3, [R1+0x418] ;  /* 0x0004180001037983 */ /* 0x002ea20000300800 */
[----:B------:R-:W-:Y:S01]  /*cfc0*/  @!P3 IADD3.X R11, R5, UR44, RZ, P4, !PT ;  /* 0x0000002c050bbc10 */ /* 0x000fe2000a7fe4ff */
[----:B------:R-:W-:Y:S01]  /*cfd0*/  BSSY B1, `(.L_x_44) ;  /* 0x000000b000017945 */ /* 0x000fe20003800000 */
[C---:B------:R-:W-:Y:S02]  /*cfe0*/  ISETP.LT.OR P4, PT, R0.reuse, 0x11, !P1 ;  /* 0x000000110000780c */ /* 0x040fe40004f81670 */
[----:B------:R-:W-:Y:S01]  /*cff0*/  ISETP.LT.OR P5, PT, R0, 0x12, !P1 ;  /* 0x000000120000780c */ /* 0x000fe20004fa1670 */
[----:B--2---:R-:W-:-:S05]  /*d000*/  @!P3 IMAD R3, R3, R17, R2 ;  /* 0x000000110303b224 */ /* 0x004fca00078e0202 */
[----:B------:R1:W-:Y:S01]  /*d010*/  @!P3 STG.E.U8 desc[UR50][R10.64+0x8], R3 ;  /* 0x000008030a00b986 */ /* 0x0003e2000c101132 */
[----:B------:R-:W-:Y:S02]  /*d020*/  ISETP.LT.OR P3, PT, R0, 0x11, !P0 ;  /* 0x000000110000780c */ /* 0x000fe40004761670 */
[----:B-1----:R-:W-:Y:S01]  /*d030*/  @!P2 IADD3 R10, P6, R4, UR45, RZ ;  /* 0x0000002d040aac10 */ /* 0x002fe2000ffde0ff */
[----:B------:R-:W-:-:S12]  /*d040*/  @P2 BRA `(.L_x_45) ;  /* 0x00000000000c2947 */ /* 0x000fd80003800000 */
[----:B------:R-:W2:Y:S02]  /*d050*/  LDG.E.U8 R16, desc[UR50][R6.64+0x9] ;  /* 0x0000093206107981 */ /* 0x000ea4000c1e1100 */
[----:B--2---:R-:W-:-:S05]  /*d060*/  PRMT R2, R16, 0x8880, RZ ;  /* 0x0000888010027816 */ /* 0x004fca00000000ff */
[----:B------:R-:W-:-:S07]  /*d070*/  IMAD R2, R2, R18, RZ ;  /* 0x0000001202027224 */ /* 0x000fce00078e02ff */
.L_x_45:
[----:B------:R-:W-:Y:S05]  /*d080*/  BSYNC B1 ;  /* 0x0000000000017941 */ /* 0x000fea0003800000 */
.L_x_44:
        /* <DEDUP_REMOVED lines=9> */
.L_x_47:
[----:B------:R-:W-:Y:S05]  /*d120*/  BSYNC B1 ;  /* 0x0000000000017941 */ /* 0x000fea0003800000 */
.L_x_46:
        /* <DEDUP_REMOVED lines=8> */
.L_x_49:
[----:B------:R-:W-:Y:S05]  /*d1b0*/  BSYNC B1 ;  /* 0x0000000000017941 */ /* 0x000fea0003800000 */
.L_x_48:
        /* <DEDUP_REMOVED lines=10> */
.L_x_51:
[----:B------:R-:W-:Y:S05]  /*d260*/  BSYNC B1 ;  /* 0x0000000000017941 */ /* 0x000fea0003800000 */
.L_x_50:
        /* <DEDUP_REMOVED lines=13> */
.L_x_53:
[----:B------:R-:W-:Y:S05]  /*d340*/  BSYNC B1 ;  /* 0x0000000000017941 */ /* 0x000fea0003800000 */
.L_x_52:
        /* <DEDUP_REMOVED lines=9> */
.L_x_55:
[----:B------:R-:W-:Y:S05]  /*d3e0*/  BSYNC B1 ;  /* 0x0000000000017941 */ /* 0x000fea0003800000 */
.L_x_54:
        /* <DEDUP_REMOVED lines=8> */
.L_x_57:
[----:B------:R-:W-:Y:S05]  /*d470*/  BSYNC B1 ;  /* 0x0000000000017941 */ /* 0x000fea0003800000 */
.L_x_56:
        /* <DEDUP_REMOVED lines=10> */
.L_x_59:
[----:B------:R-:W-:Y:S05]  /*d520*/  BSYNC B1 ;  /* 0x0000000000017941 */ /* 0x000fea0003800000 */
.L_x_58:
        /* <DEDUP_REMOVED lines=13> */
.L_x_61:
[----:B------:R-:W-:Y:S05]  /*d600*/  BSYNC B1 ;  /* 0x0000000000017941 */ /* 0x000fea0003800000 */
.L_x_60:
        /* <DEDUP_REMOVED lines=9> */
.L_x_63:
[----:B------:R-:W-:Y:S05]  /*d6a0*/  BSYNC B1 ;  /* 0x0000000000017941 */ /* 0x000fea0003800000 */
.L_x_62:
        /* <DEDUP_REMOVED lines=8> */
.L_x_65:
[----:B------:R-:W-:Y:S05]  /*d730*/  BSYNC B1 ;  /* 0x0000000000017941 */ /* 0x000fea0003800000 */
.L_x_64:
        /* <DEDUP_REMOVED lines=10> */
.L_x_67:
[----:B------:R-:W-:Y:S05]  /*d7e0*/  BSYNC B1 ;  /* 0x0000000000017941 */ /* 0x000fea0003800000 */
.L_x_66:
        /* <DEDUP_REMOVED lines=13> */
.L_x_69:
[----:B------:R-:W-:Y:S05]  /*d8c0*/  BSYNC B1 ;  /* 0x0000000000017941 */ /* 0x000fea0003800000 */
.L_x_68:
        /* <DEDUP_REMOVED lines=9> */
.L_x_71:
[----:B------:R-:W-:Y:S05]  /*d960*/  BSYNC B1 ;  /* 0x0000000000017941 */ /* 0x000fea0003800000 */
.L_x_70:
        /* <DEDUP_REMOVED lines=8> */
.L_x_73:
[----:B------:R-:W-:Y:S05]  /*d9f0*/  BSYNC B1 ;  /* 0x0000000000017941 */ /* 0x000fea0003800000 */
.L_x_72:
        /* <DEDUP_REMOVED lines=10> */
.L_x_75:
[----:B------:R-:W-:Y:S05]  /*daa0*/  BSYNC B1 ;  /* 0x0000000000017941 */ /* 0x000fea0003800000 */
.L_x_74:
        /* <DEDUP_REMOVED lines=13> */
.L_x_77:
[----:B------:R-:W-:Y:S05]  /*db80*/  BSYNC B1 ;  /* 0x0000000000017941 */ /* 0x000fea0003800000 */
.L_x_76:
        /* <DEDUP_REMOVED lines=9> */
.L_x_79:
[----:B------:R-:W-:Y:S05]  /*dc20*/  BSYNC B1 ;  /* 0x0000000000017941 */ /* 0x000fea0003800000 */
.L_x_78:
        /* <DEDUP_REMOVED lines=8> */
.L_x_81:
[----:B------:R-:W-:Y:S05]  /*dcb0*/  BSYNC B1 ;  /* 0x0000000000017941 */ /* 0x000fea0003800000 */
.L_x_80:
        /* <DEDUP_REMOVED lines=10> */
.L_x_83:
[----:B------:R-:W-:Y:S05]  /*dd60*/  BSYNC B1 ;  /* 0x0000000000017941 */ /* 0x000fea0003800000 */
.L_x_82:
        /* <DEDUP_REMOVED lines=13> */
.L_x_85:
[----:B------:R-:W-:Y:S05]  /*de40*/  BSYNC B1 ;  /* 0x0000000000017941 */ /* 0x000fea0003800000 */
.L_x_84:
        /* <DEDUP_REMOVED lines=9> */
.L_x_87:
[----:B------:R-:W-:Y:S05]  /*dee0*/  BSYNC B1 ;  /* 0x0000000000017941 */ /* 0x000fea0003800000 */
.L_x_86:
        /* <DEDUP_REMOVED lines=8> */
.L_x_89:
[----:B------:R-:W-:Y:S05]  /*df70*/  BSYNC B1 ;  /* 0x0000000000017941 */ /* 0x000fea0003800000 */
.L_x_88:
        /* <DEDUP_REMOVED lines=10> */
.L_x_91:
[----:B------:R-:W-:Y:S05]  /*e020*/  BSYNC B1 ;  /* 0x0000000000017941 */ /* 0x000fea0003800000 */
.L_x_90:
[----:B-1----:R-:W2:Y:S01]  /*e030*/  LDL.LU R3, [R1+0x478] ;  /* 0x0004780001037983 */ /* 0x002ea20000300800 */
[----:B------:R-:W-:Y:S01]  /*e040*/  @!P3 IADD3.X R11, R5, UR44, RZ, P4, !PT ;  /* 0x0000002c050bbc10 */ /* 0x000fe2000a7fe4ff */
[----:B------:R-:W-:Y:S01]  /*e050*/  BSSY B1, `(.L_x_92) ;  /* 0x000000a000017945 */ /* 0x000fe20003800000 */
        /* <DEDUP_REMOVED lines=9> */
.L_x_93:
[----:B------:R-:W-:Y:S05]  /*e0f0*/  BSYNC B1 ;  /* 0x0000000000017941 */ /* 0x000fea0003800000 */
.L_x_92:
        /* <DEDUP_REMOVED lines=9> */
.L_x_95:
[----:B------:R-:W-:Y:S05]  /*e190*/  BSYNC B1 ;  /* 0x0000000000017941 */ /* 0x000fea0003800000 */
.L_x_94:
[----:B-1----:R-:W2:Y:S01]  /*e1a0*/  LDL.LU R3, [R1+0x480] ;  /* 0x0004800001037983 */ /* 0x002ea20000300800 */
[----:B------:R-:W-:Y:S01]  /*e1b0*/  BSSY B1, `(.L_x_96) ;  /* 0x000000a000017945 */ /* 0x000fe20003800000 */
[----:B------:R-:W-:Y:S02]  /*e1c0*/  ISETP.LT.OR P2, PT, R0, 0x42, !P0 ;  /* 0x000000420000780c */ /* 0x000fe40004741670 */
[----:B------:R-:W-:Y:S01]  /*e1d0*/  @!P3 IADD3 R10, P5, R4, UR45, RZ ;  /* 0x0000002d040abc10 */ /* 0x000fe2000ffbe0ff */
[----:B--2---:R-:W-:-:S05]  /*e1e0*/  @!P4 IMAD R3, R3, R17, R2 ;  /* 0x000000110303c224 */ /* 0x004fca00078e0202 */
[----:B------:R1:W-:Y:S01]  /*e1f0*/  @!P4 STG.E.U8 desc[UR50][R4.64+0x40], R3 ;  /* 0x000040030400c986 */ /* 0x0003e2000c101132 */
[----:B------:R-:W-:-:S13]  /*e200*/  ISETP.LT.OR P4, PT, R0, 0x42, !P1 ;  /* 0x000000420000780c */ /* 0x000fda0004f81670 */
[----:B-1----:R-:W-:Y:S05]  /*e210*/  @P4 BRA `(.L_x_97) ;  /* 0x00000000000c4947 */ /* 0x002fea0003800000 */
[----:B------:R-:W2:Y:S02]  /*e220*/  LDG.E.U8 R16, desc[UR50][R8.64+0x41] ;  /* 0x0000413208107981 */ /* 0x000ea4000c1e1100 */
[----:B--2---:R-:W-:-:S05]  /*e230*/  PRMT R2, R16, 0x8880, RZ ;  /* 0x0000888010027816 */ /* 0x004fca00000000ff */
[----:B------:R-:W-:-:S07]  /*e240*/  IMAD R2, R2, R18, RZ ;  /* 0x0000001202027224 */ /* 0x000fce00078e02ff */
.L_x_97:
[----:B------:R-:W-:Y:S05]  /*e250*/  BSYNC B1 ;  /* 0x0000000000017941 */ /* 0x000fea0003800000 */
.L_x_96:
[----:B------:R-:W2:Y:S01]  /*e260*/  LDL.LU R3, [R1+0x484] ;  /* 0x0004840001037983 */ /* 0x000ea20000300800 */
[----:B------:R-:W-:Y:S01]  /*e270*/  BSSY B1, `(.L_x_98) ;  /* 0x0000007000017945 */ /* 0x000fe20003800000 */
[----:B--2---:R-:W-:-:S05]  /*e280*/  @!P4 IMAD R3, R3, R17, R2 ;  /* 0x000000110303c224 */ /* 0x004fca00078e0202 */
[----:B------:R1:W-:Y:S01]  /*e290*/  @!P4 STG.E.U8 desc[UR50][R4.64+0x41], R3 ;  /* 0x000041030400c986 */ /* 0x0003e2000c101132 */
[----:B------:R-:W-:Y:S05]  /*e2a0*/  @P3 BRA `(.L_x_99) ;  /* 0x00000000000c3947 */ /* 0x000fea0003800000 */
[----:B------:R-:W2:Y:S02]  /*e2b0*/  LDG.E.U8 R16, desc[UR50][R6.64+0x40] ;  /* 0x0000403206107981 */ /* 0x000ea4000c1e1100 */
[----:B--2---:R-:W-:-:S05]  /*e2c0*/  PRMT R2, R16, 0x8880, RZ ;  /* 0x0000888010027816 */ /* 0x004fca00000000ff */
[----:B------:R-:W-:-:S07]  /*e2d0*/  IMAD R2, R2, R18, RZ ;  /* 0x0000001202027224 */ /* 0x000fce00078e02ff */
.L_x_99:
[----:B------:R-:W-:Y:S05]  /*e2e0*/  BSYNC B1 ;  /* 0x0000000000017941 */ /* 0x000fea0003800000 */
.L_x_98:
        /* <DEDUP_REMOVED lines=8> */
[----:B-1----:R-:W-:-:S04]  /*e370*/  @!P2 IADD3 R10, P6, R4, UR45, RZ ;  /* 0x0000002d040aac10 */ /* 0x002fc8000ffde0ff */
[----:B------:R-:W-:Y:S02]  /*e380*/  @!P2 IADD3.X R11, R5, UR44, RZ, P6, !PT ;  /* 0x0000002c050bac10 */ /* 0x000fe4000b7fe4ff */
[----:B------:R-:W-:Y:S01]  /*e390*/  ISETP.LT.OR P6, PT, R0, 0x4a, !P0 ;  /* 0x0000004a0000780c */ /* 0x000fe200047c1670 */
[----:B------:R-:W-:-:S12]  /*e3a0*/  @P2 BRA `(.L_x_101) ;  /* 0x00000000000c2947 */ /* 0x000fd80003800000 */
[----:B------:R-:W2:Y:S02]  /*e3b0*/  LDG.E.U8 R16, desc[UR50][R6.64+0x41] ;  /* 0x0000413206107981 */ /* 0x000ea4000c1e1100 */
[----:B--2---:R-:W-:-:S05]  /*e3c0*/  PRMT R2, R16, 0x8880, RZ ;  /* 0x0000888010027816 */ /* 0x004fca00000000ff */
[----:B------:R-:W-:-:S07]  /*e3d0*/  IMAD R2, R2, R18, RZ ;  /* 0x0000001202027224 */ /* 0x000fce00078e02ff */
.L_x_101:
[----:B------:R-:W-:Y:S05]  /*e3e0*/  BSYNC B1 ;  /* 0x0000000000017941 */ /* 0x000fea0003800000 */
.L_x_100:
        /* <DEDUP_REMOVED lines=8> */
.L_x_103:
[----:B------:R-:W-:Y:S05]  /*e470*/  BSYNC B1 ;  /* 0x0000000000017941 */ /* 0x000fea0003800000 */
.L_x_102:
        /* <DEDUP_REMOVED lines=8> */
.L_x_105:
[----:B------:R-:W-:Y:S05]  /*e500*/  BSYNC B1 ;  /* 0x0000000000017941 */ /* 0x000fea0003800000 */
.L_x_104:
[----:B-1----:R-:W2:Y:S01]  /*e510*/  LDL.LU R3, [R1+0x494] ;  /* 0x0004940001037983 */ /* 0x002ea20000300800 */
[----:B------:R-:W-:Y:S01]  /*e520*/  BSSY B1, `(.L_x_106) ;  /* 0x000000b000017945 */ /* 0x000fe20003800000 */
[----:B------:R-:W-:Y:S02]  /*e530*/  ISETP.LT.OR P3, PT, R0, 0x51, !P0 ;  /* 0x000000510000780c */ /* 0x000fe40004761670 */
[----:B------:R-:W-:Y:S01]  /*e540*/  @!P6 IADD3 R10, P2, R4, UR45, RZ ;  /* 0x0000002d040aec10 */ /* 0x000fe2000ff5e0ff */
[----:B--2---:R-:W-:-:S05]  /*e550*/  @!P4 IMAD R3, R3, R17, R2 ;  /* 0x000000110303c224 */ /* 0x004fca00078e0202 */
[----:B------:R1:W-:Y:S01]  /*e560*/  @!P4 STG.E.U8 desc[UR50][R4.64+0x49], R3 ;  /* 0x000049030400c986 */ /* 0x0003e2000c101132 */
[----:B------:R-:W-:-:S04]  /*e570*/  @!P5 IADD3 R152, P4, R4, UR45, RZ ;  /* 0x0000002d0498dc10 */ /* 0x000fc8000ff9e0ff */
[----:B------:R-:W-:Y:S01]  /*e580*/  @!P5 IADD3.X R153, R5, UR44, RZ, P4, !PT ;  /* 0x0000002c0599dc10 */ /* 0x000fe2000a7fe4ff */
[----:B------:R-:W-:Y:S08]  /*e590*/  @P5 BRA `(.L_x_107) ;  /* 0x00000000000c5947 */ /* 0x000ff00003800000 */
[----:B------:R-:W2:Y:S02]  /*e5a0*/  LDG.E.U8 R16, desc[UR50][R6.64+0x48] ;  /* 0x0000483206107981 */ /* 0x000ea4000c1e1100 */
[----:B--2---:R-:W-:-:S05]  /*e5b0*/  PRMT R2, R16, 0x8880, RZ ;  /* 0x0000888010027816 */ /* 0x004fca00000000ff */
[----:B------:R-:W-:-:S07]  /*e5c0*/  IMAD R2, R2, R18, RZ ;  /* 0x0000001202027224 */ /* 0x000fce00078e02ff */
.L_x_107:
[----:B------:R-:W-:Y:S05]  /*e5d0*/  BSYNC B1 ;  /* 0x0000000000017941 */ /* 0x000fea0003800000 */
.L_x_106:
[----:B-1----:R-:W2:Y:S01]  /*e5e0*/  LDL.LU R3, [R1+0x498] ;  /* 0x0004980001037983 */ /* 0x002ea20000300800 */
[----:B------:R-:W-:Y:S01]  /*e5f0*/  BSSY B1, `(.L_x_108) ;  /* 0x0000008000017945 */ /* 0x000fe20003800000 */
[----:B------:R-:W-:Y:S01]  /*e600*/  @!P6 IADD3.X R11, R5, UR44, RZ, P2, !PT ;  /* 0x0000002c050bec10 */ /* 0x000fe200097fe4ff */
[----:B--2---:R-:W-:-:S05]  /*e610*/  @!P5 IMAD R3, R3, R17, R2 ;  /* 0x000000110303d224 */ /* 0x004fca00078e0202 */
[----:B------:R1:W-:Y:S01]  /*e620*/  @!P5 STG.E.U8 desc[UR50][R152.64+0x48], R3 ;  /* 0x000048039800d986 */ /* 0x0003e2000c101132 */
[----:B------:R-:W-:Y:S05]  /*e630*/  @P6 BRA `(.L_x_109) ;  /* 0x00000000000c6947 */ /* 0x000fea0003800000 */
[----:B------:R-:W2:Y:S02]  /*e640*/  LDG.E.U8 R16, desc[UR50][R6.64+0x49] ;  /* 0x0000493206107981 */ /* 0x000ea4000c1e1100 */
[----:B--2---:R-:W-:-:S05]  /*e650*/  PRMT R2, R16, 0x8880, RZ ;  /* 0x0000888010027816 */ /* 0x004fca00000000ff */
[----:B------:R-:W-:-:S07]  /*e660*/  IMAD R2, R2, R18, RZ ;  /* 0x0000001202027224 */ /* 0x000fce00078e02ff */
.L_x_109:
[----:B------:R-:W-:Y:S05]  /*e670*/  BSYNC B1 ;  /* 0x0000000000017941 */ /* 0x000fea0003800000 */
.L_x_108:
[----:B-1----:R-:W2:Y:S01]  /*e680*/  LDL.LU R3, [R1+0x49c] ;  /* 0x00049c0001037983 */ /* 0x002ea20000300800 */
[C---:B------:R-:W-:Y:S01]  /*e690*/  ISETP.LT.OR P4, PT, R0.reuse, 0x51, !P1 ;  /* 0x000000510000780c */ /* 0x040fe20004f81670 */
[----:B------:R-:W-:Y:S01]  /*e6a0*/  BSSY B1, `(.L_x_110) ;  /* 0x000000a000017945 */ /* 0x000fe20003800000 */
[C---:B------:R-:W-:Y:S02]  /*e6b0*/  ISETP.LT.OR P5, PT, R0.reuse, 0x52, !P1 ;  /* 0x000000520000780c */ /* 0x040fe40004fa1670 */
[----:B------:R-:W-:Y:S01]  /*e6c0*/  ISETP.LT.OR P2, PT, R0, 0x52, !P0 ;  /* 0x000000520000780c */ /* 0x000fe20004741670 */
[----:B--2---:R-:W-:-:S05]  /*e6d0*/  @!P6 IMAD R3, R3, R17, R2 ;  /* 0x000000110303e224 */ /* 0x004fca00078e0202 */
[----:B------:R1:W-:Y:S01]  /*e6e0*/  @!P6 STG.E.U8 desc[UR50][R10.64+0x49], R3 ;  /* 0x000049030a00e986 */ /* 0x0003e2000c101132 */
[----:B------:R-:W-:Y:S02]  /*e6f0*/  @!P3 IADD3 R152, P6, R4, UR45, RZ ;  /* 0x0000002d0498bc10 */ /* 0x000fe4000ffde0ff */
[----:B------:R-:W-:Y:S11]  /*e700*/  @P4 BRA `(.L_x_111) ;  /* 0x00000000000c4947 */ /* 0x000ff60003800000 */
[----:B------:R-:W2:Y:S02]  /*e710*/  LDG.E.U8 R16, desc[UR50][R8.64+0x50] ;  /* 0x0000503208107981 */ /* 0x000ea4000c1e1100 */
[----:B--2---:R-:W-:-:S05]  /*e720*/  PRMT R2, R16, 0x8880, RZ ;  /* 0x0000888010027816 */ /* 0x004fca00000000ff */
[----:B------:R-:W-:-:S07]  /*e730*/  IMAD R2, R2, R18, RZ ;  /* 0x0000001202027224 */ /* 0x000fce00078e02ff */
.L_x_111:
[----:B------:R-:W-:Y:S05]  /*e740*/  BSYNC B1 ;  /* 0x0000000000017941 */ /* 0x000fea0003800000 */
.L_x_110:
        /* <DEDUP_REMOVED lines=8> */
.L_x_113:
[----:B------:R-:W-:Y:S05]  /*e7d0*/  BSYNC B1 ;  /* 0x0000000000017941 */ /* 0x000fea0003800000 */
.L_x_112:
        /* <DEDUP_REMOVED lines=9> */
.L_x_115:
[----:B------:R-:W-:Y:S05]  /*e870*/  BSYNC B1 ;  /* 0x0000000000017941 */ /* 0x000fea0003800000 */
.L_x_114:
[----:B-1----:R-:W2:Y:S01]  /*e880*/  LDL.LU R3, [R1+0x4a8] ;  /* 0x0004a80001037983 */ /* 0x002ea20000300800 */
[----:B------:R-:W-:Y:S01]  /*e890*/  @!P2 IADD3 R10, P5, R4, UR45, RZ ;  /* 0x0000002d040aac10 */ /* 0x000fe2000ffbe0ff */
[----:B------:R-:W-:Y:S01]  /*e8a0*/  BSSY B1, `(.L_x_116) ;  /* 0x000000c000017945 */ /* 0x000fe20003800000 */
[C---:B------:R-:W-:Y:S02]  /*e8b0*/  ISETP.LT.OR P6, PT, R0.reuse, 0x59, !P1 ;  /* 0x000000590000780c */ /* 0x040fe40004fc1670 */
[----:B------:R-:W-:Y:S02]  /*e8c0*/  @!P2 IADD3.X R11, R5, UR44, RZ, P5, !PT ;  /* 0x0000002c050bac10 */ /* 0x000fe4000affe4ff */
[C---:B------:R-:W-:Y:S02]  /*e8d0*/  ISETP.LT.OR P4, PT, R0.reuse, 0x59, !P0 ;  /* 0x000000590000780c */ /* 0x040fe40004781670 */
[----:B------:R-:W-:Y:S01]  /*e8e0*/  ISETP.LT.OR P5, PT, R0, 0x5a, !P0 ;  /* 0x0000005a0000780c */ /* 0x000fe200047a1670 */
[----:B--2---:R-:W-:-:S05]  /*e8f0*/  @!P3 IMAD R3, R3, R17, R2 ;  /* 0x000000110303b224 */ /* 0x004fca00078e0202 */
[----:B------:R1:W-:Y:S01]  /*e900*/  @!P3 STG.E.U8 desc[UR50][R152.64+0x50], R3 ;  /* 0x000050039800b986 */ /* 0x0003e2000c101132 */
[----:B------:R-:W-:Y:S01]  /*e910*/  ISETP.LT.OR P3, PT, R0, 0x5a, !P1 ;  /* 0x0000005a0000780c */ /* 0x000fe20004f61670 */
[----:B------:R-:W-:-:S12]  /*e920*/  @P2 BRA `(.L_x_117) ;  /* 0x00000000000c2947 */ /* 0x000fd80003800000 */
[----:B------:R-:W2:Y:S02]  /*e930*/  LDG.E.U8 R16, desc[UR50][R6.64+0x51] ;  /* 0x0000513206107981 */ /* 0x000ea4000c1e1100 */
[----:B--2---:R-:W-:-:S05]  /*e940*/  PRMT R2, R16, 0x8880, RZ ;  /* 0x0000888010027816 */ /* 0x004fca00000000ff */
[----:B------:R-:W-:-:S07]  /*e950*/  IMAD R2, R2, R18, RZ ;  /* 0x0000001202027224 */ /* 0x000fce00078e02ff */
.L_x_117:
[----:B------:R-:W-:Y:S05]  /*e960*/  BSYNC B1 ;  /* 0x0000000000017941 */ /* 0x000fea0003800000 */
.L_x_116:
        /* <DEDUP_REMOVED lines=8> */
.L_x_119:
[----:B------:R-:W-:Y:S05]  /*e9f0*/  BSYNC B1 ;  /* 0x0000000000017941 */ /* 0x000fea0003800000 */
.L_x_118:
        /* <DEDUP_REMOVED lines=8> */
.L_x_121:
[----:B------:R-:W-:Y:S05]  /*ea80*/  BSYNC B1 ;  /* 0x0000000000017941 */ /* 0x000fea0003800000 */
.L_x_120:
        /* <DEDUP_REMOVED lines=12> */
.L_x_123:
[----:B------:R-:W-:Y:S05]  /*eb50*/  BSYNC B1 ;  /* 0x0000000000017941 */ /* 0x000fea0003800000 */
.L_x_122:
        /* <DEDUP_REMOVED lines=9> */
.L_x_125:
[----:B------:R-:W-:Y:S05]  /*ebf0*/  BSYNC B1 ;  /* 0x0000000000017941 */ /* 0x000fea0003800000 */
.L_x_124:
[----:B-1----:R-:W2:Y:S01]  /*ec00*/  LDL.LU R3, [R1+0x4bc] ;  /* 0x0004bc0001037983 */ /* 0x002ea20000300800 */
[C---:B------:R-:W-:Y:S01]  /*ec10*/  ISETP.LT.OR P4, PT, R0.reuse, 0x61, !P1 ;  /* 0x000000610000780c */ /* 0x040fe20004f81670 */
[----:B------:R-:W-:Y:S01]  /*ec20*/  BSSY B1, `(.L_x_126) ;  /* 0x000000a000017945 */ /* 0x000fe20003800000 */
[----:B------:R-:W-:Y:S02]  /*ec30*/  ISETP.LT.OR P3, PT, R0, 0x62, !P0 ;  /* 0x000000620000780c */ /* 0x000fe40004761670 */
[----:B------:R-:W-:Y:S01]  /*ec40*/  @!P2 IADD3 R152, P6, R4, UR45, RZ ;  /* 0x0000002d0498ac10 */ /* 0x000fe2000ffde0ff */
[----:B--2---:R-:W-:-:S05]  /*ec50*/  @!P5 IMAD R3, R3, R17, R2 ;  /* 0x000000110303d224 */ /* 0x004fca00078e0202 */
[----:B------:R1:W-:Y:S01]  /*ec60*/  @!P5 STG.E.U8 desc[UR50][R10.64+0x59], R3 ;  /* 0x000059030a00d986 */ /* 0x0003e2000c101132 */
[----:B------:R-:W-:Y:S02]  /*ec70*/  ISETP.LT.OR P5, PT, R0, 0x62, !P1 ;  /* 0x000000620000780c */ /* 0x000fe40004fa1670 */
[----:B------:R-:W-:Y:S11]  /*ec80*/  @P4 BRA `(.L_x_127) ;  /* 0x00000000000c4947 */ /* 0x000ff60003800000 */
[----:B------:R-:W2:Y:S02]  /*ec90*/  LDG.E.U8 R16, desc[UR50][R8.64+0x60] ;  /* 0x0000603208107981 */ /* 0x000ea4000c1e1100 */
[----:B--2---:R-:W-:-:S05]  /*eca0*/  PRMT R2, R16, 0x8880, RZ ;  /* 0x0000888010027816 */ /* 0x004fca00000000ff */
[----:B------:R-:W-:-:S07]  /*ecb0*/  IMAD R2, R2, R18, RZ ;  /* 0x0000001202027224 */ /* 0x000fce00078e02ff */
.L_x_127:
[----:B------:R-:W-:Y:S05]  /*ecc0*/  BSYNC B1 ;  /* 0x0000000000017941 */ /* 0x000fea0003800000 */
.L_x_126:
        /* <DEDUP_REMOVED lines=8> */
.L_x_129:
[----:B------:R-:W-:Y:S05]  /*ed50*/  BSYNC B1 ;  /* 0x0000000000017941 */ /* 0x000fea0003800000 */
.L_x_128:
        /* <DEDUP_REMOVED lines=9> */
.L_x_131:
[----:B------:R-:W-:Y:S05]  /*edf0*/  BSYNC B1 ;  /* 0x0000000000017941 */ /* 0x000fea0003800000 */
.L_x_130:
        /* <DEDUP_REMOVED lines=14> */
.L_x_133:
[----:B------:R-:W-:Y:S05]  /*eee0*/  BSYNC B1 ;  /* 0x0000000000017941 */ /* 0x000fea0003800000 */
.L_x_132:
        /* <DEDUP_REMOVED lines=8> */
.L_x_135:
[----:B------:R-:W-:Y:S05]  /*ef70*/  BSYNC B1 ;  /* 0x0000000000017941 */ /* 0x000fea0003800000 */
.L_x_134:
        /* <DEDUP_REMOVED lines=8> */
.L_x_137:
[----:B------:R-:W-:Y:S05]  /*f000*/  BSYNC B1 ;  /* 0x0000000000017941 */ /* 0x000fea0003800000 */
.L_x_136:
        /* <DEDUP_REMOVED lines=12> */
.L_x_139:
[----:B------:R-:W-:Y:S05]  /*f0d0*/  BSYNC B1 ;  /* 0x0000000000017941 */ /* 0x000fea0003800000 */
.L_x_138:
        /* <DEDUP_REMOVED lines=9> */
.L_x_141:
[----:B------:R-:W-:Y:S05]  /*f170*/  BSYNC B1 ;  /* 0x0000000000017941 */ /* 0x000fea0003800000 */
.L_x_140:
        /* <DEDUP_REMOVED lines=12> */
.L_x_143:
[----:B------:R-:W-:Y:S05]  /*f240*/  BSYNC B1 ;  /* 0x0000000000017941 */ /* 0x000fea0003800000 */
.L_x_142:
        /* <DEDUP_REMOVED lines=8> */
.L_x_145:
[----:B------:R-:W-:Y:S05]  /*f2d0*/  BSYNC B1 ;  /* 0x0000000000017941 */ /* 0x000fea0003800000 */
.L_x_144:
        /* <DEDUP_REMOVED lines=9> */
.L_x_147:
[----:B------:R-:W-:Y:S05]  /*f370*/  BSYNC B1 ;  /* 0x0000000000017941 */ /* 0x000fea0003800000 */
.L_x_146:
        /* <DEDUP_REMOVED lines=14> */
.L_x_149:
[----:B------:R-:W-:Y:S05]  /*f460*/  BSYNC B1 ;  /* 0x0000000000017941 */ /* 0x000fea0003800000 */
.L_x_148:
        /* <DEDUP_REMOVED lines=8> */
.L_x_151:
[----:B------:R-:W-:Y:S05]  /*f4f0*/  BSYNC B1 ;  /* 0x0000000000017941 */ /* 0x000fea0003800000 */
.L_x_150:
        /* <DEDUP_REMOVED lines=8> */
.L_x_153:
[----:B------:R-:W-:Y:S05]  /*f580*/  BSYNC B1 ;  /* 0x0000000000017941 */ /* 0x000fea0003800000 */
.L_x_152:
        /* <DEDUP_REMOVED lines=12> */
.L_x_155:
[----:B------:R-:W-:Y:S05]  /*f650*/  BSYNC B1 ;  /* 0x0000000000017941 */ /* 0x000fea0003800000 */
.L_x_154:
        /* <DEDUP_REMOVED lines=9> */
.L_x_157:
[----:B------:R-:W-:Y:S05]  /*f6f0*/  BSYNC B1 ;  /* 0x0000000000017941 */ /* 0x000fea0003800000 */
.L_x_156:
        /* <DEDUP_REMOVED lines=12> */
.L_x_159:
[----:B------:R-:W-:Y:S05]  /*f7c0*/  BSYNC B1 ;  /* 0x0000000000017941 */ /* 0x000fea0003800000 */
.L_x_158:
        /* <DEDUP_REMOVED lines=8> */
.L_x_161:
[----:B------:R-:W-:Y:S05]  /*f850*/  BSYNC B1 ;  /* 0x0000000000017941 */ /* 0x000fea0003800000 */
.L_x_160:
        /* <DEDUP_REMOVED lines=9> */
.L_x_163:
[----:B------:R-:W-:Y:S05]  /*f8f0*/  BSYNC B1 ;  /* 0x0000000000017941 */ /* 0x000fea0003800000 */
.L_x_162:
        /* <DEDUP_REMOVED lines=14> */
.L_x_165:
[----:B------:R-:W-:Y:S05]  /*f9e0*/  BSYNC B1 ;  /* 0x0000000000017941 */ /* 0x000fea0003800000 */
.L_x_164:
        /* <DEDUP_REMOVED lines=8> */
.L_x_167:
[----:B------:R-:W-:Y:S05]  /*fa70*/  BSYNC B1 ;  /* 0x0000000000017941 */ /* 0x000fea0003800000 */
.L_x_166:
        /* <DEDUP_REMOVED lines=8> */
.L_x_169:
[----:B------:R-:W-:Y:S05]  /*fb00*/  BSYNC B1 ;  /* 0x0000000000017941 */ /* 0x000fea0003800000 */
.L_x_168:
        /* <DEDUP_REMOVED lines=12> */
.L_x_171:
[----:B------:R-:W-:Y:S05]  /*fbd0*/  BSYNC B1 ;  /* 0x0000000000017941 */ /* 0x000fea0003800000 */
.L_x_170:
        /* <DEDUP_REMOVED lines=9> */
.L_x_173:
[----:B------:R-:W-:Y:S05]  /*fc70*/  BSYNC B1 ;  /* 0x0000000000017941 */ /* 0x000fea0003800000 */
.L_x_172:
        /* <DEDUP_REMOVED lines=12> */
.L_x_175:
[----:B------:R-:W-:Y:S05]  /*fd40*/  BSYNC B1 ;  /* 0x0000000000017941 */ /* 0x000fea0003800000 */
.L_x_174:
        /* <DEDUP_REMOVED lines=8> */
.L_x_177:
[----:B------:R-:W-:Y:S05]  /*fdd0*/  BSYNC B1 ;  /* 0x0000000000017941 */ /* 0x000fea0003800000 */
.L_x_176:
        /* <DEDUP_REMOVED lines=9> */
.L_x_179:
[----:B------:R-:W-:Y:S05]  /*fe70*/  BSYNC B1 ;  /* 0x0000000000017941 */ /* 0x000fea0003800000 */
.L_x_178:
        /* <DEDUP_REMOVED lines=14> */
.L_x_181:
[----:B------:R-:W-:Y:S05]  /*ff60*/  BSYNC B1 ;  /* 0x0000000000017941 */ /* 0x000fea0003800000 */
.L_x_180:
        /* <DEDUP_REMOVED lines=8> */
.L_x_183:
[----:B------:R-:W-:Y:S05]  /*fff0*/  BSYNC B1 ;  /* 0x0000000000017941 */ /* 0x000fea0003800000 */
.L_x_182:
        /* <DEDUP_REMOVED lines=8> */
.L_x_185:
[----:B------:R-:W-:Y:S05]  /*10080*/  BSYNC B1 ;  /* 0x0000000000017941 */ /* 0x000fea0003800000 */
.L_x_184:
        /* <DEDUP_REMOVED lines=12> */
.L_x_187:
[----:B------:R-:W-:Y:S05]  /*10150*/  BSYNC B1 ;  /* 0x0000000000017941 */ /* 0x000fea0003800000 */
.L_x_186:
        /* <DEDUP_REMOVED lines=9> */
.L_x_189:
[----:B------:R-:W-:Y:S05]  /*101f0*/  BSYNC B1 ;  /* 0x0000000000017941 */ /* 0x000fea0003800000 */
.L_x_188:
        /* <DEDUP_REMOVED lines=12> */
.L_x_191:
[----:B------:R-:W-:Y:S05]  /*102c0*/  BSYNC B1 ;  /* 0x0000000000017941 */ /* 0x000fea0003800000 */
.L_x_190:
        /* <DEDUP_REMOVED lines=8> */
.L_x_193:
[----:B------:R-:W-:Y:S05]  /*10350*/  BSYNC B1 ;  /* 0x0000000000017941 */ /* 0x000fea0003800000 */
.L_x_192:
        /* <DEDUP_REMOVED lines=9> */
.L_x_195:
[----:B------:R-:W-:Y:S05]  /*103f0*/  BSYNC B1 ;  /* 0x0000000000017941 */ /* 0x000fea0003800000 */
.L_x_194:
        /* <DEDUP_REMOVED lines=14> */
.L_x_197:
[----:B------:R-:W-:Y:S05]  /*104e0*/  BSYNC B1 ;  /* 0x0000000000017941 */ /* 0x000fea0003800000 */
.L_x_196:
        /* <DEDUP_REMOVED lines=8> */
.L_x_199:
[----:B------:R-:W-:Y:S05]  /*10570*/  BSYNC B1 ;  /* 0x0000000000017941 */ /* 0x000fea0003800000 */
.L_x_198:
        /* <DEDUP_REMOVED lines=8> */
.L_x_201:
[----:B------:R-:W-:Y:S05]  /*10600*/  BSYNC B1 ;  /* 0x0000000000017941 */ /* 0x000fea0003800000 */
.L_x_200:
        /* <DEDUP_REMOVED lines=12> */
.L_x_203:
[----:B------:R-:W-:Y:S05]  /*106d0*/  BSYNC B1 ;  /* 0x0000000000017941 */ /* 0x000fea0003800000 */
.L_x_202:
        /* <DEDUP_REMOVED lines=9> */
.L_x_205:
[----:B------:R-:W-:Y:S05]  /*10770*/  BSYNC B1 ;  /* 0x0000000000017941 */ /* 0x000fea0003800000 */
.L_x_204:
        /* <DEDUP_REMOVED lines=12> */
.L_x_207:
[----:B------:R-:W-:Y:S05]  /*10840*/  BSYNC B1 ;  /* 0x0000000000017941 */ /* 0x000fea0003800000 */
.L_x_206:
        /* <DEDUP_REMOVED lines=8> */
.L_x_209:
[----:B------:R-:W-:Y:S05]  /*108d0*/  BSYNC B1 ;  /* 0x0000000000017941 */ /* 0x000fea0003800000 */
.L_x_208:
        /* <DEDUP_REMOVED lines=9> */
.L_x_211:
[----:B------:R-:W-:Y:S05]  /*10970*/  BSYNC B1 ;  /* 0x0000000000017941 */ /* 0x000fea0003800000 */
.L_x_210:
        /* <DEDUP_REMOVED lines=14> */
.L_x_213:
[----:B------:R-:W-:Y:S05]  /*10a60*/  BSYNC B1 ;  /* 0x0000000000017941 */ /* 0x000fea0003800000 */
.L_x_212:
        /* <DEDUP_REMOVED lines=8> */
.L_x_215:
[----:B------:R-:W-:Y:S05]  /*10af0*/  BSYNC B1 ;  /* 0x0000000000017941 */ /* 0x000fea0003800000 */
.L_x_214:
        /* <DEDUP_REMOVED lines=8> */
.L_x_217:
[----:B------:R-:W-:Y:S05]  /*10b80*/  BSYNC B1 ;  /* 0x0000000000017941 */ /* 0x000fea0003800000 */
.L_x_216:
        /* <DEDUP_REMOVED lines=12> */
.L_x_219:
[----:B------:R-:W-:Y:S05]  /*10c50*/  BSYNC B1 ;  /* 0x0000000000017941 */ /* 0x000fea0003800000 */
.L_x_218:
        /* <DEDUP_REMOVED lines=9> */
.L_x_221:
[----:B------:R-:W-:Y:S05]  /*10cf0*/  BSYNC B1 ;  /* 0x0000000000017941 */ /* 0x000fea0003800000 */
.L_x_220:
        /* <DEDUP_REMOVED lines=12> */
.L_x_223:
[----:B------:R-:W-:Y:S05]  /*10dc0*/  BSYNC B1 ;  /* 0x0000000000017941 */ /* 0x000fea0003800000 */
.L_x_222:
        /* <DEDUP_REMOVED lines=8> */
.L_x_225:
[----:B------:R-:W-:Y:S05]  /*10e50*/  BSYNC B1 ;  /* 0x0000000000017941 */ /* 0x000fea0003800000 */
.L_x_224:
        /* <DEDUP_REMOVED lines=9> */
.L_x_227:
[----:B------:R-:W-:Y:S05]  /*10ef0*/  BSYNC B1 ;  /* 0x0000000000017941 */ /* 0x000fea0003800000 */
.L_x_226:
        /* <DEDUP_REMOVED lines=14> */
.L_x_229:
[----:B------:R-:W-:Y:S05]  /*10fe0*/  BSYNC B1 ;  /* 0x0000000000017941 */ /* 0x000fea0003800000 */
.L_x_228:
        /* <DEDUP_REMOVED lines=8> */
.L_x_231:
[----:B------:R-:W-:Y:S05]  /*11070*/  BSYNC B1 ;  /* 0x0000000000017941 */ /* 0x000fea0003800000 */
.L_x_230:
        /* <DEDUP_REMOVED lines=8> */
.L_x_233:
[----:B------:R-:W-:Y:S05]  /*11100*/  BSYNC B1 ;  /* 0x0000000000017941 */ /* 0x000fea0003800000 */
.L_x_232:
        /* <DEDUP_REMOVED lines=12> */
.L_x_235:
[----:B------:R-:W-:Y:S05]  /*111d0*/  BSYNC B1 ;  /* 0x0000000000017941 */ /* 0x000fea0003800000 */
.L_x_234:
        /* <DEDUP_REMOVED lines=9> */
.L_x_237:
[----:B------:R-:W-:Y:S05]  /*11270*/  BSYNC B1 ;  /* 0x0000000000017941 */ /* 0x000fea0003800000 */
.L_x_236:
        /* <DEDUP_REMOVED lines=12> */
.L_x_239:
[----:B------:R-:W-:Y:S05]  /*11340*/  BSYNC B1 ;  /* 0x0000000000017941 */ /* 0x000fea0003800000 */
.L_x_238:
        /* <DEDUP_REMOVED lines=8> */
.L_x_241:
[----:B------:R-:W-:Y:S05]  /*113d0*/  BSYNC B1 ;  /* 0x0000000000017941 */ /* 0x000fea0003800000 */
.L_x_240:
        /* <DEDUP_REMOVED lines=9> */
.L_x_243:
[----:B------:R-:W-:Y:S05]  /*11470*/  BSYNC B1 ;  /* 0x0000000000017941 */ /* 0x000fea0003800000 */
.L_x_242:
        /* <DEDUP_REMOVED lines=14> */
.L_x_245:
[----:B------:R-:W-:Y:S05]  /*11560*/  BSYNC B1 ;  /* 0x0000000000017941 */ /* 0x000fea0003800000 */
.L_x_244:
        /* <DEDUP_REMOVED lines=8> */
.L_x_247:
[----:B------:R-:W-:Y:S05]  /*115f0*/  BSYNC B1 ;  /* 0x0000000000017941 */ /* 0x000fea0003800000 */
.L_x_246:
        /* <DEDUP_REMOVED lines=8> */
.L_x_249:
[----:B------:R-:W-:Y:S05]  /*11680*/  BSYNC B1 ;  /* 0x0000000000017941 */ /* 0x000fea0003800000 */
.L_x_248:
        /* <DEDUP_REMOVED lines=12> */
.L_x_251:
[----:B------:R-:W-:Y:S05]  /*11750*/  BSYNC B1 ;  /* 0x0000000000017941 */ /* 0x000fea0003800000 */
.L_x_250:
        /* <DEDUP_REMOVED lines=9> */
.L_x_253:
[----:B------:R-:W-:Y:S05]  /*117f0*/  BSYNC B1 ;  /* 0x0000000000017941 */ /* 0x000fea0003800000 */
.L_x_252:
        /* <DEDUP_REMOVED lines=12> */
.L_x_255:
[----:B------:R-:W-:Y:S05]  /*118c0*/  BSYNC B1 ;  /* 0x0000000000017941 */ /* 0x000fea0003800000 */
.L_x_254:
        /* <DEDUP_REMOVED lines=8> */
.L_x_257:
[----:B------:R-:W-:Y:S05]  /*11950*/  BSYNC B1 ;  /* 0x0000000000017941 */ /* 0x000fea0003800000 */
.L_x_256:
        /* <DEDUP_REMOVED lines=9> */
.L_x_259:
[----:B------:R-:W-:Y:S05]  /*119f0*/  BSYNC B1 ;  /* 0x0000000000017941 */ /* 0x000fea0003800000 */
.L_x_258:
        /* <DEDUP_REMOVED lines=14> */
.L_x_261:
[----:B------:R-:W-:Y:S05]  /*11ae0*/  BSYNC B1 ;  /* 0x0000000000017941 */ /* 0x000fea0003800000 */
.L_x_260:
        /* <DEDUP_REMOVED lines=8> */
.L_x_263:
[----:B------:R-:W-:Y:S05]  /*11b70*/  BSYNC B1 ;  /* 0x0000000000017941 */ /* 0x000fea0003800000 */
.L_x_262:
        /* <DEDUP_REMOVED lines=8> */
.L_x_265:
[----:B------:R-:W-:Y:S05]  /*11c00*/  BSYNC B1 ;  /* 0x0000000000017941 */ /* 0x000fea0003800000 */
.L_x_264:
[----:B-1----:R-:W2:Y:S01]  /*11c10*/  LDL.LU R3, [R1+0x5d4] ;  /* 0x0005d40001037983 */ /* 0x002ea20000300800 */
[----:B------:R-:W-:Y:S01]  /*11c20*/  @!P3 IADD3 R152, P6, R4, UR45, RZ ;  /* 0x0000002d0498bc10 */ /* 0x000fe2000ffde0ff */
[----:B------:R-:W-:Y:S01]  /*11c30*/  BSSY B1, `(.L_x_266) ;  /* 0x000000b000017945 */ /* 0x000fe20003800000 */
[----:B------:R-:W-:Y:S02]  /*11c40*/  ISETP.LT.OR P5, PT, R0, 0xf1, !P0 ;  /* 0x000000f10000780c */ /* 0x000fe400047a1670 */
[----:B------:R-:W-:Y:S02]  /*11c50*/  @!P3 IADD3.X R153, R5, UR44, RZ, P6, !PT ;  /* 0x0000002c0599bc10 */ /* 0x000fe4000b7fe4ff */
[----:B------:R-:W-:Y:S01]  /*11c60*/  @!P4 IADD3 R10, P6, R4, UR45, RZ ;  /* 0x0000002d040acc10 */ /* 0x000fe2000ffde0ff */
[----:B--2---:R-:W-:-:S05]  /*11c70*/  @!P2 IMAD R3, R3, R17, R2 ;  /* 0x000000110303a224 */ /* 0x004fca00078e0202 */
[----:B------:R1:W-:Y:S01]  /*11c80*/  @!P2 STG.E.U8 desc[UR50][R4.64+0xe9], R3 ;  /* 0x0000e9030400a986 */ /* 0x0003e2000c101132 */
[----:B------:R-:W-:Y:S01]  /*11c90*/  ISETP.LT.OR P2, PT, R0, 0xf1, !P1 ;  /* 0x000000f10000780c */ /* 0x000fe20004f41670 */
[----:B------:R-:W-:-:S12]  /*11ca0*/  @P3 BRA `(.L_x_267) ;  /* 0x00000000000c3947 */ /* 0x000fd80003800000 */
[----:B------:R-:W2:Y:S02]  /*11cb0*/  LDG.E.U8 R16, desc[UR50][R6.64+0xe8] ;  /* 0x0000e83206107981 */ /* 0x000ea4000c1e1100 */
[----:B--2---:R-:W-:-:S05]  /*11cc0*/  PRMT R2, R16, 0x8880, RZ ;  /* 0x0000888010027816 */ /* 0x004fca00000000ff */
[----:B------:R-:W-:-:S07]  /*11cd0*/  IMAD R2, R2, R18, RZ ;  /* 0x0000001202027224 */ /* 0x000fce00078e02ff */
.L_x_267:
[----:B------:R-:W-:Y:S05]  /*11ce0*/  BSYNC B1 ;  /* 0x0000000000017941 */ /* 0x000fea0003800000 */
.L_x_266:
        /* <DEDUP_REMOVED lines=9> */
.L_x_269:
[----:B------:R-:W-:Y:S05]  /*11d80*/  BSYNC B1 ;  /* 0x0000000000017941 */ /* 0x000fea0003800000 */
.L_x_268:
        /* <DEDUP_REMOVED lines=8> */
.L_x_271:
[----:B------:R-:W-:Y:S05]  /*11e10*/  BSYNC B1 ;  /* 0x0000000000017941 */ /* 0x000fea0003800000 */
.L_x_270:
[----:B-1----:R-:W2:Y:S01]  /*11e20*/  LDL.LU R3, [R1+0x5e0] ;  /* 0x0005e00001037983 */ /* 0x002ea20000300800 */
[----:B------:R-:W-:Y:S01]  /*11e30*/  BSSY B1, `(.L_x_272) ;  /* 0x000000b000017945 */ /* 0x000fe20003800000 */
[----:B------:R-:W-:Y:S01]  /*11e40*/  ISETP.LT.OR P3, PT, R0, 0xf2, !P0 ;  /* 0x000000f20000780c */ /* 0x000fe20004761670 */
[----:B--2---:R-:W-:Y:S01]  /*11e50*/  @!P2 IMAD R10, R3, R17, R2 ;  /* 0x00000011030aa224 */ /* 0x004fe200078e0202 */
[----:B------:R-:W-:-:S04]  /*11e60*/  IADD3 R3, P4, R15, 0x80, RZ ;  /* 0x000000800f037810 */ /* 0x000fc80007f9e0ff */
[----:B------:R1:W-:Y:S01]  /*11e70*/  @!P2 STG.E.U8 desc[UR50][R4.64+0xf0], R10 ;  /* 0x0000f00a0400a986 */ /* 0x0003e2000c101132 */
[----:B------:R-:W-:Y:S02]  /*11e80*/  ISETP.LT.OR P2, PT, R0, 0xf2, !P1 ;  /* 0x000000f20000780c */ /* 0x000fe40004f41670 */
[----:B-1----:R-:W-:-:S11]  /*11e90*/  @!P5 IADD3 R10, P6, R4, UR45, RZ ;  /* 0x0000002d040adc10 */ /* 0x002fd6000ffde0ff */
[----:B------:R-:W-:Y:S05]  /*11ea0*/  @P2 BRA `(.L_x_273) ;  /* 0x00000000000c2947 */ /* 0x000fea0003800000 */
[----:B------:R-:W2:Y:S02]  /*11eb0*/  LDG.E.U8 R16, desc[UR50][R8.64+0xf1] ;  /* 0x0000f13208107981 */ /* 0x000ea4000c1e1100 */
[----:B--2---:R-:W-:-:S05]  /*11ec0*/  PRMT R2, R16, 0x8880, RZ ;  /* 0x0000888010027816 */ /* 0x004fca00000000ff */
[----:B------:R-:W-:-:S07]  /*11ed0*/  IMAD R2, R2, R18, RZ ;  /* 0x0000001202027224 */ /* 0x000fce00078e02ff */
.L_x_273:
[----:B------:R-:W-:Y:S05]  /*11ee0*/  BSYNC B1 ;  /* 0x0000000000017941 */ /* 0x000fea0003800000 */
.L_x_272:
[----:B------:R-:W2:Y:S01]  /*11ef0*/  LDL.LU R19, [R1+0x5e4] ;  /* 0x0005e40001137983 */ /* 0x000ea20000300800 */
        /* <DEDUP_REMOVED lines=8> */
.L_x_275:
[----:B------:R-:W-:Y:S05]  /*11f80*/  BSYNC B1 ;  /* 0x0000000000017941 */ /* 0x000fea0003800000 */
.L_x_274:
[----:B-1----:R-:W2:Y:S01]  /*11f90*/  LDL.LU R19, [R1+0x5e8] ;  /* 0x0005e80001137983 */ /* 0x002ea20000300800 */
[----:B------:R-:W-:Y:S01]  /*11fa0*/  BSSY B1, `(.L_x_276) ;  /* 0x000000c000017945 */ /* 0x000fe20003800000 */
[C---:B------:R-:W-:Y:S02]  /*11fb0*/  ISETP.LT.OR P2, PT, R0.reuse, 0xf9, !P1 ;  /* 0x000000f90000780c */ /* 0x040fe40004f41670 */
[C---:B------:R-:W-:Y:S02]  /*11fc0*/  ISETP.LT.OR P1, PT, R0.reuse, 0xfa, !P1 ;  /* 0x000000fa0000780c */ /* 0x040fe40004f21670 */
[----:B------:R-:W-:Y:S01]  /*11fd0*/  ISETP.LT.OR P6, PT, R0, 0xf9, !P0 ;  /* 0x000000f90000780c */ /* 0x000fe200047c1670 */
[----:B--2---:R-:W-:-:S05]  /*11fe0*/  @!P5 IMAD R19, R19, R17, R2 ;  /* 0x000000111313d224 */ /* 0x004fca00078e0202 */
[----:B------:R1:W-:Y:S02]  /*11ff0*/  @!P5 STG.E.U8 desc[UR50][R10.64+0xf0], R19 ;  /* 0x0000f0130a00d986 */ /* 0x0003e4000c101132 */
[----:B-1----:R-:W-:-:S04]  /*12000*/  @!P3 IADD3 R10, P5, R4, UR45, RZ ;  /* 0x0000002d040abc10 */ /* 0x002fc8000ffbe0ff */
[----:B------:R-:W-:Y:S01]  /*12010*/  @!P3 IADD3.X R11, R5, UR44, RZ, P5, !PT ;  /* 0x0000002c050bbc10 */ /* 0x000fe2000affe4ff */
[----:B------:R-:W-:Y:S08]  /*12020*/  @P3 BRA `(.L_x_277) ;  /* 0x00000000000c3947 */ /* 0x000ff00003800000 */
[----:B------:R-:W2:Y:S02]  /*12030*/  LDG.E.U8 R16, desc[UR50][R6.64+0xf1] ;  /* 0x0000f13206107981 */ /* 0x000ea4000c1e1100 */
[----:B--2---:R-:W-:-:S05]  /*12040*/  PRMT R2, R16, 0x8880, RZ ;  /* 0x0000888010027816 */ /* 0x004fca00000000ff */
[----:B------:R-:W-:-:S07]  /*12050*/  IMAD R2, R2, R18, RZ ;  /* 0x0000001202027224 */ /* 0x000fce00078e02ff */
.L_x_277:
[----:B------:R-:W-:Y:S05]  /*12060*/  BSYNC B1 ;  /* 0x0000000000017941 */ /* 0x000fea0003800000 */
.L_x_276:
        /* <DEDUP_REMOVED lines=8> */
.L_x_279:
[----:B------:R-:W-:Y:S05]  /*120f0*/  BSYNC B1 ;  /* 0x0000000000017941 */ /* 0x000fea0003800000 */
.L_x_278:
        /* <DEDUP_REMOVED lines=8> */
.L_x_281:
[----:B------:R-:W-:Y:S05]  /*12180*/  BSYNC B1 ;  /* 0x0000000000017941 */ /* 0x000fea0003800000 */
.L_x_280:
[----:B-1----:R-:W2:Y:S01]  /*12190*/  LDL.LU R10, [R1+0x5f4] ;  /* 0x0005f400010a7983 */ /* 0x002ea20000300800 */
[----:B0-----:R-:W-:Y:S01]  /*121a0*/  @!P6 IADD3 R8, P2, R4, UR45, RZ ;  /* 0x0000002d0408ec10 */ /* 0x001fe2000ff5e0ff */
[----:B------:R-:W-:Y:S01]  /*121b0*/  BSSY B1, `(.L_x_282) ;  /* 0x000000a000017945 */ /* 0x000fe20003800000 */
[----:B------:R-:W-:Y:S01]  /*121c0*/  ISETP.LT.OR P0, PT, R0, 0xfa, !P0 ;  /* 0x000000fa0000780c */ /* 0x000fe20004701670 */
[----:B------:R-:W-:Y:S01]  /*121d0*/  IMAD.X R11, RZ, RZ, UR7, P4 ;  /* 0x00000007ff0b7e24 */ /* 0x000fe2000a0e06ff */
[----:B------:R-:W-:Y:S01]  /*121e0*/  @!P6 IADD3.X R9, R5, UR44, RZ, P2, !PT ;  /* 0x0000002c0509ec10 */ /* 0x000fe200097fe4ff */
[----:B--2---:R-:W-:-:S05]  /*121f0*/  @!P1 IMAD R10, R10, R17, R2 ;  /* 0x000000110a0a9224 */ /* 0x004fca00078e0202 */
[----:B------:R0:W-:Y:S01]  /*12200*/  @!P1 STG.E.U8 desc[UR50][R4.64+0xf9], R10 ;  /* 0x0000f90a04009986 */ /* 0x0001e2000c101132 */
[----:B------:R-:W-:Y:S05]  /*12210*/  @P6 BRA `(.L_x_283) ;  /* 0x00000000000c6947 */ /* 0x000fea0003800000 */
[----:B------:R-:W2:Y:S02]  /*12220*/  LDG.E.U8 R16, desc[UR50][R6.64+0xf8] ;  /* 0x0000f83206107981 */ /* 0x000ea4000c1e1100 */
[----:B--2---:R-:W-:-:S05]  /*12230*/  PRMT R2, R16, 0x8880, RZ ;  /* 0x0000888010027816 */ /* 0x004fca00000000ff */
[----:B------:R-:W-:-:S07]  /*12240*/  IMAD R2, R2, R18, RZ ;  /* 0x0000001202027224 */ /* 0x000fce00078e02ff */
.L_x_283:
[----:B------:R-:W-:Y:S05]  /*12250*/  BSYNC B1 ;  /* 0x0000000000017941 */ /* 0x000fea0003800000 */
.L_x_282:
[----:B0-----:R-:W2:Y:S01]  /*12260*/  LDL.LU R10, [R1+0x5f8] ;  /* 0x0005f800010a7983 */ /* 0x001ea20000300800 */
[----:B------:R-:W-:Y:S01]  /*12270*/  BSSY B1, `(.L_x_284) ;  /* 0x0000009000017945 */ /* 0x000fe20003800000 */
[-C--:B------:R-:W-:Y:S02]  /*12280*/  IMAD R152, R11, R12.reuse, RZ ;  /* 0x0000000c0b987224 */ /* 0x080fe400078e02ff */
[----:B--2---:R-:W-:Y:S02]  /*12290*/  @!P6 IMAD R19, R10, R17, R2 ;  /* 0x000000110a13e224 */ /* 0x004fe400078e0202 */
[----:B------:R-:W-:-:S03]  /*122a0*/  IMAD.WIDE.U32 R10, R3, R12, R22 ;  /* 0x0000000c030a7225 */ /* 0x000fc600078e0016 */
[----:B------:R0:W-:Y:S01]  /*122b0*/  @!P6 STG.E.U8 desc[UR50][R8.64+0xf8], R19 ;  /* 0x0000f8130800e986 */ /* 0x0001e2000c101132 */
[----:B------:R-:W-:Y:S05]  /*122c0*/  @P0 BRA `(.L_x_285) ;  /* 0x00000000000c0947 */ /* 0x000fea0003800000 */
[----:B------:R-:W2:Y:S02]  /*122d0*/  LDG.E.U8 R16, desc[UR50][R6.64+0xf9] ;  /* 0x0000f93206107981 */ /* 0x000ea4000c1e1100 */
[----:B--2---:R-:W-:-:S05]  /*122e0*/  PRMT R2, R16, 0x8880, RZ ;  /* 0x0000888010027816 */ /* 0x004fca00000000ff */
[----:B------:R-:W-:-:S07]  /*122f0*/  IMAD R2, R2, R18, RZ ;  /* 0x0000001202027224 */ /* 0x000fce00078e02ff */
.L_x_285:
[----:B------:R-:W-:Y:S05]  /*12300*/  BSYNC B1 ;  /* 0x0000000000017941 */ /* 0x000fea0003800000 */
.L_x_284:
[----:B------:R-:W2:Y:S01]  /*12310*/  LDL.LU R153, [R1+0x5fc] ;  /* 0x0005fc0001997983 */ /* 0x000ea20000300800 */
[----:B------:R-:W-:Y:S01]  /*12320*/  @!P0 IADD3 R6, P4, R4, UR45, RZ ;  /* 0x0000002d04068c10 */ /* 0x000fe2000ff9e0ff */
[----:B0-----:R-:W-:Y:S01]  /*12330*/  IMAD R19, R3, R13, R152 ;  /* 0x0000000d03137224 */ /* 0x001fe200078e0298 */
[----:B------:R-:W-:Y:S01]  /*12340*/  ISETP.GE.AND P1, PT, R14, 0x81, PT ;  /* 0x000000810e00780c */ /* 0x000fe20003f26270 */
[----:B------:R-:W-:Y:S01]  /*12350*/  BSSY B1, `(.L_x_286) ;  /* 0x000000d000017945 */ /* 0x000fe20003800000 */
[----:B------:R-:W-:Y:S02]  /*12360*/  @!P0 IADD3.X R7, R5, UR44, RZ, P4, !PT ;  /* 0x0000002c05078c10 */ /* 0x000fe4000a7fe4ff */
[----:B------:R-:W-:Y:S02]  /*12370*/  ISETP.LT.OR P3, PT, R0, 0x1, !P1 ;  /* 0x000000010000780c */ /* 0x000fe40004f61670 */
[----:B------:R-:W-:-:S04]  /*12380*/  IADD3 R8, P2, R10, R20, RZ ;  /* 0x000000140a087210 */ /* 0x000fc80007f5e0ff */
[----:B------:R-:W-:Y:S02]  /*12390*/  IADD3.X R9, R21, R11, R19, P2, !PT ;  /* 0x0000000b15097210 */ /* 0x000fe400017fe413 */
[----:B------:R-:W-:-:S04]  /*123a0*/  IADD3 R10, P2, R4, UR43, RZ ;  /* 0x0000002b040a7c10 */ /* 0x000fc8000ff5e0ff */
[----:B------:R-:W-:Y:S01]  /*123b0*/  IADD3.X R11, R5, UR42, RZ, P2, !PT ;  /* 0x0000002a050b7c10 */ /* 0x000fe200097fe4ff */
[----:B--2---:R-:W-:-:S05]  /*123c0*/  @!P0 IMAD R152, R153, R17, R2 ;  /* 0x0000001199988224 */ /* 0x004fca00078e0202 */
[----:B------:R0:W-:Y:S01]  /*123d0*/  @!P0 STG.E.U8 desc[UR50][R6.64+0xf9], R152 ;  /* 0x0000f99806008986 */ /* 0x0001e2000c101132 */
[----:B------:R-:W-:Y:S05]  /*123e0*/  @P3 BRA `(.L_x_287) ;  /* 0x00000000000c3947 */ /* 0x000fea0003800000 */
[----:B------:R-:W2:Y:S02]  /*123f0*/  LDG.E.U8 R16, desc[UR50][R8.64] ;  /* 0x0000003208107981 */ /* 0x000ea4000c1e1100 */
[----:B--2---:R-:W-:-:S05]  /*12400*/  PRMT R2, R16, 0x8880, RZ ;  /* 0x0000888010027816 */ /* 0x004fca00000000ff */
[----:B------:R-:W-:-:S07]  /*12410*/  IMAD R2, R2, R18, RZ ;  /* 0x0000001202027224 */ /* 0x000fce00078e02ff */
.L_x_287:
[----:B------:R-:W-:Y:S05]  /*12420*/  BSYNC B1 ;  /* 0x0000000000017941 */ /* 0x000fea0003800000 */
.L_x_286:
[----:B0-----:R-:W2:Y:S01]  /*12430*/  LDL.LU R6, [R1+0x200] ;  /* 0x0002000001067983 */ /* 0x001ea20000300800 */
[----:B------:R-:W-:Y:S01]  /*12440*/  ISETP.LT.OR P5, PT, R0, 0x2, !P1 ;  /* 0x000000020000780c */ /* 0x000fe20004fa1670 */
[----:B------:R-:W-:Y:S01]  /*12450*/  BSSY B1, `(.L_x_288) ;  /* 0x000000d000017945 */ /* 0x000fe20003800000 */
[----:B------:R-:W-:-:S04]  /*12460*/  ISETP.GE.AND P0, PT, R14, 0x89, PT ;  /* 0x000000890e00780c */ /* 0x000fc80003f06270 */
[----:B------:R-:W-:Y:S01]  /*12470*/  ISETP.LT.OR P2, PT, R0, 0x2, !P0 ;  /* 0x000000020000780c */ /* 0x000fe20004741670 */
[----:B--2---:R-:W-:Y:S02]  /*12480*/  @!P3 IMAD R152, R6, R17, R2 ;  /* 0x000000110698b224 */ /* 0x004fe400078e0202 */
[----:B------:R-:W-:-:S03]  /*12490*/  IMAD.WIDE.U32 R6, R3, R12, R158 ;  /* 0x0000000c03067225 */ /* 0x000fc600078e009e */
[----:B------:R0:W-:Y:S01]  /*124a0*/  @!P3 STG.E.U8 desc[UR50][R10.64], R152 ;  /* 0x000000980a00b986 */ /* 0x0001e2000c101132 */
[----:B------:R-:W-:Y:S01]  /*124b0*/  ISETP.LT.OR P3, PT, R0, 0x1, !P0 ;  /* 0x000000010000780c */ /* 0x000fe20004761670 */
[----:B------:R-:W-:Y:S01]  /*124c0*/  IMAD.IADD R19, R19, 0x1, R7 ;  /* 0x0000000113137824 */ /* 0x000fe200078e0207 */
[----:B------:R-:W-:Y:S01]  /*124d0*/  IADD3 R6, P4, P6, R156, R20, R6 ;  /* 0x000000149c067210 */ /* 0x000fe20007e9e006 */
[----:B------:R-:W-:-:S12]  /*124e0*/  @P5 BRA `(.L_x_289) ;  /* 0x00000000000c5947 */ /* 0x000fd80003800000 */
[----:B------:R-:W2:Y:S02]  /*124f0*/  LDG.E.U8 R16, desc[UR50][R8.64+0x1] ;  /* 0x0000013208107981 */ /* 0x000ea4000c1e1100 */
[----:B--2---:R-:W-:-:S05]  /*12500*/  PRMT R2, R16, 0x8880, RZ ;  /* 0x0000888010027816 */ /* 0x004fca00000000ff */
[----:B------:R-:W-:-:S07]  /*12510*/  IMAD R2, R2, R18, RZ ;  /* 0x0000001202027224 */ /* 0x000fce00078e02ff */
.L_x_289:
[----:B------:R-:W-:Y:S05]  /*12520*/  BSYNC B1 ;  /* 0x0000000000017941 */ /* 0x000fea0003800000 */
.L_x_288:
[----:B------:R-:W2:Y:S01]  /*12530*/  LDL.LU R3, [R1+0x204] ;  /* 0x0002040001037983 */ /* 0x000ea20000300800 */
[----:B------:R-:W-:Y:S01]  /*12540*/  BSSY B1, `(.L_x_290) ;  /* 0x000000c000017945 */ /* 0x000fe20003800000 */
[----:B------:R-:W-:Y:S02]  /*12550*/  IADD3.X R7, R23, R21, R19, P4, P6 ;  /* 0x0000001517077210 */ /* 0x000fe400027ec413 */
[----:B------:R-:W-:Y:S02]  /*12560*/  ISETP.LT.OR P4, PT, R0, 0x9, !P0 ;  /* 0x000000090000780c */ /* 0x000fe40004781670 */
[----:B0-----:R-:W-:Y:S01]  /*12570*/  @!P2 IADD3 R152, P6, R10, UR45, RZ ;  /* 0x0000002d0a98ac10 */ /* 0x001fe2000ffde0ff */
        /* <DEDUP_REMOVED lines=8> */
.L_x_291:
[----:B------:R-:W-:Y:S05]  /*12600*/  BSYNC B1 ;  /* 0x0000000000017941 */ /* 0x000fea0003800000 */
.L_x_290:
[----:B0-----:R-:W2:Y:S01]  /*12610*/  LDL.LU R3, [R1+0x208] ;  /* 0x0002080001037983 */ /* 0x001ea20000300800 */
        /* <DEDUP_REMOVED lines=8> */
.L_x_293:
[----:B------:R-:W-:Y:S05]  /*126a0*/  BSYNC B1 ;  /* 0x0000000000017941 */ /* 0x000fea0003800000 */
.L_x_292:
[----:B0-----:R-:W2:Y:S01]  /*126b0*/  LDL.LU R3, [R1+0x20c] ;  /* 0x00020c0001037983 */ /* 0x001ea20000300800 */
        /* <DEDUP_REMOVED lines=11> */
.L_x_295:
[----:B------:R-:W-:Y:S05]  /*12770*/  BSYNC B1 ;  /* 0x0000000000017941 */ /* 0x000fea0003800000 */
.L_x_294:
[----:B0-----:R-:W2:Y:S01]  /*12780*/  LDL.LU R3, [R1+0x210] ;  /* 0x0002100001037983 */ /* 0x001ea20000300800 */
[----:B------:R-:W-:Y:S01]  /*12790*/  BSSY B1, `(.L_x_296) ;  /* 0x0000007000017945 */ /* 0x000fe20003800000 */
[----:B--2---:R-:W-:-:S05]  /*127a0*/  @!P3 IMAD R3, R3, R17, R2 ;  /* 0x000000110303b224 */ /* 0x004fca00078e0202 */
[----:B------:R0:W-:Y:S01]  /*127b0*/  @!P3 STG.E.U8 desc[UR50][R10.64+0x8], R3 ;  /* 0x000008030a00b986 */ /* 0x0001e2000c101132 */
[----:B------:R-:W-:Y:S05]  /*127c0*/  @P6 BRA `(.L_x_297) ;  /* 0x00000000000c6947 */ /* 0x000fea0003800000 */
[----:B------:R-:W2:Y:S02]  /*127d0*/  LDG.E.U8 R16, desc[UR50][R8.64+0x9] ;  /* 0x0000093208107981 */ /* 0x000ea4000c1e1100 */
[----:B--2---:R-:W-:-:S05]  /*127e0*/  PRMT R2, R16, 0x8880, RZ ;  /* 0x0000888010027816 */ /* 0x004fca00000000ff */
[----:B------:R-:W-:-:S07]  /*127f0*/  IMAD R2, R2, R18, RZ ;  /* 0x0000001202027224 */ /* 0x000fce00078e02ff */
.L_x_297:
[----:B------:R-:W-:Y:S05]  /*12800*/  BSYNC B1 ;  /* 0x0000000000017941 */ /* 0x000fea0003800000 */
.L_x_296:
[----:B0-----:R-:W2:Y:S01]  /*12810*/  LDL.LU R3, [R1+0x214] ;  /* 0x0002140001037983 */ /* 0x001ea20000300800 */
[----:B------:R-:W-:Y:S01]  /*12820*/  BSSY B1, `(.L_x_298) ;  /* 0x0000009000017945 */ /* 0x000fe20003800000 */
[----:B------:R-:W-:Y:S01]  /*12830*/  IMAD.U32 R152, RZ, RZ, UR45 ;  /* 0x0000002dff987e24 */ /* 0x000fe2000f8e00ff */
[----:B------:R-:W-:Y:S01]  /*12840*/  @!P4 IADD3.X R155, R11, UR44, RZ, P2, !PT ;  /* 0x0000002c0b9bcc10 */ /* 0x000fe200097fe4ff */
[----:B--2---:R-:W-:-:S05]  /*12850*/  @!P6 IMAD R3, R3, R17, R2 ;  /* 0x000000110303e224 */ /* 0x004fca00078e0202 */
[----:B------:R0:W-:Y:S01]  /*12860*/  @!P6 STG.E.U8 desc[UR50][R10.64+0x9], R3 ;  /* 0x000009030a00e986 */ /* 0x0001e2000c101132 */
[----:B------:R-:W-:Y:S05]  /*12870*/  @P4 BRA `(.L_x_299) ;  /* 0x00000000000c4947 */ /* 0x000fea0003800000 */
[----:B------:R-:W2:Y:S02]  /*12880*/  LDG.E.U8 R16, desc[UR50][R6.64+0x8] ;  /* 0x0000083206107981 */ /* 0x000ea4000c1e1100 */
[----:B--2---:R-:W-:-:S05]  /*12890*/  PRMT R2, R16, 0x8880, RZ ;  /* 0x0000888010027816 */ /* 0x004fca00000000ff */
[----:B------:R-:W-:-:S07]  /*128a0*/  IMAD R2, R2, R18, RZ ;  /* 0x0000001202027224 */ /* 0x000fce00078e02ff */
.L_x_299:
[----:B------:R-:W-:Y:S05]  /*128b0*/  BSYNC B1 ;  /* 0x0000000000017941 */ /* 0x000fea0003800000 */
.L_x_298:
[----:B0-----:R-:W2:Y:S01]  /*128c0*/  LDL.LU R3, [R1+0x218] ;  /* 0x0002180001037983 */ /* 0x001ea20000300800 */
[----:B------:R-:W-:Y:S01]  /*128d0*/  IMAD.U32 R19, RZ, RZ, UR44 ;  /* 0x0000002cff137e24 */ /* 0x000fe2000f8e00ff */
[----:B------:R-:W-:Y:S01]  /*128e0*/  @!P5 IADD3 R152, P2, P3, R152, UR43, R4 ;  /* 0x0000002b9898dc10 */ /* 0x000fe2000fb5e004 */
[----:B------:R-:W-:Y:S01]  /*128f0*/  BSSY B1, `(.L_x_300) ;  /* 0x000000c000017945 */ /* 0x000fe20003800000 */
[C---:B------:R-:W-:Y:S02]  /*12900*/  ISETP.LT.OR P6, PT, R0.reuse, 0x12, !P1 ;  /* 0x000000120000780c */ /* 0x040fe40004fc1670 */
[----:B------:R-:W-:Y:S02]  /*12910*/  @!P5 IADD3.X R153, R19, UR42, R5, P2, P3 ;  /* 0x0000002a1399dc10 */ /* 0x000fe400097e6405 */
        /* <DEDUP_REMOVED lines=9> */
.L_x_301:
[----:B------:R-:W-:Y:S05]  /*129b0*/  BSYNC B1 ;  /* 0x0000000000017941 */ /* 0x000fea0003800000 */
.L_x_300:
        /* <DEDUP_REMOVED lines=8> */
.L_x_303:
[----:B------:R-:W-:Y:S05]  /*12a40*/  BSYNC B1 ;  /* 0x0000000000017941 */ /* 0x000fea0003800000 */
.L_x_302:
[----:B0-----:R-:W2:Y:S01]  /*12a50*/  LDL.LU R3, [R1+0x220] ;  /* 0x0002200001037983 */ /* 0x001ea20000300800 */
[----:B------:R-:W-:Y:S01]  /*12a60*/  BSSY B1, `(.L_x_304) ;  /* 0x0000008000017945 */ /* 0x000fe20003800000 */
[----:B------:R-:W-:Y:S02]  /*12a70*/  IMAD.U32 R154, RZ, RZ, UR45 ;  /* 0x0000002dff9a7e24 */ /* 0x000fe4000f8e00ff */
[----:B--2---:R-:W-:-:S05]  /*12a80*/  @!P4 IMAD R3, R3, R17, R2 ;  /* 0x000000110303c224 */ /* 0x004fca00078e0202 */
[----:B------:R0:W-:Y:S01]  /*12a90*/  @!P4 STG.E.U8 desc[UR50][R10.64+0x10], R3 ;  /* 0x000010030a00c986 */ /* 0x0001e2000c101132 */
[----:B------:R-:W-:Y:S05]  /*12aa0*/  @P6 BRA `(.L_x_305) ;  /* 0x00000000000c6947 */ /* 0x000fea0003800000 */
[----:B------:R-:W2:Y:S02]  /*12ab0*/  LDG.E.U8 R16, desc[UR50][R8.64+0x11] ;  /* 0x0000113208107981 */ /* 0x000ea4000c1e1100 */
[----:B--2---:R-:W-:-:S05]  /*12ac0*/  PRMT R2, R16, 0x8880, RZ ;  /* 0x0000888010027816 */ /* 0x004fca00000000ff */
[----:B------:R-:W-:-:S07]  /*12ad0*/  IMAD R2, R2, R18, RZ ;  /* 0x0000001202027224 */ /* 0x000fce00078e02ff */
.L_x_305:
[----:B------:R-:W-:Y:S05]  /*12ae0*/  BSYNC B1 ;  /* 0x0000000000017941 */ /* 0x000fea0003800000 */
.L_x_304:
[----:B0-----:R-:W2:Y:S01]  /*12af0*/  LDL.LU R3, [R1+0x224] ;  /* 0x0002240001037983 */ /* 0x001ea20000300800 */
[----:B------:R-:W-:Y:S01]  /*12b00*/  IMAD.U32 R19, RZ, RZ, UR44 ;  /* 0x0000002cff137e24 */ /* 0x000fe2000f8e00ff */
[--C-:B------:R-:W-:Y:S01]  /*12b10*/  @!P3 IADD3 R154, P4, P5, R154, UR43, R4.reuse ;  /* 0x0000002b9a9abc10 */ /* 0x100fe2000fd9e004 */
[----:B------:R-:W-:Y:S01]  /*12b20*/  IMAD.U32 R152, RZ, RZ, UR45 ;  /* 0x0000002dff987e24 */ /* 0x000fe2000f8e00ff */
[----:B------:R-:W-:Y:S02]  /*12b30*/  BSSY B1, `(.L_x_306) ;  /* 0x000000a000017945 */ /* 0x000fe40003800000 */
[----:B------:R-:W-:Y:S02]  /*12b40*/  @!P3 IADD3.X R155, R19, UR42, R5, P4, P5 ;  /* 0x0000002a139bbc10 */ /* 0x000fe4000a7ea405 */
[----:B------:R-:W-:Y:S01]  /*12b50*/  @!P2 IADD3 R152, P4, P5, R152, UR43, R4 ;  /* 0x0000002b9898ac10 */ /* 0x000fe2000fd9e004 */
[----:B--2---:R-:W-:-:S05]  /*12b60*/  @!P6 IMAD R3, R3, R17, R2 ;  /* 0x000000110303e224 */ /* 0x004fca00078e0202 */
[----:B------:R0:W-:Y:S01]  /*12b70*/  @!P6 STG.E.U8 desc[UR50][R10.64+0x11], R3 ;  /* 0x000011030a00e986 */ /* 0x0001e2000c101132 */
[----:B------:R-:W-:Y:S01]  /*12b80*/  ISETP.LT.OR P6, PT, R0, 0x19, !P0 ;  /* 0x000000190000780c */ /* 0x000fe200047c1670 */
[----:B------:R-:W-:-:S12]  /*12b90*/  @P3 BRA `(.L_x_307) ;  /* 0x00000000000c3947 */ /* 0x000fd80003800000 */
[----:B------:R-:W2:Y:S02]  /*12ba0*/  LDG.E.U8 R16, desc[UR50][R6.64+0x10] ;  /* 0x0000103206107981 */ /* 0x000ea4000c1e1100 */
[----:B--2---:R-:W-:-:S05]  /*12bb0*/  PRMT R2, R16, 0x8880, RZ ;  /* 0x0000888010027816 */ /* 0x004fca00000000ff */
[----:B------:R-:W-:-:S07]  /*12bc0*/  IMAD R2, R2, R18, RZ ;  /* 0x0000001202027224 */ /* 0x000fce00078e02ff */
.L_x_307:
[----:B------:R-:W-:Y:S05]  /*12bd0*/  BSYNC B1 ;  /* 0x0000000000017941 */ /* 0x000fea0003800000 */
.L_x_306:
[----:B0-----:R-:W2:Y:S01]  /*12be0*/  LDL.LU R3, [R1+0x228] ;  /* 0x0002280001037983 */ /* 0x001ea20000300800 */
[----:B------:R-:W-:Y:S01]  /*12bf0*/  BSSY B1, `(.L_x_308) ;  /* 0x0000008000017945 */ /* 0x000fe20003800000 */
[----:B------:R-:W-:Y:S01]  /*12c00*/  @!P2 IADD3.X R153, R19, UR42, R5, P4, P5 ;  /* 0x0000002a1399ac10 */ /* 0x000fe2000a7ea405 */
[----:B--2---:R-:W-:-:S05]  /*12c10*/  @!P3 IMAD R3, R3, R17, R2 ;  /* 0x000000110303b224 */ /* 0x004fca00078e0202 */
[----:B------:R0:W-:Y:S01]  /*12c20*/  @!P3 STG.E.U8 desc[UR50][R154.64+0x10], R3 ;  /* 0x000010039a00b986 */ /* 0x0001e2000c101132 */
[----:B------:R-:W-:Y:S05]  /*12c30*/  @P2 BRA `(.L_x_309) ;  /* 0x00000000000c2947 */ /* 0x000fea0003800000 */
[----:B------:R-:W2:Y:S02]  /*12c40*/  LDG.E.U8 R16, desc[UR50][R6.64+0x11] ;  /* 0x0000113206107981 */ /* 0x000ea4000c1e1100 */
[----:B--2---:R-:W-:-:S05]  /*12c50*/  PRMT R2, R16, 0x8880, RZ ;  /* 0x0000888010027816 */ /* 0x004fca00000000ff */
[----:B------:R-:W-:-:S07]  /*12c60*/  IMAD R2, R2, R18, RZ ;  /* 0x0000001202027224 */ /* 0x000fce00078e02ff */
.L_x_309:
[----:B------:R-:W-:Y:S05]  /*12c70*/  BSYNC B1 ;  /* 0x0000000000017941 */ /* 0x000fea0003800000 */
.L_x_308:
[----:B0-----:R-:W2:Y:S01]  /*12c80*/  LDL.LU R3, [R1+0x22c] ;  /* 0x00022c0001037983 */ /* 0x001ea20000300800 */
[----:B------:R-:W-:Y:S01]  /*12c90*/  IMAD.U32 R154, RZ, RZ, UR45 ;  /* 0x0000002dff9a7e24 */ /* 0x000fe2000f8e00ff */
[----:B------:R-:W-:Y:S01]  /*12ca0*/  BSSY B1, `(.L_x_310) ;  /* 0x000000c000017945 */ /* 0x000fe20003800000 */
[----:B------:R-:W-:-:S03]  /*12cb0*/  ISETP.LT.OR P3, PT, R0, 0x1a, !P0 ;  /* 0x0000001a0000780c */ /* 0x000fc60004761670 */
[----:B------:R-:W-:Y:S01]  /*12cc0*/  @!P6 IADD3 R154, P4, P5, R154, UR43, R4 ;  /* 0x0000002b9a9aec10 */ /* 0x000fe2000fd9e004 */
[----:B--2---:R-:W-:-:S05]  /*12cd0*/  @!P2 IMAD R3, R3, R17, R2 ;  /* 0x000000110303a224 */ /* 0x004fca00078e0202 */
[----:B------:R0:W-:Y:S01]  /*12ce0*/  @!P2 STG.E.U8 desc[UR50][R152.64+0x11], R3 ;  /* 0x000011039800a986 */ /* 0x0001e2000c101132 */
[----:B------:R-:W-:Y:S01]  /*12cf0*/  ISETP.LT.OR P2, PT, R0, 0x19, !P1 ;  /* 0x000000190000780c */ /* 0x000fe20004f41670 */
[----:B0-----:R-:W-:Y:S02]  /*12d00*/  IMAD.U32 R153, RZ, RZ, UR44 ;  /* 0x0000002cff997e24 */ /* 0x001fe4000f8e00ff */
[----:B------:R-:W-:-:S10]  /*12d10*/  IMAD.U32 R152, RZ, RZ, UR45 ;  /* 0x0000002dff987e24 */ /* 0x000fd4000f8e00ff */
[----:B------:R-:W-:Y:S05]  /*12d20*/  @P2 BRA `(.L_x_311) ;  /* 0x00000000000c2947 */ /* 0x000fea0003800000 */
[----:B------:R-:W2:Y:S02]  /*12d30*/  LDG.E.U8 R16, desc[UR50][R8.64+0x18] ;  /* 0x0000183208107981 */ /* 0x000ea4000c1e1100 */
[----:B--2---:R-:W-:-:S05]  /*12d40*/  PRMT R2, R16, 0x8880, RZ ;  /* 0x0000888010027816 */ /* 0x004fca00000000ff */
[----:B------:R-:W-:-:S07]  /*12d50*/  IMAD R2, R2, R18, RZ ;  /* 0x0000001202027224 */ /* 0x000fce00078e02ff */
.L_x_311:
[----:B------:R-:W-:Y:S05]  /*12d60*/  BSYNC B1 ;  /* 0x0000000000017941 */ /* 0x000fea0003800000 */
.L_x_310:
[----:B------:R-:W2:Y:S01]  /*12d70*/  LDL.LU R3, [R1+0x230] ;  /* 0x0002300001037983 */ /* 0x000ea20000300800 */
[----:B------:R-:W-:Y:S01]  /*12d80*/  IMAD.U32 R19, RZ, RZ, UR44 ;  /* 0x0000002cff137e24 */ /* 0x000fe2000f8e00ff */
[----:B------:R-:W-:Y:S01]  /*12d90*/  @!P6 IADD3.X R155, R153, UR42, R5, P4, P5 ;  /* 0x0000002a999bec10 */ /* 0x000fe2000a7ea405 */
[----:B------:R-:W-:Y:S01]  /*12da0*/  BSSY B1, `(.L_x_312) ;  /* 0x000000c000017945 */ /* 0x000fe20003800000 */
[----:B------:R-:W-:-:S04]  /*12db0*/  @!P3 IADD3 R152, P4, P5, R152, UR43, R4 ;  /* 0x0000002b9898bc10 */ /* 0x000fc8000fd9e004 */
[----:B------:R-:W-:Y:S02]  /*12dc0*/  @!P3 IADD3.X R153, R19, UR42, R5, P4, P5 ;  /* 0x0000002a1399bc10 */ /* 0x000fe4000a7ea405 */
[C---:B------:R-:W-:Y:S02]  /*12dd0*/  ISETP.LT.OR P5, PT, R0.reuse, 0x21, !P1 ;  /* 0x000000210000780c */ /* 0x040fe40004fa1670 */
[----:B------:R-:W-:Y:S01]  /*12de0*/  ISETP.LT.OR P4, PT, R0, 0x21, !P0 ;  /* 0x000000210000780c */ /* 0x000fe20004781670 */
[----:B--2---:R-:W-:-:S05]  /*12df0*/  @!P2 IMAD R3, R3, R17, R2 ;  /* 0x000000110303a224 */ /* 0x004fca00078e0202 */
[----:B------:R0:W-:Y:S01]  /*12e00*/  @!P2 STG.E.U8 desc[UR50][R10.64+0x18], R3 ;  /* 0x000018030a00a986 */ /* 0x0001e2000c101132 */
[----:B------:R-:W-:-:S13]  /*12e10*/  ISETP.LT.OR P2, PT, R0, 0x1a, !P1 ;  /* 0x0000001a0000780c */ /* 0x000fda0004f41670 */
[----:B0-----:R-:W-:Y:S05]  /*12e20*/  @P2 BRA `(.L_x_313) ;  /* 0x00000000000c2947 */ /* 0x001fea0003800000 */
[----:B------:R-:W2:Y:S02]  /*12e30*/  LDG.E.U8 R16, desc[UR50][R8.64+0x19] ;  /* 0x0000193208107981 */ /* 0x000ea4000c1e1100 */
[----:B--2---:R-:W-:-:S05]  /*12e40*/  PRMT R2, R16, 0x8880, RZ ;  /* 0x0000888010027816 */ /* 0x004fca00000000ff */
[----:B------:R-:W-:-:S07]  /*12e50*/  IMAD R2, R2, R18, RZ ;  /* 0x0000001202027224 */ /* 0x000fce00078e02ff */
.L_x_313:
[----:B------:R-:W-:Y:S05]  /*12e60*/  BSYNC B1 ;  /* 0x0000000000017941 */ /* 0x000fea0003800000 */
.L_x_312:
        /* <DEDUP_REMOVED lines=8> */
.L_x_315:
[----:B------:R-:W-:Y:S05]  /*12ef0*/  BSYNC B1 ;  /* 0x0000000000017941 */ /* 0x000fea0003800000 */
.L_x_314:
        /* <DEDUP_REMOVED lines=8> */
.L_x_317:
[----:B------:R-:W-:Y:S05]  /*12f80*/  BSYNC B1 ;  /* 0x0000000000017941 */ /* 0x000fea0003800000 */
.L_x_316:
        /* <DEDUP_REMOVED lines=8> */
.L_x_319:
[----:B------:R-:W-:Y:S05]  /*13010*/  BSYNC B1 ;  /* 0x0000000000017941 */ /* 0x000fea0003800000 */
.L_x_318:
[----:B0-----:R-:W2:Y:S01]  /*13020*/  LDL.LU R3, [R1+0x240] ;  /* 0x0002400001037983 */ /* 0x001ea20000300800 */
[C---:B------:R-:W-:Y:S01]  /*13030*/  ISETP.LT.OR P2, PT, R0.reuse, 0x22, !P1 ;  /* 0x000000220000780c */ /* 0x040fe20004f41670 */
[----:B------:R-:W-:Y:S01]  /*13040*/  IMAD.U32 R154, RZ, RZ, UR45 ;  /* 0x0000002dff9a7e24 */ /* 0x000fe2000f8e00ff */
[----:B------:R-:W-:Y:S01]  /*13050*/  BSSY B1, `(.L_x_320) ;  /* 0x000000a000017945 */ /* 0x000fe20003800000 */
[----:B------:R-:W-:Y:S01]  /*13060*/  ISETP.LT.OR P6, PT, R0, 0x22, !P0 ;  /* 0x000000220000780c */ /* 0x000fe200047c1670 */
[----:B------:R-:W-:Y:S02]  /*13070*/  IMAD.U32 R19, RZ, RZ, UR44 ;  /* 0x0000002cff137e24 */ /* 0x000fe4000f8e00ff */
[----:B--2---:R-:W-:-:S05]  /*13080*/  @!P5 IMAD R3, R3, R17, R2 ;  /* 0x000000110303d224 */ /* 0x004fca00078e0202 */
[----:B------:R0:W-:Y:S01]  /*13090*/  @!P5 STG.E.U8 desc[UR50][R10.64+0x20], R3 ;  /* 0x000020030a00d986 */ /* 0x0001e2000c101132 */
[----:B------:R-:W-:Y:S01]  /*130a0*/  @!P4 IADD3 R154, P3, P5, R154, UR43, R4 ;  /* 0x0000002b9a9acc10 */ /* 0x000fe2000fd7e004 */
[----:B------:R-:W-:-:S12]  /*130b0*/  @P2 BRA `(.L_x_321) ;  /* 0x00000000000c2947 */ /* 0x000fd80003800000 */
[----:B------:R-:W2:Y:S02]  /*130c0*/  LDG.E.U8 R16, desc[UR50][R8.64+0x21] ;  /* 0x0000213208107981 */ /* 0x000ea4000c1e1100 */
[----:B--2---:R-:W-:-:S05]  /*130d0*/  PRMT R2, R16, 0x8880, RZ ;  /* 0x0000888010027816 */ /* 0x004fca00000000ff */
[----:B------:R-:W-:-:S07]  /*130e0*/  IMAD R2, R2, R18, RZ ;  /* 0x0000001202027224 */ /* 0x000fce00078e02ff */
.L_x_321:
[----:B------:R-:W-:Y:S05]  /*130f0*/  BSYNC B1 ;  /* 0x0000000000017941 */ /* 0x000fea0003800000 */
.L_x_320:
[----:B0-----:R-:W2:Y:S01]  /*13100*/  LDL.LU R3, [R1+0x244] ;  /* 0x0002440001037983 */ /* 0x001ea20000300800 */
[----:B------:R-:W-:Y:S01]  /*13110*/  BSSY B1, `(.L_x_322) ;  /* 0x0000009000017945 */ /* 0x000fe20003800000 */
[----:B------:R-:W-:Y:S01]  /*13120*/  IMAD.U32 R152, RZ, RZ, UR45 ;  /* 0x0000002dff987e24 */ /* 0x000fe2000f8e00ff */
[----:B------:R-:W-:Y:S01]  /*13130*/  @!P4 IADD3.X R155, R19, UR42, R5, P3, P5 ;  /* 0x0000002a139bcc10 */ /* 0x000fe20009fea405 */
[----:B--2---:R-:W-:-:S05]  /*13140*/  @!P2 IMAD R3, R3, R17, R2 ;  /* 0x000000110303a224 */ /* 0x004fca00078e0202 */
[----:B------:R0:W-:Y:S01]  /*13150*/  @!P2 STG.E.U8 desc[UR50][R10.64+0x21], R3 ;  /* 0x000021030a00a986 */ /* 0x0001e2000c101132 */
[----:B------:R-:W-:Y:S05]  /*13160*/  @P4 BRA `(.L_x_323) ;  /* 0x00000000000c4947 */ /* 0x000fea0003800000 */
[----:B------:R-:W2:Y:S02]  /*13170*/  LDG.E.U8 R16, desc[UR50][R6.64+0x20] ;  /* 0x0000203206107981 */ /* 0x000ea4000c1e1100 */
[----:B--2---:R-:W-:-:S05]  /*13180*/  PRMT R2, R16, 0x8880, RZ ;  /* 0x0000888010027816 */ /* 0x004fca00000000ff */
[----:B------:R-:W-:-:S07]  /*13190*/  IMAD R2, R2, R18, RZ ;  /* 0x0000001202027224 */ /* 0x000fce00078e02ff */
.L_x_323:
[----:B------:R-:W-:Y:S05]  /*131a0*/  BSYNC B1 ;  /* 0x0000000000017941 */ /* 0x000fea0003800000 */
.L_x_322:
        /* <DEDUP_REMOVED lines=15> */
.L_x_325:
[----:B------:R-:W-:Y:S05]  /*132a0*/  BSYNC B1 ;  /* 0x0000000000017941 */ /* 0x000fea0003800000 */
.L_x_324:
        /* <DEDUP_REMOVED lines=8> */
.L_x_327:
[----:B------:R-:W-:Y:S05]  /*13330*/  BSYNC B1 ;  /* 0x0000000000017941 */ /* 0x000fea0003800000 */
.L_x_326:
        /* <DEDUP_REMOVED lines=9> */
.L_x_329:
[----:B------:R-:W-:Y:S05]  /*133d0*/  BSYNC B1 ;  /* 0x0000000000017941 */ /* 0x000fea0003800000 */
.L_x_328:
        /* <DEDUP_REMOVED lines=14> */
.L_x_331:
[----:B------:R-:W-:Y:S05]  /*134c0*/  BSYNC B1 ;  /* 0x0000000000017941 */ /* 0x000fea0003800000 */
.L_x_330:
        /* <DEDUP_REMOVED lines=9> */
.L_x_333:
[----:B------:R-:W-:Y:S05]  /*13560*/  BSYNC B1 ;  /* 0x0000000000017941 */ /* 0x000fea0003800000 */
.L_x_332:
[----:B0-----:R-:W2:Y:S01]  /*13570*/  LDL.LU R3, [R1+0x25c] ;  /* 0x00025c0001037983 */ /* 0x001ea20000300800 */
[----:B------:R-:W-:Y:S01]  /*13580*/  ISETP.LT.OR P2, PT, R0, 0x31, !P1 ;  /* 0x000000310000780c */ /* 0x000fe20004f41670 */
[----:B------:R-:W-:Y:S01]  /*13590*/  IMAD.U32 R154, RZ, RZ, UR45 ;  /* 0x0000002dff9a7e24 */ /* 0x000fe2000f8e00ff */
[----:B------:R-:W-:Y:S04]  /*135a0*/  BSSY B1, `(.L_x_334) ;  /* 0x000000b000017945 */ /* 0x000fe80003800000 */
[----:B------:R-:W-:Y:S01]  /*135b0*/  @!P4 IADD3 R154, P5, P6, R154, UR43, R4 ;  /* 0x0000002b9a9acc10 */ /* 0x000fe2000febe004 */
[----:B--2---:R-:W-:-:S05]  /*135c0*/  @!P3 IMAD R3, R3, R17, R2 ;  /* 0x000000110303b224 */ /* 0x004fca00078e0202 */
[----:B------:R0:W-:Y:S01]  /*135d0*/  @!P3 STG.E.U8 desc[UR50][R152.64+0x29], R3 ;  /* 0x000029039800b986 */ /* 0x0001e2000c101132 */
[----:B------:R-:W-:Y:S01]  /*135e0*/  ISETP.LT.OR P3, PT, R0, 0x32, !P0 ;  /* 0x000000320000780c */ /* 0x000fe20004761670 */
[----:B0-----:R-:W-:Y:S02]  /*135f0*/  IMAD.U32 R153, RZ, RZ, UR44 ;  /* 0x0000002cff997e24 */ /* 0x001fe4000f8e00ff */
[----:B------:R-:W-:Y:S01]  /*13600*/  IMAD.U32 R152, RZ, RZ, UR45 ;  /* 0x0000002dff987e24 */ /* 0x000fe2000f8e00ff */
[----:B------:R-:W-:Y:S09]  /*13610*/  @P2 BRA `(.L_x_335) ;  /* 0x00000000000c2947 */ /* 0x000ff20003800000 */
[----:B------:R-:W2:Y:S02]  /*13620*/  LDG.E.U8 R16, desc[UR50][R8.64+0x30] ;  /* 0x0000303208107981 */ /* 0x000ea4000c1e1100 */
[----:B--2---:R-:W-:-:S05]  /*13630*/  PRMT R2, R16, 0x8880, RZ ;  /* 0x0000888010027816 */ /* 0x004fca00000000ff */
[----:B------:R-:W-:-:S07]  /*13640*/  IMAD R2, R2, R18, RZ ;  /* 0x0000001202027224 */ /* 0x000fce00078e02ff */
.L_x_335:
[----:B------:R-:W-:Y:S05]  /*13650*/  BSYNC B1 ;  /* 0x0000000000017941 */ /* 0x000fea0003800000 */
.L_x_334:
        /* <DEDUP_REMOVED lines=15> */
.L_x_337:
[----:B------:R-:W-:Y:S05]  /*13750*/  BSYNC B1 ;  /* 0x0000000000017941 */ /* 0x000fea0003800000 */
.L_x_336:
        /* <DEDUP_REMOVED lines=8> */
.L_x_339:
[----:B------:R-:W-:Y:S05]  /*137e0*/  BSYNC B1 ;  /* 0x0000000000017941 */ /* 0x000fea0003800000 */
.L_x_338:
        /* <DEDUP_REMOVED lines=8> */
.L_x_341:
[----:B------:R-:W-:Y:S05]  /*13870*/  BSYNC B1 ;  /* 0x0000000000017941 */ /* 0x000fea0003800000 */
.L_x_340:
        /* <DEDUP_REMOVED lines=8> */
.L_x_343:
[----:B------:R-:W-:Y:S05]  /*13900*/  BSYNC B1 ;  /* 0x0000000000017941 */ /* 0x000fea0003800000 */
.L_x_342:
[----:B0-----:R-:W2:Y:S01]  /*13910*/  LDL.LU R3, [R1+0x270] ;  /* 0x0002700001037983 */ /* 0x001ea20000300800 */
[----:B------:R-:W-:Y:S01]  /*13920*/  ISETP.LT.OR P2, PT, R0, 0x3a, !P1 ;  /* 0x0000003a0000780c */ /* 0x000fe20004f41670 */
[----:B------:R-:W-:Y:S01]  /*13930*/  IMAD.U32 R154, RZ, RZ, UR45 ;  /* 0x0000002dff9a7e24 */ /* 0x000fe2000f8e00ff */
[----:B------:R-:W-:Y:S01]  /*13940*/  BSSY B1, `(.L_x_344) ;  /* 0x000000a000017945 */ /* 0x000fe20003800000 */
[----:B------:R-:W-:-:S03]  /*13950*/  IMAD.U32 R19, RZ, RZ, UR44 ;  /* 0x0000002cff137e24 */ /* 0x000fc6000f8e00ff */
        /* <DEDUP_REMOVED lines=8> */
.L_x_345:
[----:B------:R-:W-:Y:S05]  /*139e0*/  BSYNC B1 ;  /* 0x0000000000017941 */ /* 0x000fea0003800000 */
.L_x_344:
        /* <DEDUP_REMOVED lines=10> */
.L_x_347:
[----:B------:R-:W-:Y:S05]  /*13a90*/  BSYNC B1 ;  /* 0x0000000000017941 */ /* 0x000fea0003800000 */
.L_x_346:
        /* <DEDUP_REMOVED lines=15> */
.L_x_349:
[----:B------:R-:W-:Y:S05]  /*13b90*/  BSYNC B1 ;  /* 0x0000000000017941 */ /* 0x000fea0003800000 */
.L_x_348:
        /* <DEDUP_REMOVED lines=8> */
.L_x_351:
[----:B------:R-:W-:Y:S05]  /*13c20*/  BSYNC B1 ;  /* 0x0000000000017941 */ /* 0x000fea0003800000 */
.L_x_350:
        /* <DEDUP_REMOVED lines=9> */
.L_x_353:
[----:B------:R-:W-:Y:S05]  /*13cc0*/  BSYNC B1 ;  /* 0x0000000000017941 */ /* 0x000fea0003800000 */
.L_x_352:
        /* <DEDUP_REMOVED lines=14> */
.L_x_355:
[----:B------:R-:W-:Y:S05]  /*13db0*/  BSYNC B1 ;  /* 0x0000000000017941 */ /* 0x000fea0003800000 */
.L_x_354:
        /* <DEDUP_REMOVED lines=9> */
.L_x_357:
[----:B------:R-:W-:Y:S05]  /*13e50*/  BSYNC B1 ;  /* 0x0000000000017941 */ /* 0x000fea0003800000 */
.L_x_356:
        /* <DEDUP_REMOVED lines=14> */
.L_x_359:
[----:B------:R-:W-:Y:S05]  /*13f40*/  BSYNC B1 ;  /* 0x0000000000017941 */ /* 0x000fea0003800000 */
.L_x_358:
        /* <DEDUP_REMOVED lines=15> */
.L_x_361:
[----:B------:R-:W-:Y:S05]  /*14040*/  BSYNC B1 ;  /* 0x0000000000017941 */ /* 0x000fea0003800000 */
.L_x_360:
        /* <DEDUP_REMOVED lines=8> */
.L_x_363:
[----:B------:R-:W-:Y:S05]  /*140d0*/  BSYNC B1 ;  /* 0x0000000000017941 */ /* 0x000fea0003800000 */
.L_x_362:
        /* <DEDUP_REMOVED lines=8> */
.L_x_365:
[----:B------:R-:W-:Y:S05]  /*14160*/  BSYNC B1 ;  /* 0x0000000000017941 */ /* 0x000fea0003800000 */
.L_x_364:
        /* <DEDUP_REMOVED lines=8> */
.L_x_367:
[----:B------:R-:W-:Y:S05]  /*141f0*/  BSYNC B1 ;  /* 0x0000000000017941 */ /* 0x000fea0003800000 */
.L_x_366:
        /* <DEDUP_REMOVED lines=13> */
.L_x_369:
[----:B------:R-:W-:Y:S05]  /*142d0*/  BSYNC B1 ;  /* 0x0000000000017941 */ /* 0x000fea0003800000 */
.L_x_368:
        /* <DEDUP_REMOVED lines=10> */
.L_x_371:
[----:B------:R-:W-:Y:S05]  /*14380*/  BSYNC B1 ;  /* 0x0000000000017941 */ /* 0x000fea0003800000 */
.L_x_370:
        /* <DEDUP_REMOVED lines=15> */
.L_x_373:
[----:B------:R-:W-:Y:S05]  /*14480*/  BSYNC B1 ;  /* 0x0000000000017941 */ /* 0x000fea0003800000 */
.L_x_372:
        /* <DEDUP_REMOVED lines=8> */
.L_x_375:
[----:B------:R-:W-:Y:S05]  /*14510*/  BSYNC B1 ;  /* 0x0000000000017941 */ /* 0x000fea0003800000 */
.L_x_374:
        /* <DEDUP_REMOVED lines=9> */
.L_x_377:
[----:B------:R-:W-:Y:S05]  /*145b0*/  BSYNC B1 ;  /* 0x0000000000017941 */ /* 0x000fea0003800000 */
.L_x_376:
        /* <DEDUP_REMOVED lines=14> */
.L_x_379:
[----:B------:R-:W-:Y:S05]  /*146a0*/  BSYNC B1 ;  /* 0x0000000000017941 */ /* 0x000fea0003800000 */
.L_x_378:
        /* <DEDUP_REMOVED lines=9> */
.L_x_381:
[----:B------:R-:W-:Y:S05]  /*14740*/  BSYNC B1 ;  /* 0x0000000000017941 */ /* 0x000fea0003800000 */
.L_x_380:
        /* <DEDUP_REMOVED lines=14> */
.L_x_383:
[----:B------:R-:W-:Y:S05]  /*14830*/  BSYNC B1 ;  /* 0x0000000000017941 */ /* 0x000fea0003800000 */
.L_x_382:
        /* <DEDUP_REMOVED lines=15> */
.L_x_385:
[----:B------:R-:W-:Y:S05]  /*14930*/  BSYNC B1 ;  /* 0x0000000000017941 */ /* 0x000fea0003800000 */
.L_x_384:
        /* <DEDUP_REMOVED lines=8> */
.L_x_387:
[----:B------:R-:W-:Y:S05]  /*149c0*/  BSYNC B1 ;  /* 0x0000000000017941 */ /* 0x000fea0003800000 */
.L_x_386:
        /* <DEDUP_REMOVED lines=8> */
.L_x_389:
[----:B------:R-:W-:Y:S05]  /*14a50*/  BSYNC B1 ;  /* 0x0000000000017941 */ /* 0x000fea0003800000 */
.L_x_388:
        /* <DEDUP_REMOVED lines=8> */
.L_x_391:
[----:B------:R-:W-:Y:S05]  /*14ae0*/  BSYNC B1 ;  /* 0x0000000000017941 */ /* 0x000fea0003800000 */
.L_x_390:
        /* <DEDUP_REMOVED lines=13> */
.L_x_393:
[----:B------:R-:W-:Y:S05]  /*14bc0*/  BSYNC B1 ;  /* 0x0000000000017941 */ /* 0x000fea0003800000 */
.L_x_392:
        /* <DEDUP_REMOVED lines=10> */
.L_x_395:
[----:B------:R-:W-:Y:S05]  /*14c70*/  BSYNC B1 ;  /* 0x0000000000017941 */ /* 0x000fea0003800000 */
.L_x_394:
        /* <DEDUP_REMOVED lines=15> */
.L_x_397:
[----:B------:R-:W-:Y:S05]  /*14d70*/  BSYNC B1 ;  /* 0x0000000000017941 */ /* 0x000fea0003800000 */
.L_x_396:
        /* <DEDUP_REMOVED lines=8> */
.L_x_399:
[----:B------:R-:W-:Y:S05]  /*14e00*/  BSYNC B1 ;  /* 0x0000000000017941 */ /* 0x000fea0003800000 */
.L_x_398:
        /* <DEDUP_REMOVED lines=9> */
.L_x_401:
[----:B------:R-:W-:Y:S05]  /*14ea0*/  BSYNC B1 ;  /* 0x0000000000017941 */ /* 0x000fea0003800000 */
.L_x_400:
        /* <DEDUP_REMOVED lines=14> */
.L_x_403:
[----:B------:R-:W-:Y:S05]  /*14f90*/  BSYNC B1 ;  /* 0x0000000000017941 */ /* 0x000fea0003800000 */
.L_x_402:
        /* <DEDUP_REMOVED lines=9> */
.L_x_405:
[----:B------:R-:W-:Y:S05]  /*15030*/  BSYNC B1 ;  /* 0x0000000000017941 */ /* 0x000fea0003800000 */
.L_x_404:
        /* <DEDUP_REMOVED lines=14> */
.L_x_407:
[----:B------:R-:W-:Y:S05]  /*15120*/  BSYNC B1 ;  /* 0x0000000000017941 */ /* 0x000fea0003800000 */
.L_x_406:
        /* <DEDUP_REMOVED lines=15> */
.L_x_409:
[----:B------:R-:W-:Y:S05]  /*15220*/  BSYNC B1 ;  /* 0x0000000000017941 */ /* 0x000fea0003800000 */
.L_x_408:
        /* <DEDUP_REMOVED lines=8> */
.L_x_411:
[----:B------:R-:W-:Y:S05]  /*152b0*/  BSYNC B1 ;  /* 0x0000000000017941 */ /* 0x000fea0003800000 */
.L_x_410:
        /* <DEDUP_REMOVED lines=8> */
.L_x_413:
[----:B------:R-:W-:Y:S05]  /*15340*/  BSYNC B1 ;  /* 0x0000000000017941 */ /* 0x000fea0003800000 */
.L_x_412:
        /* <DEDUP_REMOVED lines=8> */
.L_x_415:
[----:B------:R-:W-:Y:S05]  /*153d0*/  BSYNC B1 ;  /* 0x0000000000017941 */ /* 0x000fea0003800000 */
.L_x_414:
        /* <DEDUP_REMOVED lines=13> */
.L_x_417:
[----:B------:R-:W-:Y:S05]  /*154b0*/  BSYNC B1 ;  /* 0x0000000000017941 */ /* 0x000fea0003800000 */
.L_x_416:
        /* <DEDUP_REMOVED lines=10> */
.L_x_419:
[----:B------:R-:W-:Y:S05]  /*15560*/  BSYNC B1 ;  /* 0x0000000000017941 */ /* 0x000fea0003800000 */
.L_x_418:
        /* <DEDUP_REMOVED lines=15> */
.L_x_421:
[----:B------:R-:W-:Y:S05]  /*15660*/  BSYNC B1 ;  /* 0x0000000000017941 */ /* 0x000fea0003800000 */
.L_x_420:
        /* <DEDUP_REMOVED lines=8> */
.L_x_423:
[----:B------:R-:W-:Y:S05]  /*156f0*/  BSYNC B1 ;  /* 0x0000000000017941 */ /* 0x000fea0003800000 */
.L_x_422:
        /* <DEDUP_REMOVED lines=9> */
.L_x_425:
[----:B------:R-:W-:Y:S05]  /*15790*/  BSYNC B1 ;  /* 0x0000000000017941 */ /* 0x000fea0003800000 */
.L_x_424:
        /* <DEDUP_REMOVED lines=14> */
.L_x_427:
[----:B------:R-:W-:Y:S05]  /*15880*/  BSYNC B1 ;  /* 0x0000000000017941 */ /* 0x000fea0003800000 */
.L_x_426:
        /* <DEDUP_REMOVED lines=9> */
.L_x_429:
[----:B------:R-:W-:Y:S05]  /*15920*/  BSYNC B1 ;  /* 0x0000000000017941 */ /* 0x000fea0003800000 */
.L_x_428:
        /* <DEDUP_REMOVED lines=14> */
.L_x_431:
[----:B------:R-:W-:Y:S05]  /*15a10*/  BSYNC B1 ;  /* 0x0000000000017941 */ /* 0x000fea0003800000 */
.L_x_430:
        /* <DEDUP_REMOVED lines=15> */
.L_x_433:
[----:B------:R-:W-:Y:S05]  /*15b10*/  BSYNC B1 ;  /* 0x0000000000017941 */ /* 0x000fea0003800000 */
.L_x_432:
        /* <DEDUP_REMOVED lines=8> */
.L_x_435:
[----:B------:R-:W-:Y:S05]  /*15ba0*/  BSYNC B1 ;  /* 0x0000000000017941 */ /* 0x000fea0003800000 */
.L_x_434:
        /* <DEDUP_REMOVED lines=8> */
.L_x_437:
[----:B------:R-:W-:Y:S05]  /*15c30*/  BSYNC B1 ;  /* 0x0000000000017941 */ /* 0x000fea0003800000 */
.L_x_436:
        /* <DEDUP_REMOVED lines=8> */
.L_x_439:
[----:B------:R-:W-:Y:S05]  /*15cc0*/  BSYNC B1 ;  /* 0x0000000000017941 */ /* 0x000fea0003800000 */
.L_x_438:
        /* <DEDUP_REMOVED lines=13> */
.L_x_441:
[----:B------:R-:W-:Y:S05]  /*15da0*/  BSYNC B1 ;  /* 0x0000000000017941 */ /* 0x000fea0003800000 */
.L_x_440:
        /* <DEDUP_REMOVED lines=10> */
.L_x_443:
[----:B------:R-:W-:Y:S05]  /*15e50*/  BSYNC B1 ;  /* 0x0000000000017941 */ /* 0x000fea0003800000 */
.L_x_442:
        /* <DEDUP_REMOVED lines=15> */
.L_x_445:
[----:B------:R-:W-:Y:S05]  /*15f50*/  BSYNC B1 ;  /* 0x0000000000017941 */ /* 0x000fea0003800000 */
.L_x_444:
        /* <DEDUP_REMOVED lines=8> */
.L_x_447:
[----:B------:R-:W-:Y:S05]  /*15fe0*/  BSYNC B1 ;  /* 0x0000000000017941 */ /* 0x000fea0003800000 */
.L_x_446:
        /* <DEDUP_REMOVED lines=9> */
.L_x_449:
[----:B------:R-:W-:Y:S05]  /*16080*/  BSYNC B1 ;  /* 0x0000000000017941 */ /* 0x000fea0003800000 */
.L_x_448:
        /* <DEDUP_REMOVED lines=14> */
.L_x_451:
[----:B------:R-:W-:Y:S05]  /*16170*/  BSYNC B1 ;  /* 0x0000000000017941 */ /* 0x000fea0003800000 */
.L_x_450:
        /* <DEDUP_REMOVED lines=9> */
.L_x_453:
[----:B------:R-:W-:Y:S05]  /*16210*/  BSYNC B1 ;  /* 0x0000000000017941 */ /* 0x000fea0003800000 */
.L_x_452:
        /* <DEDUP_REMOVED lines=14> */
.L_x_455:
[----:B------:R-:W-:Y:S05]  /*16300*/  BSYNC B1 ;  /* 0x0000000000017941 */ /* 0x000fea0003800000 */
.L_x_454:
        /* <DEDUP_REMOVED lines=15> */
.L_x_457:
[----:B------:R-:W-:Y:S05]  /*16400*/  BSYNC B1 ;  /* 0x0000000000017941 */ /* 0x000fea0003800000 */
.L_x_456:
        /* <DEDUP_REMOVED lines=8> */
.L_x_459:
[----:B------:R-:W-:Y:S05]  /*16490*/  BSYNC B1 ;  /* 0x0000000000017941 */ /* 0x000fea0003800000 */
.L_x_458:
        /* <DEDUP_REMOVED lines=8> */
.L_x_461:
[----:B------:R-:W-:Y:S05]  /*16520*/  BSYNC B1 ;  /* 0x0000000000017941 */ /* 0x000fea0003800000 */
.L_x_460:
        /* <DEDUP_REMOVED lines=8> */
.L_x_463:
[----:B------:R-:W-:Y:S05]  /*165b0*/  BSYNC B1 ;  /* 0x0000000000017941 */ /* 0x000fea0003800000 */
.L_x_462:
        /* <DEDUP_REMOVED lines=13> */
.L_x_465:
[----:B------:R-:W-:Y:S05]  /*16690*/  BSYNC B1 ;  /* 0x0000000000017941 */ /* 0x000fea0003800000 */
.L_x_464:
        /* <DEDUP_REMOVED lines=10> */
.L_x_467:
[----:B------:R-:W-:Y:S05]  /*16740*/  BSYNC B1 ;  /* 0x0000000000017941 */ /* 0x000fea0003800000 */
.L_x_466:
        /* <DEDUP_REMOVED lines=15> */
.L_x_469:
[----:B------:R-:W-:Y:S05]  /*16840*/  BSYNC B1 ;  /* 0x0000000000017941 */ /* 0x000fea0003800000 */
.L_x_468:
        /* <DEDUP_REMOVED lines=8> */
.L_x_471:
[----:B------:R-:W-:Y:S05]  /*168d0*/  BSYNC B1 ;  /* 0x0000000000017941 */ /* 0x000fea0003800000 */
.L_x_470:
        /* <DEDUP_REMOVED lines=9> */
.L_x_473:
[----:B------:R-:W-:Y:S05]  /*16970*/  BSYNC B1 ;  /* 0x0000000000017941 */ /* 0x000fea0003800000 */
.L_x_472:
        /* <DEDUP_REMOVED lines=14> */
.L_x_475:
[----:B------:R-:W-:Y:S05]  /*16a60*/  BSYNC B1 ;  /* 0x0000000000017941 */ /* 0x000fea0003800000 */
.L_x_474:
        /* <DEDUP_REMOVED lines=9> */
.L_x_477:
[----:B------:R-:W-:Y:S05]  /*16b00*/  BSYNC B1 ;  /* 0x0000000000017941 */ /* 0x000fea0003800000 */
.L_x_476:
        /* <DEDUP_REMOVED lines=14> */
.L_x_479:
[----:B------:R-:W-:Y:S05]  /*16bf0*/  BSYNC B1 ;  /* 0x0000000000017941 */ /* 0x000fea0003800000 */
.L_x_478:
        /* <DEDUP_REMOVED lines=15> */
.L_x_481:
[----:B------:R-:W-:Y:S05]  /*16cf0*/  BSYNC B1 ;  /* 0x0000000000017941 */ /* 0x000fea0003800000 */
.L_x_480:
        /* <DEDUP_REMOVED lines=8> */
.L_x_483:
[----:B------:R-:W-:Y:S05]  /*16d80*/  BSYNC B1 ;  /* 0x0000000000017941 */ /* 0x000fea0003800000 */
.L_x_482:
        /* <DEDUP_REMOVED lines=8> */
.L_x_485:
[----:B------:R-:W-:Y:S05]  /*16e10*/  BSYNC B1 ;  /* 0x0000000000017941 */ /* 0x000fea0003800000 */
.L_x_484:
        /* <DEDUP_REMOVED lines=8> */
.L_x_487:
[----:B------:R-:W-:Y:S05]  /*16ea0*/  BSYNC B1 ;  /* 0x0000000000017941 */ /* 0x000fea0003800000 */
.L_x_486:
        /* <DEDUP_REMOVED lines=13> */
.L_x_489:
[----:B------:R-:W-:Y:S05]  /*16f80*/  BSYNC B1 ;  /* 0x0000000000017941 */ /* 0x000fea0003800000 */
.L_x_488:
        /* <DEDUP_REMOVED lines=10> */
.L_x_491:
[----:B------:R-:W-:Y:S05]  /*17030*/  BSYNC B1 ;  /* 0x0000000000017941 */ /* 0x000fea0003800000 */
.L_x_490:
        /* <DEDUP_REMOVED lines=15> */
.L_x_493:
[----:B------:R-:W-:Y:S05]  /*17130*/  BSYNC B1 ;  /* 0x0000000000017941 */ /* 0x000fea0003800000 */
.L_x_492:
        /* <DEDUP_REMOVED lines=8> */
.L_x_495:
[----:B------:R-:W-:Y:S05]  /*171c0*/  BSYNC B1 ;  /* 0x0000000000017941 */ /* 0x000fea0003800000 */
.L_x_494:
        /* <DEDUP_REMOVED lines=9> */
.L_x_497:
[----:B------:R-:W-:Y:S05]  /*17260*/  BSYNC B1 ;  /* 0x0000000000017941 */ /* 0x000fea0003800000 */
.L_x_496:
        /* <DEDUP_REMOVED lines=14> */
.L_x_499:
[----:B------:R-:W-:Y:S05]  /*17350*/  BSYNC B1 ;  /* 0x0000000000017941 */ /* 0x000fea0003800000 */
.L_x_498:
        /* <DEDUP_REMOVED lines=9> */
.L_x_501:
[----:B------:R-:W-:Y:S05]  /*173f0*/  BSYNC B1 ;  /* 0x0000000000017941 */ /* 0x000fea0003800000 */
.L_x_500:
        /* <DEDUP_REMOVED lines=14> */
.L_x_503:
[----:B------:R-:W-:Y:S05]  /*174e0*/  BSYNC B1 ;  /* 0x0000000000017941 */ /* 0x000fea0003800000 */
.L_x_502:
        /* <DEDUP_REMOVED lines=15> */
.L_x_505:
[----:B------:R-:W-:Y:S05]  /*175e0*/  BSYNC B1 ;  /* 0x0000000000017941 */ /* 0x000fea0003800000 */
.L_x_504:
        /* <DEDUP_REMOVED lines=8> */
.L_x_507:
[----:B------:R-:W-:Y:S05]  /*17670*/  BSYNC B1 ;  /* 0x0000000000017941 */ /* 0x000fea0003800000 */
.L_x_506:
        /* <DEDUP_REMOVED lines=8> */
.L_x_509:
[----:B------:R-:W-:Y:S05]  /*17700*/  BSYNC B1 ;  /* 0x0000000000017941 */ /* 0x000fea0003800000 */
.L_x_508:
        /* <DEDUP_REMOVED lines=8> */
.L_x_511:
[----:B------:R-:W-:Y:S05]  /*17790*/  BSYNC B1 ;  /* 0x0000000000017941 */ /* 0x000fea0003800000 */
.L_x_510:
        /* <DEDUP_REMOVED lines=13> */
.L_x_513:
[----:B------:R-:W-:Y:S05]  /*17870*/  BSYNC B1 ;  /* 0x0000000000017941 */ /* 0x000fea0003800000 */
.L_x_512:
        /* <DEDUP_REMOVED lines=10> */
.L_x_515:
[----:B------:R-:W-:Y:S05]  /*17920*/  BSYNC B1 ;  /* 0x0000000000017941 */ /* 0x000fea0003800000 */
.L_x_514:
        /* <DEDUP_REMOVED lines=15> */
.L_x_517:
[----:B------:R-:W-:Y:S05]  /*17a20*/  BSYNC B1 ;  /* 0x0000000000017941 */ /* 0x000fea0003800000 */
.L_x_516:
        /* <DEDUP_REMOVED lines=8> */
.L_x_519:
[----:B------:R-:W-:Y:S05]  /*17ab0*/  BSYNC B1 ;  /* 0x0000000000017941 */ /* 0x000fea0003800000 */
.L_x_518:
        /* <DEDUP_REMOVED lines=9> */
.L_x_521:
[----:B------:R-:W-:Y:S05]  /*17b50*/  BSYNC B1 ;  /* 0x0000000000017941 */ /* 0x000fea0003800000 */
.L_x_520:
        /* <DEDUP_REMOVED lines=14> */
.L_x_523:
[----:B------:R-:W-:Y:S05]  /*17c40*/  BSYNC B1 ;  /* 0x0000000000017941 */ /* 0x000fea0003800000 */
.L_x_522:
        /* <DEDUP_REMOVED lines=9> */
.L_x_525:
[----:B------:R-:W-:Y:S05]  /*17ce0*/  BSYNC B1 ;  /* 0x0000000000017941 */ /* 0x000fea0003800000 */
.L_x_524:
        /* <DEDUP_REMOVED lines=14> */
.L_x_527:
[----:B------:R-:W-:Y:S05]  /*17dd0*/  BSYNC B1 ;  /* 0x0000000000017941 */ /* 0x000fea0003800000 */
.L_x_526:
        /* <DEDUP_REMOVED lines=10> */
[C---:B------:R-:W-:Y:S02]  /*17e80*/  ISETP.LT.OR P3, PT, R0.reuse, 0xf2, !P1 ;  /* 0x000000f20000780c */ /* 0x040fe40004f61670 */
[----:B------:R-:W-:-:S11]  /*17e90*/  ISETP.LT.OR P1, PT, R0, 0xfa, !P1 ;  /* 0x000000fa0000780c */ /* 0x000fd60004f21670 */
[----:B0-----:R-:W-:Y:S05]  /*17ea0*/  @P3 BRA `(.L_x_529) ;  /* 0x00000000000c3947 */ /* 0x001fea0003800000 */
[----:B------:R-:W2:Y:S02]  /*17eb0*/  LDG.E.U8 R16, desc[UR50][R8.64+0xf1] ;  /* 0x0000f13208107981 */ /* 0x000ea4000c1e1100 */
[----:B--2---:R-:W-:-:S05]  /*17ec0*/  PRMT R2, R16, 0x8880, RZ ;  /* 0x0000888010027816 */ /* 0x004fca00000000ff */
[----:B------:R-:W-:-:S07]  /*17ed0*/  IMAD R2, R2, R18, RZ ;  /* 0x0000001202027224 */ /* 0x000fce00078e02ff */
.L_x_529:
[----:B------:R-:W-:Y:S05]  /*17ee0*/  BSYNC B1 ;  /* 0x0000000000017941 */ /* 0x000fea0003800000 */
.L_x_528:
        /* <DEDUP_REMOVED lines=8> */
.L_x_531:
[----:B------:R-:W-:Y:S05]  /*17f70*/  BSYNC B1 ;  /* 0x0000000000017941 */ /* 0x000fea0003800000 */
.L_x_530:
        /* <DEDUP_REMOVED lines=8> */
.L_x_533:
[----:B------:R-:W-:Y:S05]  /*18000*/  BSYNC B1 ;  /* 0x0000000000017941 */ /* 0x000fea0003800000 */
.L_x_532:
        /* <DEDUP_REMOVED lines=8> */
.L_x_535:
[----:B------:R-:W-:Y:S05]  /*18090*/  BSYNC B1 ;  /* 0x0000000000017941 */ /* 0x000fea0003800000 */
.L_x_534:
        /* <DEDUP_REMOVED lines=9> */
.L_x_537:
[----:B------:R-:W-:Y:S05]  /*18130*/  BSYNC B1 ;  /* 0x0000000000017941 */ /* 0x000fea0003800000 */
.L_x_536:
[----:B------:R-:W2:Y:S01]  /*18140*/  LDL.LU R152, [R1+0x3f4] ;  /* 0x0003f40001987983 */ /* 0x000ea20000300800 */
[----:B------:R-:W-:Y:S01]  /*18150*/  @!P6 IADD3 R8, P3, P4, R19, UR43, R4 ;  /* 0x0000002b1308ec10 */ /* 0x000fe2000fc7e004 */
[----:B------:R-:W-:Y:S01]  /*18160*/  IMAD.U32 R9, RZ, RZ, UR44 ;  /* 0x0000002cff097e24 */ /* 0x000fe2000f8e00ff */
[----:B0-----:R-:W-:Y:S01]  /*18170*/  IADD3 R3, P2, R15, 0x100, RZ ;  /* 0x000001000f037810 */ /* 0x001fe20007f5e0ff */
[----:B------:R-:W-:Y:S01]  /*18180*/  BSSY B1, `(.L_x_538) ;  /* 0x000000a000017945 */ /* 0x000fe20003800000 */
[----:B------:R-:W-:Y:S02]  /*18190*/  ISETP.LT.OR P0, PT, R0, 0xfa, !P0 ;  /* 0x000000fa0000780c */ /* 0x000fe40004701670 */
[----:B------:R-:W-:Y:S01]  /*181a0*/  @!P6 IADD3.X R9, R9, UR42, R5, P3, P4 ;  /* 0x0000002a0909ec10 */ /* 0x000fe20009fe8405 */
[----:B--2---:R-:W-:Y:S02]  /*181b0*/  @!P1 IMAD R19, R152, R17, R2 ;  /* 0x0000001198139224 */ /* 0x004fe400078e0202 */
[----:B------:R-:W-:-:S03]  /*181c0*/  IMAD.X R152, RZ, RZ, UR7, P2 ;  /* 0x00000007ff987e24 */ /* 0x000fc600090e06ff */
[----:B------:R0:W-:Y:S01]  /*181d0*/  @!P1 STG.E.U8 desc[UR50][R10.64+0xf9], R19 ;  /* 0x0000f9130a009986 */ /* 0x0001e2000c101132 */
[----:B------:R-:W-:Y:S05]  /*181e0*/  @P6 BRA `(.L_x_539) ;  /* 0x00000000000c6947 */ /* 0x000fea0003800000 */
[----:B------:R-:W2:Y:S02]  /*181f0*/  LDG.E.U8 R16, desc[UR50][R6.64+0xf8] ;  /* 0x0000f83206107981 */ /* 0x000ea4000c1e1100 */
[----:B--2---:R-:W-:-:S05]  /*18200*/  PRMT R2, R16, 0x8880, RZ ;  /* 0x0000888010027816 */ /* 0x004fca00000000ff */
[----:B------:R-:W-:-:S07]  /*18210*/  IMAD R2, R2, R18, RZ ;  /* 0x0000001202027224 */ /* 0x000fce00078e02ff */
.L_x_539:
[----:B------:R-:W-:Y:S05]  /*18220*/  BSYNC B1 ;  /* 0x0000000000017941 */ /* 0x000fea0003800000 */
.L_x_538:
[----:B0-----:R-:W2:Y:S01]  /*18230*/  LDL.LU R10, [R1+0x3f8] ;  /* 0x0003f800010a7983 */ /* 0x001ea20000300800 */
[----:B------:R-:W-:Y:S01]  /*18240*/  BSSY B1, `(.L_x_540) ;  /* 0x0000009000017945 */ /* 0x000fe20003800000 */
[----:B------:R-:W-:Y:S02]  /*18250*/  IMAD.U32 R153, RZ, RZ, UR45 ;  /* 0x0000002dff997e24 */ /* 0x000fe4000f8e00ff */
[----:B------:R-:W-:Y:S02]  /*18260*/  IMAD R19, R152, R12, RZ ;  /* 0x0000000c98137224 */ /* 0x000fe400078e02ff */
[----:B--2---:R-:W-:-:S05]  /*18270*/  @!P6 IMAD R10, R10, R17, R2 ;  /* 0x000000110a0ae224 */ /* 0x004fca00078e0202 */
[----:B------:R0:W-:Y:S01]  /*18280*/  @!P6 STG.E.U8 desc[UR50][R8.64+0xf8], R10 ;  /* 0x0000f80a0800e986 */ /* 0x0001e2000c101132 */
[----:B------:R-:W-:Y:S05]  /*18290*/  @P0 BRA `(.L_x_541) ;  /* 0x00000000000c0947 */ /* 0x000fea0003800000 */
[----:B------:R-:W2:Y:S02]  /*182a0*/  LDG.E.U8 R16, desc[UR50][R6.64+0xf9] ;  /* 0x0000f93206107981 */ /* 0x000ea4000c1e1100 */
[----:B--2---:R-:W-:-:S05]  /*182b0*/  PRMT R2, R16, 0x8880, RZ ;  /* 0x0000888010027816 */ /* 0x004fca00000000ff */
[----:B------:R-:W-:-:S07]  /*182c0*/  IMAD R2, R2, R18, RZ ;  /* 0x0000001202027224 */ /* 0x000fce00078e02ff */
.L_x_541:
[----:B------:R-:W-:Y:S05]  /*182d0*/  BSYNC B1 ;  /* 0x0000000000017941 */ /* 0x000fea0003800000 */
.L_x_540:
[----:B0-----:R-:W2:Y:S01]  /*182e0*/  LDL.LU R10, [R1+0x3fc] ;  /* 0x0003fc00010a7983 */ /* 0x001ea20000300800 */
[----:B------:R-:W-:Y:S01]  /*182f0*/  IMAD.WIDE.U32 R6, R3, R12, R22 ;  /* 0x0000000c03067225 */ /* 0x000fe200078e0016 */
[----:B------:R-:W-:Y:S01]  /*18300*/  @!P0 IADD3 R152, P4, P5, R153, UR43, R4 ;  /* 0x0000002b99988c10 */ /* 0x000fe2000fd9e004 */
[----:B------:R-:W-:Y:S01]  /*18310*/  BSSY B1, `(.L_x_542) ;  /* 0x0000010000017945 */ /* 0x000fe20003800000 */
[----:B------:R-:W-:Y:S01]  /*18320*/  ISETP.GE.AND P1, PT, R14, 0x101, PT ;  /* 0x000001010e00780c */ /* 0x000fe20003f26270 */
[----:B------:R-:W-:Y:S01]  /*18330*/  IMAD.U32 R9, RZ, RZ, UR44 ;  /* 0x0000002cff097e24 */ /* 0x000fe2000f8e00ff */
[----:B------:R-:W-:Y:S01]  /*18340*/  IADD3 R8, P3, R6, R20, RZ ;  /* 0x0000001406087210 */ /* 0x000fe20007f7e0ff */
[----:B------:R-:W-:Y:S01]  /*18350*/  IMAD R19, R3, R13, R19 ;  /* 0x0000000d03137224 */ /* 0x000fe200078e0213 */
[----:B------:R-:W-:Y:S02]  /*18360*/  ISETP.LT.OR P2, PT, R0, 0x1, !P1 ;  /* 0x000000010000780c */ /* 0x000fe40004f41670 */
[----:B------:R-:W-:-:S02]  /*18370*/  @!P0 IADD3.X R153, R9, UR42, R5, P4, P5 ;  /* 0x0000002a09998c10 */ /* 0x000fc4000a7ea405 */
[----:B------:R-:W-:Y:S01]  /*18380*/  IADD3.X R9, R21, R7, R19, P3, !PT ;  /* 0x0000000715097210 */ /* 0x000fe20001ffe413 */
[----:B--2---:R-:W-:Y:S01]  /*18390*/  @!P0 IMAD R6, R10, R17, R2 ;  /* 0x000000110a068224 */ /* 0x004fe200078e0202 */
[----:B------:R-:W-:-:S04]  /*183a0*/  IADD3 R10, P3, R4, UR47, RZ ;  /* 0x0000002f040a7c10 */ /* 0x000fc8000ff7e0ff */
[----:B------:R0:W-:Y:S01]  /*183b0*/  @!P0 STG.E.U8 desc[UR50][R152.64+0xf9], R6 ;  /* 0x0000f90698008986 */ /* 0x0001e2000c101132 */
[----:B------:R-:W-:Y:S02]  /*183c0*/  IADD3.X R11, R5, UR46, RZ, P3, !PT ;  /* 0x0000002e050b7c10 */ /* 0x000fe40009ffe4ff */
[----:B------:R-:W-:Y:S06]  /*183d0*/  @P2 BRA `(.L_x_543) ;  /* 0x00000000000c2947 */ /* 0x000fec0003800000 */
[----:B------:R-:W2:Y:S02]  /*183e0*/  LDG.E.U8 R16, desc[UR50][R8.64] ;  /* 0x0000003208107981 */ /* 0x000ea4000c1e1100 */
[----:B--2---:R-:W-:-:S05]  /*183f0*/  PRMT R2, R16, 0x8880, RZ ;  /* 0x0000888010027816 */ /* 0x004fca00000000ff */
[----:B------:R-:W-:-:S07]  /*18400*/  IMAD R2, R2, R18, RZ ;  /* 0x0000001202027224 */ /* 0x000fce00078e02ff */
.L_x_543:
[----:B------:R-:W-:Y:S05]  /*18410*/  BSYNC B1 ;  /* 0x0000000000017941 */ /* 0x000fea0003800000 */
.L_x_542:
[----:B0-----:R-:W2:Y:S01]  /*18420*/  LDL.LU R6, [R1] ;  /* 0x0000000001067983 */ /* 0x001ea20000300800 */
        /* <DEDUP_REMOVED lines=14> */
.L_x_545:
[----:B------:R-:W-:Y:S05]  /*18510*/  BSYNC B1 ;  /* 0x0000000000017941 */ /* 0x000fea0003800000 */
.L_x_544:
        /* <DEDUP_REMOVED lines=13> */
.L_x_547:
[----:B------:R-:W-:Y:S05]  /*185f0*/  BSYNC B1 ;  /* 0x0000000000017941 */ /* 0x000fea0003800000 */
.L_x_546:
        /* <DEDUP_REMOVED lines=9> */
.L_x_549:
[----:B------:R-:W-:Y:S05]  /*18690*/  BSYNC B1 ;  /* 0x0000000000017941 */ /* 0x000fea0003800000 */
.L_x_548:
        /* <DEDUP_REMOVED lines=12> */
.L_x_551:
[----:B------:R-:W-:Y:S05]  /*18760*/  BSYNC B1 ;  /* 0x0000000000017941 */ /* 0x000fea0003800000 */
.L_x_550:
        /* <DEDUP_REMOVED lines=8> */
.L_x_553:
[----:B------:R-:W-:Y:S05]  /*187f0*/  BSYNC B1 ;  /* 0x0000000000017941 */ /* 0x000fea0003800000 */
.L_x_552:
        /* <DEDUP_REMOVED lines=10> */
.L_x_555:
[----:B------:R-:W-:Y:S05]  /*188a0*/  BSYNC B1 ;  /* 0x0000000000017941 */ /* 0x000fea0003800000 */
.L_x_554:
        /* <DEDUP_REMOVED lines=15> */
.L_x_557:
[----:B------:R-:W-:Y:S05]  /*189a0*/  BSYNC B1 ;  /* 0x0000000000017941 */ /* 0x000fea0003800000 */
.L_x_556:
        /* <DEDUP_REMOVED lines=8> */
.L_x_559:
[----:B------:R-:W-:Y:S05]  /*18a30*/  BSYNC B1 ;  /* 0x0000000000017941 */ /* 0x000fea0003800000 */
.L_x_558:
        /* <DEDUP_REMOVED lines=9> */
.L_x_561:
[----:B------:R-:W-:Y:S05]  /*18ad0*/  BSYNC B1 ;  /* 0x0000000000017941 */ /* 0x000fea0003800000 */
.L_x_560:
        /* <DEDUP_REMOVED lines=14> */
.L_x_563:
[----:B------:R-:W-:Y:S05]  /*18bc0*/  BSYNC B1 ;  /* 0x0000000000017941 */ /* 0x000fea0003800000 */
.L_x_562:
        /* <DEDUP_REMOVED lines=9> */
.L_x_565:
[----:B------:R-:W-:Y:S05]  /*18c60*/  BSYNC B1 ;  /* 0x0000000000017941 */ /* 0x000fea0003800000 */
.L_x_564:
        /* <DEDUP_REMOVED lines=14> */
.L_x_567:
[----:B------:R-:W-:Y:S05]  /*18d50*/  BSYNC B1 ;  /* 0x0000000000017941 */ /* 0x000fea0003800000 */
.L_x_566:
        /* <DEDUP_REMOVED lines=15> */
.L_x_569:
[----:B------:R-:W-:Y:S05]  /*18e50*/  BSYNC B1 ;  /* 0x0000000000017941 */ /* 0x000fea0003800000 */
.L_x_568:
        /* <DEDUP_REMOVED lines=8> */
.L_x_571:
[----:B------:R-:W-:Y:S05]  /*18ee0*/  BSYNC B1 ;  /* 0x0000000000017941 */ /* 0x000fea0003800000 */
.L_x_570:
        /* <DEDUP_REMOVED lines=8> */
.L_x_573:
[----:B------:R-:W-:Y:S05]  /*18f70*/  BSYNC B1 ;  /* 0x0000000000017941 */ /* 0x000fea0003800000 */
.L_x_572:
        /* <DEDUP_REMOVED lines=8> */
.L_x_575:
[----:B------:R-:W-:Y:S05]  /*19000*/  BSYNC B1 ;  /* 0x0000000000017941 */ /* 0x000fea0003800000 */
.L_x_574:
        /* <DEDUP_REMOVED lines=13> */
.L_x_577:
[----:B------:R-:W-:Y:S05]  /*190e0*/  BSYNC B1 ;  /* 0x0000000000017941 */ /* 0x000fea0003800000 */
.L_x_576:
        /* <DEDUP_REMOVED lines=10> */
.L_x_579:
[----:B------:R-:W-:Y:S05]  /*19190*/  BSYNC B1 ;  /* 0x0000000000017941 */ /* 0x000fea0003800000 */
.L_x_578:
        /* <DEDUP_REMOVED lines=15> */
.L_x_581:
[----:B------:R-:W-:Y:S05]  /*19290*/  BSYNC B1 ;  /* 0x0000000000017941 */ /* 0x000fea0003800000 */
.L_x_580:
        /* <DEDUP_REMOVED lines=8> */
.L_x_583:
[----:B------:R-:W-:Y:S05]  /*19320*/  BSYNC B1 ;  /* 0x0000000000017941 */ /* 0x000fea0003800000 */
.L_x_582:
        /* <DEDUP_REMOVED lines=9> */
.L_x_585:
[----:B------:R-:W-:Y:S05]  /*193c0*/  BSYNC B1 ;  /* 0x0000000000017941 */ /* 0x000fea0003800000 */
.L_x_584:
        /* <DEDUP_REMOVED lines=14> */
.L_x_587:
[----:B------:R-:W-:Y:S05]  /*194b0*/  BSYNC B1 ;  /* 0x0000000000017941 */ /* 0x000fea0003800000 */
.L_x_586:
        /* <DEDUP_REMOVED lines=9> */
.L_x_589:
[----:B------:R-:W-:Y:S05]  /*19550*/  BSYNC B1 ;  /* 0x0000000000017941 */ /* 0x000fea0003800000 */
.L_x_588:
        /* <DEDUP_REMOVED lines=14> */
.L_x_591:
[----:B------:R-:W-:Y:S05]  /*19640*/  BSYNC B1 ;  /* 0x0000000000017941 */ /* 0x000fea0003800000 */
.L_x_590:
        /* <DEDUP_REMOVED lines=15> */
.L_x_593:
[----:B------:R-:W-:Y:S05]  /*19740*/  BSYNC B1 ;  /* 0x0000000000017941 */ /* 0x000fea0003800000 */
.L_x_592:
        /* <DEDUP_REMOVED lines=8> */
.L_x_595:
[----:B------:R-:W-:Y:S05]  /*197d0*/  BSYNC B1 ;  /* 0x0000000000017941 */ /* 0x000fea0003800000 */
.L_x_594:
        /* <DEDUP_REMOVED lines=8> */
.L_x_597:
[----:B------:R-:W-:Y:S05]  /*19860*/  BSYNC B1 ;  /* 0x0000000000017941 */ /* 0x000fea0003800000 */
.L_x_596:
        /* <DEDUP_REMOVED lines=8> */
.L_x_599:
[----:B------:R-:W-:Y:S05]  /*198f0*/  BSYNC B1 ;  /* 0x0000000000017941 */ /* 0x000fea0003800000 */
.L_x_598:
        /* <DEDUP_REMOVED lines=13> */
.L_x_601:
[----:B------:R-:W-:Y:S05]  /*199d0*/  BSYNC B1 ;  /* 0x0000000000017941 */ /* 0x000fea0003800000 */
.L_x_600:
        /* <DEDUP_REMOVED lines=10> */
.L_x_603:
[----:B------:R-:W-:Y:S05]  /*19a80*/  BSYNC B1 ;  /* 0x0000000000017941 */ /* 0x000fea0003800000 */
.L_x_602:
        /* <DEDUP_REMOVED lines=15> */
.L_x_605:
[----:B------:R-:W-:Y:S05]  /*19b80*/  BSYNC B1 ;  /* 0x0000000000017941 */ /* 0x000fea0003800000 */
.L_x_604:
        /* <DEDUP_REMOVED lines=8> */
.L_x_607:
[----:B------:R-:W-:Y:S05]  /*19c10*/  BSYNC B1 ;  /* 0x0000000000017941 */ /* 0x000fea0003800000 */
.L_x_606:
        /* <DEDUP_REMOVED lines=9> */
.L_x_609:
[----:B------:R-:W-:Y:S05]  /*19cb0*/  BSYNC B1 ;  /* 0x0000000000017941 */ /* 0x000fea0003800000 */
.L_x_608:
        /* <DEDUP_REMOVED lines=14> */
.L_x_611:
[----:B------:R-:W-:Y:S05]  /*19da0*/  BSYNC B1 ;  /* 0x0000000000017941 */ /* 0x000fea0003800000 */
.L_x_610:
        /* <DEDUP_REMOVED lines=9> */
.L_x_613:
[----:B------:R-:W-:Y:S05]  /*19e40*/  BSYNC B1 ;  /* 0x0000000000017941 */ /* 0x000fea0003800000 */
.L_x_612:
        /* <DEDUP_REMOVED lines=14> */
.L_x_615:
[----:B------:R-:W-:Y:S05]  /*19f30*/  BSYNC B1 ;  /* 0x0000000000017941 */ /* 0x000fea0003800000 */
.L_x_614:
        /* <DEDUP_REMOVED lines=15> */
.L_x_617:
[----:B------:R-:W-:Y:S05]  /*1a030*/  BSYNC B1 ;  /* 0x0000000000017941 */ /* 0x000fea0003800000 */
.L_x_616:
        /* <DEDUP_REMOVED lines=8> */
.L_x_619:
[----:B------:R-:W-:Y:S05]  /*1a0c0*/  BSYNC B1 ;  /* 0x0000000000017941 */ /* 0x000fea0003800000 */
.L_x_618:
        /* <DEDUP_REMOVED lines=8> */
.L_x_621:
[----:B------:R-:W-:Y:S05]  /*1a150*/  BSYNC B1 ;  /* 0x0000000000017941 */ /* 0x000fea0003800000 */
.L_x_620:
        /* <DEDUP_REMOVED lines=8> */
.L_x_623:
[----:B------:R-:W-:Y:S05]  /*1a1e0*/  BSYNC B1 ;  /* 0x0000000000017941 */ /* 0x000fea0003800000 */
.L_x_622:
        /* <DEDUP_REMOVED lines=13> */
.L_x_625:
[----:B------:R-:W-:Y:S05]  /*1a2c0*/  BSYNC B1 ;  /* 0x0000000000017941 */ /* 0x000fea0003800000 */
.L_x_624:
        /* <DEDUP_REMOVED lines=10> */
.L_x_627:
[----:B------:R-:W-:Y:S05]  /*1a370*/  BSYNC B1 ;  /* 0x0000000000017941 */ /* 0x000fea0003800000 */
.L_x_626:
        /* <DEDUP_REMOVED lines=15> */
.L_x_629:
[----:B------:R-:W-:Y:S05]  /*1a470*/  BSYNC B1 ;  /* 0x0000000000017941 */ /* 0x000fea0003800000 */
.L_x_628:
        /* <DEDUP_REMOVED lines=8> */
.L_x_631:
[----:B------:R-:W-:Y:S05]  /*1a500*/  BSYNC B1 ;  /* 0x0000000000017941 */ /* 0x000fea0003800000 */
.L_x_630:
        /* <DEDUP_REMOVED lines=9> */
.L_x_633:
[----:B------:R-:W-:Y:S05]  /*1a5a0*/  BSYNC B1 ;  /* 0x0000000000017941 */ /* 0x000fea0003800000 */
.L_x_632:
        /* <DEDUP_REMOVED lines=14> */
.L_x_635:
[----:B------:R-:W-:Y:S05]  /*1a690*/  BSYNC B1 ;  /* 0x0000000000017941 */ /* 0x000fea0003800000 */
.L_x_634:
        /* <DEDUP_REMOVED lines=9> */
.L_x_637:
[----:B------:R-:W-:Y:S05]  /*1a730*/  BSYNC B1 ;  /* 0x0000000000017941 */ /* 0x000fea0003800000 */
.L_x_636:
        /* <DEDUP_REMOVED lines=14> */
.L_x_639:
[----:B------:R-:W-:Y:S05]  /*1a820*/  BSYNC B1 ;  /* 0x0000000000017941 */ /* 0x000fea0003800000 */
.L_x_638:
        /* <DEDUP_REMOVED lines=15> */
.L_x_641:
[----:B------:R-:W-:Y:S05]  /*1a920*/  BSYNC B1 ;  /* 0x0000000000017941 */ /* 0x000fea0003800000 */
.L_x_640:
        /* <DEDUP_REMOVED lines=8> */
.L_x_643:
[----:B------:R-:W-:Y:S05]  /*1a9b0*/  BSYNC B1 ;  /* 0x0000000000017941 */ /* 0x000fea0003800000 */
.L_x_642:
[----:B0-----:R-:W2:Y:S01]  /*1a9c0*/  LDL.LU R3, [R1+0xc8] ;  /* 0x0000c80001037983 */ /* 0x001ea20000300800 */
[----:B------:R-:W-:Y:S01]  /*1a9d0*/  BSSY B1, `(.L_x_644) ;  /* 0x0000007000017945 */ /* 0x000fe20003800000 */
[----:B--2---:R-:W-:-:S05]  /*1a9e0*/  @!P4 IMAD R3, R3, R17, R2 ;  /* 0x000000110303c224 */ /* 0x004fca00078e0202 */
[----:B------:R0:W-:Y:S01]  /*1a9f0*/  @!P4 STG.E.U8 desc[UR50][R154.64+0x60], R3 ;  /* 0x000060039a00c986 */ /* 0x0001e2000c101132 */
[----:B------:R-:W-:Y:S05]  /*1aa00*/  @P3 BRA `(.L_x_645) ;  /* 0x00000000000c3947 */ /* 0x000fea0003800000 */
[----:B------:R-:W0:Y:S02]  /*1aa10*/  LDG.E.U8 R16, desc[UR50][R6.64+0x61] ;  /* 0x0000613206107981 */ /* 0x000e24000c1e1100 */
[----:B0-----:R-:W-:-:S05]  /*1aa20*/  PRMT R3, R16, 0x8880, RZ ;  /* 0x0000888010037816 */ /* 0x001fca00000000ff */
[----:B------:R-:W-:-:S07]  /*1aa30*/  IMAD R2, R3, R18, RZ ;  /* 0x0000001203027224 */ /* 0x000fce00078e02ff */
.L_x_645:
[----:B------:R-:W-:Y:S05]  /*1aa40*/  BSYNC B1 ;  /* 0x0000000000017941 */ /* 0x000fea0003800000 */
.L_x_644:
        /* <DEDUP_REMOVED lines=8> */
.L_x_647:
[----:B------:R-:W-:Y:S05]  /*1aad0*/  BSYNC B1 ;  /* 0x0000000000017941 */ /* 0x000fea0003800000 */
.L_x_646:
[----:B0-----:R-:W2:Y:S01]  /*1aae0*/  LDL.LU R3, [R1+0xd0] ;  /* 0x0000d00001037983 */ /* 0x001ea20000300800 */
[----:B------:R-:W-:Y:S01]  /*1aaf0*/  ISETP.LT.OR P2, PT, R0, 0x6a, !P1 ;  /* 0x0000006a0000780c */ /* 0x000fe20004f41670 */
[----:B------:R-:W-:Y:S01]  /*1ab00*/  IMAD.U32 R153, RZ, RZ, UR45 ;  /* 0x0000002dff997e24 */ /* 0x000fe2000f8e00ff */
[----:B------:R-:W-:Y:S04]  /*1ab10*/  BSSY B1, `(.L_x_648) ;  /* 0x000000a000017945 */ /* 0x000fe80003800000 */
[----:B------:R-:W-:Y:S01]  /*1ab20*/  @!P5 IADD3 R152, P3, P4, R153, UR47, R4 ;  /* 0x0000002f9998dc10 */ /* 0x000fe2000fc7e004 */
[----:B--2---:R-:W-:Y:S02]  /*1ab30*/  @!P6 IMAD R19, R3, R17, R2 ;  /* 0x000000110313e224 */ /* 0x004fe400078e0202 */
[----:B------:R-:W-:-:S03]  /*1ab40*/  IMAD.U32 R3, RZ, RZ, UR44 ;  /* 0x0000002cff037e24 */ /* 0x000fc6000f8e00ff */
[----:B------:R0:W-:Y:S01]  /*1ab50*/  @!P6 STG.E.U8 desc[UR50][R10.64+0x68], R19 ;  /* 0x000068130a00e986 */ /* 0x0001e2000c101132 */
[----:B------:R-:W-:Y:S01]  /*1ab60*/  ISETP.LT.OR P6, PT, R0, 0x6a, !P0 ;  /* 0x0000006a0000780c */ /* 0x000fe200047c1670 */
[----:B------:R-:W-:-:S12]  /*1ab70*/  @P2 BRA `(.L_x_649) ;  /* 0x00000000000c2947 */ /* 0x000fd80003800000 */
[----:B------:R-:W0:Y:S02]  /*1ab80*/  LDG.E.U8 R16, desc[UR50][R8.64+0x69] ;  /* 0x0000693208107981 */ /* 0x000e24000c1e1100 */
[----:B0-----:R-:W-:-:S05]  /*1ab90*/  PRMT R19, R16, 0x8880, RZ ;  /* 0x0000888010137816 */ /* 0x001fca00000000ff */
[----:B------:R-:W-:-:S07]  /*1aba0*/  IMAD R2, R19, R18, RZ ;  /* 0x0000001213027224 */ /* 0x000fce00078e02ff */
.L_x_649:
[----:B------:R-:W-:Y:S05]  /*1abb0*/  BSYNC B1 ;  /* 0x0000000000017941 */ /* 0x000fea0003800000 */
.L_x_648:
        /* <DEDUP_REMOVED lines=10> */
.L_x_651:
[----:B------:R-:W-:Y:S05]  /*1ac60*/  BSYNC B1 ;  /* 0x0000000000017941 */ /* 0x000fea0003800000 */
.L_x_650:
[----:B------:R-:W2:Y:S01]  /*1ac70*/  LDL.LU R3, [R1+0xd8] ;  /* 0x0000d80001037983 */ /* 0x000ea20000300800 */
[----:B0-----:R-:W-:Y:S01]  /*1ac80*/  IMAD.U32 R19, RZ, RZ, UR44 ;  /* 0x0000002cff137e24 */ /* 0x001fe2000f8e00ff */
        /* <DEDUP_REMOVED lines=10> */
[----:B------:R-:W0:Y:S02]  /*1ad30*/  LDG.E.U8 R16, desc[UR50][R6.64+0x69] ;  /* 0x0000693206107981 */ /* 0x000e24000c1e1100 */
[----:B0-----:R-:W-:-:S05]  /*1ad40*/  PRMT R3, R16, 0x8880, RZ ;  /* 0x0000888010037816 */ /* 0x001fca00000000ff */
[----:B------:R-:W-:-:S07]  /*1ad50*/  IMAD R2, R3, R18, RZ ;  /* 0x0000001203027224 */ /* 0x000fce00078e02ff */
.L_x_653:
[----:B------:R-:W-:Y:S05]  /*1ad60*/  BSYNC B1 ;  /* 0x0000000000017941 */ /* 0x000fea0003800000 */
.L_x_652:
        /* <DEDUP_REMOVED lines=8> */
.L_x_655:
[----:B------:R-:W-:Y:S05]  /*1adf0*/  BSYNC B1 ;  /* 0x0000000000017941 */ /* 0x000fea0003800000 */
.L_x_654:
[----:B0-----:R-:W2:Y:S01]  /*1ae00*/  LDL.LU R3, [R1+0xe0] ;  /* 0x0000e00001037983 */ /* 0x001ea20000300800 */
[----:B------:R-:W-:Y:S01]  /*1ae10*/  BSSY B1, `(.L_x_656) ;  /* 0x0000008000017945 */ /* 0x000fe20003800000 */
[----:B------:R-:W-:Y:S02]  /*1ae20*/  IMAD.U32 R153, RZ, RZ, UR45 ;  /* 0x0000002dff997e24 */ /* 0x000fe4000f8e00ff */
[----:B--2---:R-:W-:-:S05]  /*1ae30*/  @!P5 IMAD R3, R3, R17, R2 ;  /* 0x000000110303d224 */ /* 0x004fca00078e0202 */
[----:B------:R0:W-:Y:S01]  /*1ae40*/  @!P5 STG.E.U8 desc[UR50][R10.64+0x70], R3 ;  /* 0x000070030a00d986 */ /* 0x0001e2000c101132 */
[----:B------:R-:W-:Y:S05]  /*1ae50*/  @P4 BRA `(.L_x_657) ;  /* 0x00000000000c4947 */ /* 0x000fea0003800000 */
[----:B------:R-:W0:Y:S02]  /*1ae60*/  LDG.E.U8 R16, desc[UR50][R8.64+0x71] ;  /* 0x0000713208107981 */ /* 0x000e24000c1e1100 */
[----:B0-----:R-:W-:-:S05]  /*1ae70*/  PRMT R3, R16, 0x8880, RZ ;  /* 0x0000888010037816 */ /* 0x001fca00000000ff */
[----:B------:R-:W-:-:S07]  /*1ae80*/  IMAD R2, R3, R18, RZ ;  /* 0x0000001203027224 */ /* 0x000fce00078e02ff */
.L_x_657:
[----:B------:R-:W-:Y:S05]  /*1ae90*/  BSYNC B1 ;  /* 0x0000000000017941 */ /* 0x000fea0003800000 */
.L_x_656:
        /* <DEDUP_REMOVED lines=11> */
[----:B------:R-:W0:Y:S02]  /*1af50*/  LDG.E.U8 R16, desc[UR50][R6.64+0x70] ;  /* 0x0000703206107981 */ /* 0x000e24000c1e1100 */
[----:B0-----:R-:W-:-:S05]  /*1af60*/  PRMT R3, R16, 0x8880, RZ ;  /* 0x0000888010037816 */ /* 0x001fca00000000ff */
[----:B------:R-:W-:-:S07]  /*1af70*/  IMAD R2, R3, R18, RZ ;  /* 0x0000001203027224 */ /* 0x000fce00078e02ff */
.L_x_659:
[----:B------:R-:W-:Y:S05]  /*1af80*/  BSYNC B1 ;  /* 0x0000000000017941 */ /* 0x000fea0003800000 */
.L_x_658:
[----:B0-----:R-:W2:Y:S01]  /*1af90*/  LDL.LU R3, [R1+0xe8] ;  /* 0x0000e80001037983 */ /* 0x001ea20000300800 */
[----:B------:R-:W-:Y:S01]  /*1afa0*/  BSSY B1, `(.L_x_660) ;  /* 0x0000008000017945 */ /* 0x000fe20003800000 */
[----:B------:R-:W-:Y:S01]  /*1afb0*/  @!P3 IADD3.X R155, R19, UR46, R5, P5, P6 ;  /* 0x0000002e139bbc10 */ /* 0x000fe2000afec405 */
[----:B--2---:R-:W-:-:S05]  /*1afc0*/  @!P2 IMAD R3, R3, R17, R2 ;  /* 0x000000110303a224 */ /* 0x004fca00078e0202 */
[----:B------:R0:W-:Y:S01]  /*1afd0*/  @!P2 STG.E.U8 desc[UR50][R152.64+0x70], R3 ;  /* 0x000070039800a986 */ /* 0x0001e2000c101132 */
[----:B------:R-:W-:Y:S05]  /*1afe0*/  @P3 BRA `(.L_x_661) ;  /* 0x00000000000c3947 */ /* 0x000fea0003800000 */
[----:B------:R-:W0:Y:S02]  /*1aff0*/  LDG.E.U8 R16, desc[UR50][R6.64+0x71] ;  /* 0x0000713206107981 */ /* 0x000e24000c1e1100 */
[----:B0-----:R-:W-:-:S05]  /*1b000*/  PRMT R3, R16, 0x8880, RZ ;  /* 0x0000888010037816 */ /* 0x001fca00000000ff */
[----:B------:R-:W-:-:S07]  /*1b010*/  IMAD R2, R3, R18, RZ ;  /* 0x0000001203027224 */ /* 0x000fce00078e02ff */
.L_x_661:
[----:B------:R-:W-:Y:S05]  /*1b020*/  BSYNC B1 ;  /* 0x0000000000017941 */ /* 0x000fea0003800000 */
.L_x_660:
[----:B0-----:R-:W2:Y:S01]  /*1b030*/  LDL.LU R3, [R1+0xec] ;  /* 0x0000ec0001037983 */ /* 0x001ea20000300800 */
[----:B------:R-:W-:Y:S01]  /*1b040*/  ISETP.LT.OR P2, PT, R0, 0x79, !P1 ;  /* 0x000000790000780c */ /* 0x000fe20004f41670 */
[----:B------:R-:W-:Y:S01]  /*1b050*/  IMAD.U32 R153, RZ, RZ, UR45 ;  /* 0x0000002dff997e24 */ /* 0x000fe2000f8e00ff */
[----:B------:R-:W-:Y:S01]  /*1b060*/  BSSY B1, `(.L_x_662) ;  /* 0x000000b000017945 */ /* 0x000fe20003800000 */
[----:B------:R-:W-:Y:S02]  /*1b070*/  IMAD.U32 R19, RZ, RZ, UR44 ;  /* 0x0000002cff137e24 */ /* 0x000fe4000f8e00ff */
[----:B------:R-:W-:Y:S01]  /*1b080*/  IMAD.U32 R161, RZ, RZ, UR45 ;  /* 0x0000002dffa17e24 */ /* 0x000fe2000f8e00ff */
        /* <DEDUP_REMOVED lines=8> */
.L_x_663:
[----:B------:R-:W-:Y:S05]  /*1b110*/  BSYNC B1 ;  /* 0x0000000000017941 */ /* 0x000fea0003800000 */
.L_x_662:
[----:B0-----:R-:W2:Y:S01]  /*1b120*/  LDL.LU R3, [R1+0xf0] ;  /* 0x0000f00001037983 */ /* 0x001ea20000300800 */
        /* <DEDUP_REMOVED lines=14> */
.L_x_665:
[----:B------:R-:W-:Y:S05]  /*1b210*/  BSYNC B1 ;  /* 0x0000000000017941 */ /* 0x000fea0003800000 */
.L_x_664:
[----:B------:R-:W2:Y:S01]  /*1b220*/  LDL.LU R3, [R1+0xf4] ;  /* 0x0000f40001037983 */ /* 0x000ea20000300800 */
[----:B------:R-:W-:Y:S01]  /*1b230*/  BSSY B1, `(.L_x_666) ;  /* 0x0000007000017945 */ /* 0x000fe20003800000 */
[----:B--2---:R-:W-:-:S05]  /*1b240*/  @!P2 IMAD R3, R3, R17, R2 ;  /* 0x000000110303a224 */ /* 0x004fca00078e0202 */
[----:B------:R0:W-:Y:S01]  /*1b250*/  @!P2 STG.E.U8 desc[UR50][R10.64+0x79], R3 ;  /* 0x000079030a00a986 */ /* 0x0001e2000c101132 */
[----:B------:R-:W-:Y:S05]  /*1b260*/  @P4 BRA `(.L_x_667) ;  /* 0x00000000000c4947 */ /* 0x000fea0003800000 */
[----:B------:R-:W0:Y:S02]  /*1b270*/  LDG.E.U8 R16, desc[UR50][R6.64+0x78] ;  /* 0x0000783206107981 */ /* 0x000e24000c1e1100 */
[----:B0-----:R-:W-:-:S05]  /*1b280*/  PRMT R3, R16, 0x8880, RZ ;  /* 0x0000888010037816 */ /* 0x001fca00000000ff */
[----:B------:R-:W-:-:S07]  /*1b290*/  IMAD R2, R3, R18, RZ ;  /* 0x0000001203027224 */ /* 0x000fce00078e02ff */
.L_x_667:
[----:B------:R-:W-:Y:S05]  /*1b2a0*/  BSYNC B1 ;  /* 0x0000000000017941 */ /* 0x000fea0003800000 */
.L_x_666:
        /* <DEDUP_REMOVED lines=8> */
.L_x_669:
[----:B------:R-:W-:Y:S05]  /*1b330*/  BSYNC B1 ;  /* 0x0000000000017941 */ /* 0x000fea0003800000 */
.L_x_668:
        /* <DEDUP_REMOVED lines=8> */
.L_x_671:
[----:B------:R-:W-:Y:S05]  /*1b3c0*/  BSYNC B1 ;  /* 0x0000000000017941 */ /* 0x000fea0003800000 */
.L_x_670:
        /* <DEDUP_REMOVED lines=13> */
.L_x_673:
[----:B------:R-:W-:Y:S05]  /*1b4a0*/  BSYNC B1 ;  /* 0x0000000000017941 */ /* 0x000fea0003800000 */
.L_x_672:
[----:B0-----:R-:W2:Y:S01]  /*1b4b0*/  LDL.LU R3, [R1+0x104] ;  /* 0x0001040001037983 */ /* 0x001ea20000300800 */
[----:B------:R-:W-:Y:S01]  /*1b4c0*/  BSSY B1, `(.L_x_674) ;  /* 0x0000009000017945 */ /* 0x000fe20003800000 */
[----:B------:R-:W-:Y:S01]  /*1b4d0*/  IMAD.U32 R155, RZ, RZ, UR45 ;  /* 0x0000002dff9b7e24 */ /* 0x000fe2000f8e00ff */
[----:B------:R-:W-:Y:S01]  /*1b4e0*/  @!P5 IADD3.X R153, R19, UR46, R5, P3, P4 ;  /* 0x0000002e1399dc10 */ /* 0x000fe20009fe8405 */
[----:B--2---:R-:W-:-:S05]  /*1b4f0*/  @!P2 IMAD R3, R3, R17, R2 ;  /* 0x000000110303a224 */ /* 0x004fca00078e0202 */
[----:B------:R0:W-:Y:S01]  /*1b500*/  @!P2 STG.E.U8 desc[UR50][R10.64+0x81], R3 ;  /* 0x000081030a00a986 */ /* 0x0001e2000c101132 */
[----:B------:R-:W-:Y:S05]  /*1b510*/  @P5 BRA `(.L_x_675) ;  /* 0x00000000000c5947 */ /* 0x000fea0003800000 */
[----:B------:R-:W0:Y:S02]  /*1b520*/  LDG.E.U8 R16, desc[UR50][R6.64+0x80] ;  /* 0x0000803206107981 */ /* 0x000e24000c1e1100 */
[----:B0-----:R-:W-:-:S05]  /*1b530*/  PRMT R3, R16, 0x8880, RZ ;  /* 0x0000888010037816 */ /* 0x001fca00000000ff */
[----:B------:R-:W-:-:S07]  /*1b540*/  IMAD R2, R3, R18, RZ ;  /* 0x0000001203027224 */ /* 0x000fce00078e02ff */
.L_x_675:
[----:B------:R-:W-:Y:S05]  /*1b550*/  BSYNC B1 ;  /* 0x0000000000017941 */ /* 0x000fea0003800000 */
.L_x_674:
        /* <DEDUP_REMOVED lines=15> */
.L_x_677:
[----:B------:R-:W-:Y:S05]  /*1b650*/  BSYNC B1 ;  /* 0x0000000000017941 */ /* 0x000fea0003800000 */
.L_x_676:
        /* <DEDUP_REMOVED lines=8> */
.L_x_679:
[----:B------:R-:W-:Y:S05]  /*1b6e0*/  BSYNC B1 ;  /* 0x0000000000017941 */ /* 0x000fea0003800000 */
.L_x_678:
        /* <DEDUP_REMOVED lines=9> */
.L_x_681:
[----:B------:R-:W-:Y:S05]  /*1b780*/  BSYNC B1 ;  /* 0x0000000000017941 */ /* 0x000fea0003800000 */
.L_x_680:
        /* <DEDUP_REMOVED lines=14> */
.L_x_683:
[----:B------:R-:W-:Y:S05]  /*1b870*/  BSYNC B1 ;  /* 0x0000000000017941 */ /* 0x000fea0003800000 */
.L_x_682:
        /* <DEDUP_REMOVED lines=9> */
.L_x_685:
[----:B------:R-:W-:Y:S05]  /*1b910*/  BSYNC B1 ;  /* 0x0000000000017941 */ /* 0x000fea0003800000 */
.L_x_684:
        /* <DEDUP_REMOVED lines=14> */
.L_x_687:
[----:B------:R-:W-:Y:S05]  /*1ba00*/  BSYNC B1 ;  /* 0x0000000000017941 */ /* 0x000fea0003800000 */
.L_x_686:
        /* <DEDUP_REMOVED lines=15> */
.L_x_689:
[----:B------:R-:W-:Y:S05]  /*1bb00*/  BSYNC B1 ;  /* 0x0000000000017941 */ /* 0x000fea0003800000 */
.L_x_688:
        /* <DEDUP_REMOVED lines=8> */
.L_x_691:
[----:B------:R-:W-:Y:S05]  /*1bb90*/  BSYNC B1 ;  /* 0x0000000000017941 */ /* 0x000fea0003800000 */
.L_x_690:
        /* <DEDUP_REMOVED lines=8> */
.L_x_693:
[----:B------:R-:W-:Y:S05]  /*1bc20*/  BSYNC B1 ;  /* 0x0000000000017941 */ /* 0x000fea0003800000 */
.L_x_692:
        /* <DEDUP_REMOVED lines=8> */
.L_x_695:
[----:B------:R-:W-:Y:S05]  /*1bcb0*/  BSYNC B1 ;  /* 0x0000000000017941 */ /* 0x000fea0003800000 */
.L_x_694:
        /* <DEDUP_REMOVED lines=13> */
.L_x_697:
[----:B------:R-:W-:Y:S05]  /*1bd90*/  BSYNC B1 ;  /* 0x0000000000017941 */ /* 0x000fea0003800000 */
.L_x_696:
        /* <DEDUP_REMOVED lines=10> */
.L_x_699:
[----:B------:R-:W-:Y:S05]  /*1be40*/  BSYNC B1 ;  /* 0x0000000000017941 */ /* 0x000fea0003800000 */
.L_x_698:
        /* <DEDUP_REMOVED lines=15> */
.L_x_701:
[----:B------:R-:W-:Y:S05]  /*1bf40*/  BSYNC B1 ;  /* 0x0000000000017941 */ /* 0x000fea0003800000 */
.L_x_700:
        /* <DEDUP_REMOVED lines=8> */
.L_x_703:
[----:B------:R-:W-:Y:S05]  /*1bfd0*/  BSYNC B1 ;  /* 0x0000000000017941 */ /* 0x000fea0003800000 */
.L_x_702:
        /* <DEDUP_REMOVED lines=9> */
.L_x_705:
[----:B------:R-:W-:Y:S05]  /*1c070*/  BSYNC B1 ;  /* 0x0000000000017941 */ /* 0x000fea0003800000 */
.L_x_704:
        /* <DEDUP_REMOVED lines=14> */
.L_x_707:
[----:B------:R-:W-:Y:S05]  /*1c160*/  BSYNC B1 ;  /* 0x0000000000017941 */ /* 0x000fea0003800000 */
.L_x_706:
        /* <DEDUP_REMOVED lines=9> */
.L_x_709:
[----:B------:R-:W-:Y:S05]  /*1c200*/  BSYNC B1 ;  /* 0x0000000000017941 */ /* 0x000fea0003800000 */
.L_x_708:
        /* <DEDUP_REMOVED lines=14> */
.L_x_711:
[----:B------:R-:W-:Y:S05]  /*1c2f0*/  BSYNC B1 ;  /* 0x0000000000017941 */ /* 0x000fea0003800000 */
.L_x_710:
        /* <DEDUP_REMOVED lines=15> */
.L_x_713:
[----:B------:R-:W-:Y:S05]  /*1c3f0*/  BSYNC B1 ;  /* 0x0000000000017941 */ /* 0x000fea0003800000 */
.L_x_712:
        /* <DEDUP_REMOVED lines=8> */
.L_x_715:
[----:B------:R-:W-:Y:S05]  /*1c480*/  BSYNC B1 ;  /* 0x0000000000017941 */ /* 0x000fea0003800000 */
.L_x_714:
        /* <DEDUP_REMOVED lines=8> */
.L_x_717:
[----:B------:R-:W-:Y:S05]  /*1c510*/  BSYNC B1 ;  /* 0x0000000000017941 */ /* 0x000fea0003800000 */
.L_x_716:
        /* <DEDUP_REMOVED lines=8> */
.L_x_719:
[----:B------:R-:W-:Y:S05]  /*1c5a0*/  BSYNC B1 ;  /* 0x0000000000017941 */ /* 0x000fea0003800000 */
.L_x_718:
        /* <DEDUP_REMOVED lines=13> */
.L_x_721:
[----:B------:R-:W-:Y:S05]  /*1c680*/  BSYNC B1 ;  /* 0x0000000000017941 */ /* 0x000fea0003800000 */
.L_x_720:
        /* <DEDUP_REMOVED lines=10> */
.L_x_723:
[----:B------:R-:W-:Y:S05]  /*1c730*/  BSYNC B1 ;  /* 0x0000000000017941 */ /* 0x000fea0003800000 */
.L_x_722:
        /* <DEDUP_REMOVED lines=15> */
.L_x_725:
[----:B------:R-:W-:Y:S05]  /*1c830*/  BSYNC B1 ;  /* 0x0000000000017941 */ /* 0x000fea0003800000 */
.L_x_724:
        /* <DEDUP_REMOVED lines=8> */
.L_x_727:
[----:B------:R-:W-:Y:S05]  /*1c8c0*/  BSYNC B1 ;  /* 0x0000000000017941 */ /* 0x000fea0003800000 */
.L_x_726:
        /* <DEDUP_REMOVED lines=9> */
.L_x_729:
[----:B------:R-:W-:Y:S05]  /*1c960*/  BSYNC B1 ;  /* 0x0000000000017941 */ /* 0x000fea0003800000 */
.L_x_728:
        /* <DEDUP_REMOVED lines=14> */
.L_x_731:
[----:B------:R-:W-:Y:S05]  /*1ca50*/  BSYNC B1 ;  /* 0x0000000000017941 */ /* 0x000fea0003800000 */
.L_x_730:
        /* <DEDUP_REMOVED lines=9> */
.L_x_733:
[----:B------:R-:W-:Y:S05]  /*1caf0*/  BSYNC B1 ;  /* 0x0000000000017941 */ /* 0x000fea0003800000 */
.L_x_732:
        /* <DEDUP_REMOVED lines=14> */
.L_x_735:
[----:B------:R-:W-:Y:S05]  /*1cbe0*/  BSYNC B1 ;  /* 0x0000000000017941 */ /* 0x000fea0003800000 */
.L_x_734:
        /* <DEDUP_REMOVED lines=15> */
.L_x_737:
[----:B------:R-:W-:Y:S05]  /*1cce0*/  BSYNC B1 ;  /* 0x0000000000017941 */ /* 0x000fea0003800000 */
.L_x_736:
        /* <DEDUP_REMOVED lines=8> */
.L_x_739:
[----:B------:R-:W-:Y:S05]  /*1cd70*/  BSYNC B1 ;  /* 0x0000000000017941 */ /* 0x000fea0003800000 */
.L_x_738:
        /* <DEDUP_REMOVED lines=8> */
.L_x_741:
[----:B------:R-:W-:Y:S05]  /*1ce00*/  BSYNC B1 ;  /* 0x0000000000017941 */ /* 0x000fea0003800000 */
.L_x_740:
        /* <DEDUP_REMOVED lines=8> */
.L_x_743:
[----:B------:R-:W-:Y:S05]  /*1ce90*/  BSYNC B1 ;  /* 0x0000000000017941 */ /* 0x000fea0003800000 */
.L_x_742:
        /* <DEDUP_REMOVED lines=13> */
.L_x_745:
[----:B------:R-:W-:Y:S05]  /*1cf70*/  BSYNC B1 ;  /* 0x0000000000017941 */ /* 0x000fea0003800000 */
.L_x_744:
        /* <DEDUP_REMOVED lines=10> */
.L_x_747:
[----:B------:R-:W-:Y:S05]  /*1d020*/  BSYNC B1 ;  /* 0x0000000000017941 */ /* 0x000fea0003800000 */
.L_x_746:
        /* <DEDUP_REMOVED lines=15> */
.L_x_749:
[----:B------:R-:W-:Y:S05]  /*1d120*/  BSYNC B1 ;  /* 0x0000000000017941 */ /* 0x000fea0003800000 */
.L_x_748:
        /* <DEDUP_REMOVED lines=8> */
.L_x_751:
[----:B------:R-:W-:Y:S05]  /*1d1b0*/  BSYNC B1 ;  /* 0x0000000000017941 */ /* 0x000fea0003800000 */
.L_x_750:
        /* <DEDUP_REMOVED lines=9> */
.L_x_753:
[----:B------:R-:W-:Y:S05]  /*1d250*/  BSYNC B1 ;  /* 0x0000000000017941 */ /* 0x000fea0003800000 */
.L_x_752:
        /* <DEDUP_REMOVED lines=14> */
.L_x_755:
[----:B------:R-:W-:Y:S05]  /*1d340*/  BSYNC B1 ;  /* 0x0000000000017941 */ /* 0x000fea0003800000 */
.L_x_754:
        /* <DEDUP_REMOVED lines=9> */
.L_x_757:
[----:B------:R-:W-:Y:S05]  /*1d3e0*/  BSYNC B1 ;  /* 0x0000000000017941 */ /* 0x000fea0003800000 */
.L_x_756:
[----:B0-----:R-:W2:Y:S01]  /*1d3f0*/  LDL.LU R3, [R1+0x1ac] ;  /* 0x0001ac0001037983 */ /* 0x001ea20000300800 */
[C---:B------:R-:W-:Y:S01]  /*1d400*/  ISETP.LT.OR P2, PT, R0.reuse, 0xd9, !P1 ;  /* 0x000000d90000780c */ /* 0x040fe20004f41670 */
[----:B------:R-:W-:Y:S01]  /*1d410*/  IMAD.U32 R153, RZ, RZ, UR45 ;  /* 0x0000002dff997e24 */ /* 0x000fe2000f8e00ff */
[----:B------:R-:W-:Y:S01]  /*1d420*/  BSSY B1, `(.L_x_758) ;  /* 0x000000b000017945 */ /* 0x000fe20003800000 */
[----:B------:R-:W-:Y:S01]  /*1d430*/  ISETP.LT.OR P5, PT, R0, 0xda, !P0 ;  /* 0x000000da0000780c */ /* 0x000fe200047a1670 */
[----:B------:R-:W-:Y:S02]  /*1d440*/  IMAD.U32 R19, RZ, RZ, UR44 ;  /* 0x0000002cff137e24 */ /* 0x000fe4000f8e00ff */
[----:B------:R-:W-:Y:S02]  /*1d450*/  IMAD.U32 R161, RZ, RZ, UR45 ;  /* 0x0000002dffa17e24 */ /* 0x000fe4000f8e00ff */
[----:B--2---:R-:W-:-:S05]  /*1d460*/  @!P3 IMAD R3, R3, R17, R2 ;  /* 0x000000110303b224 */ /* 0x004fca00078e0202 */
[----:B------:R0:W-:Y:S01]  /*1d470*/  @!P3 STG.E.U8 desc[UR50][R154.64+0xd1], R3 ;  /* 0x0000d1039a00b986 */ /* 0x0001e2000c101132 */
[----:B------:R-:W-:Y:S01]  /*1d480*/  @!P4 IADD3 R152, P3, P6, R153, UR47, R4 ;  /* 0x0000002f9998cc10 */ /* 0x000fe2000fe7e004 */
[----:B------:R-:W-:-:S12]  /*1d490*/  @P2 BRA `(.L_x_759) ;  /* 0x00000000000c2947 */ /* 0x000fd80003800000 */
[----:B------:R-:W0:Y:S02]  /*1d4a0*/  LDG.E.U8 R16, desc[UR50][R8.64+0xd8] ;  /* 0x0000d83208107981 */ /* 0x000e24000c1e1100 */
[----:B0-----:R-:W-:-:S05]  /*1d4b0*/  PRMT R3, R16, 0x8880, RZ ;  /* 0x0000888010037816 */ /* 0x001fca00000000ff */
[----:B------:R-:W-:-:S07]  /*1d4c0*/  IMAD R2, R3, R18, RZ ;  /* 0x0000001203027224 */ /* 0x000fce00078e02ff */
.L_x_759:
[----:B------:R-:W-:Y:S05]  /*1d4d0*/  BSYNC B1 ;  /* 0x0000000000017941 */ /* 0x000fea0003800000 */
.L_x_758:
        /* <DEDUP_REMOVED lines=15> */
.L_x_761:
[----:B------:R-:W-:Y:S05]  /*1d5d0*/  BSYNC B1 ;  /* 0x0000000000017941 */ /* 0x000fea0003800000 */
.L_x_760:
        /* <DEDUP_REMOVED lines=8> */
.L_x_763:
[----:B------:R-:W-:Y:S05]  /*1d660*/  BSYNC B1 ;  /* 0x0000000000017941 */ /* 0x000fea0003800000 */
.L_x_762:
        /* <DEDUP_REMOVED lines=8> */
.L_x_765:
[----:B------:R-:W-:Y:S05]  /*1d6f0*/  BSYNC B1 ;  /* 0x0000000000017941 */ /* 0x000fea0003800000 */
.L_x_764:
        /* <DEDUP_REMOVED lines=8> */
.L_x_767:
[----:B------:R-:W-:Y:S05]  /*1d780*/  BSYNC B1 ;  /* 0x0000000000017941 */ /* 0x000fea0003800000 */
.L_x_766:
        /* <DEDUP_REMOVED lines=13> */
.L_x_769:
[----:B------:R-:W-:Y:S05]  /*1d860*/  BSYNC B1 ;  /* 0x0000000000017941 */ /* 0x000fea0003800000 */
.L_x_768:
        /* <DEDUP_REMOVED lines=10> */
.L_x_771:
[----:B------:R-:W-:Y:S05]  /*1d910*/  BSYNC B1 ;  /* 0x0000000000017941 */ /* 0x000fea0003800000 */
.L_x_770:
        /* <DEDUP_REMOVED lines=15> */
.L_x_773:
[----:B------:R-:W-:Y:S05]  /*1da10*/  BSYNC B1 ;  /* 0x0000000000017941 */ /* 0x000fea0003800000 */
.L_x_772:
        /* <DEDUP_REMOVED lines=8> */
.L_x_775:
[----:B------:R-:W-:Y:S05]  /*1daa0*/  BSYNC B1 ;  /* 0x0000000000017941 */ /* 0x000fea0003800000 */
.L_x_774:
        /* <DEDUP_REMOVED lines=9> */
.L_x_777:
[----:B------:R-:W-:Y:S05]  /*1db40*/  BSYNC B1 ;  /* 0x0000000000017941 */ /* 0x000fea0003800000 */
.L_x_776:
        /* <DEDUP_REMOVED lines=14> */
.L_x_779:
[----:B------:R-:W-:Y:S05]  /*1dc30*/  BSYNC B1 ;  /* 0x0000000000017941 */ /* 0x000fea0003800000 */
.L_x_778:
        /* <DEDUP_REMOVED lines=9> */
.L_x_781:
[----:B------:R-:W-:Y:S05]  /*1dcd0*/  BSYNC B1 ;  /* 0x0000000000017941 */ /* 0x000fea0003800000 */
.L_x_780:
        /* <DEDUP_REMOVED lines=14> */
.L_x_783:
[----:B------:R-:W-:Y:S05]  /*1ddc0*/  BSYNC B1 ;  /* 0x0000000000017941 */ /* 0x000fea0003800000 */
.L_x_782:
        /* <DEDUP_REMOVED lines=16> */
.L_x_785:
[----:B------:R-:W-:Y:S05]  /*1ded0*/  BSYNC B1 ;  /* 0x0000000000017941 */ /* 0x000fea0003800000 */
.L_x_784:
        /* <DEDUP_REMOVED lines=8> */
.L_x_787:
[----:B------:R-:W-:Y:S05]  /*1df60*/  BSYNC B1 ;  /* 0x0000000000017941 */ /* 0x000fea0003800000 */
.L_x_786:
        /* <DEDUP_REMOVED lines=8> */
.L_x_789:
[----:B------:R-:W-:Y:S05]  /*1dff0*/  BSYNC B1 ;  /* 0x0000000000017941 */ /* 0x000fea0003800000 */
.L_x_788:
        /* <DEDUP_REMOVED lines=8> */
.L_x_791:
[----:B------:R-:W-:Y:S05]  /*1e080*/  BSYNC B1 ;  /* 0x0000000000017941 */ /* 0x000fea0003800000 */
.L_x_790:
        /* <DEDUP_REMOVED lines=8> */
.L_x_793:
[----:B------:R-:W-:Y:S05]  /*1e110*/  BSYNC B1 ;  /* 0x0000000000017941 */ /* 0x000fea0003800000 */
.L_x_792:
[----:B0-----:R-:W2:Y:S01]  /*1e120*/  LDL.LU R3, [R1+0x1f4] ;  /* 0x0001f40001037983 */ /* 0x001ea20000300800 */
[----:B------:R-:W-:Y:S01]  /*1e130*/  ISETP.LT.OR P3, PT, R0, 0xfa, !P0 ;  /* 0x000000fa0000780c */ /* 0x000fe20004761670 */
[----:B------:R-:W-:Y:S01]  /*1e140*/  IMAD.U32 R155, RZ, RZ, UR45 ;  /* 0x0000002dff9b7e24 */ /* 0x000fe2000f8e00ff */
[----:B------:R-:W-:Y:S01]  /*1e150*/  IADD3 R161, P5, R15, 0x180, RZ ;  /* 0x000001800fa17810 */ /* 0x000fe20007fbe0ff */
[----:B------:R-:W-:Y:S01]  /*1e160*/  IMAD.U32 R15, RZ, RZ, UR44 ;  /* 0x0000002cff0f7e24 */ /* 0x000fe2000f8e00ff */
[----:B------:R-:W-:Y:S01]  /*1e170*/  ISETP.GE.AND P0, PT, R14, 0x181, PT ;  /* 0x000001810e00780c */ /* 0x000fe20003f06270 */
[----:B------:R-:W-:Y:S01]  /*1e180*/  IMAD.U32 R19, RZ, RZ, UR45 ;  /* 0x0000002dff137e24 */ /* 0x000fe2000f8e00ff */
[----:B------:R-:W-:Y:S01]  /*1e190*/  BSSY B1, `(.L_x_794) ;  /* 0x0000010000017945 */ /* 0x000fe20003800000 */
[----:B------:R-:W-:Y:S01]  /*1e1a0*/  IMAD.X R9, RZ, RZ, UR7, P5 ;  /* 0x00000007ff097e24 */ /* 0x000fe2000a8e06ff */
[----:B------:R-:W-:Y:S01]  /*1e1b0*/  ISETP.LT.OR P4, PT, R0, 0x1, !P0 ;  /* 0x000000010000780c */ /* 0x000fe20004781670 */
[----:B------:R-:W-:-:S04]  /*1e1c0*/  IMAD.WIDE.U32 R152, R161, R12, R22 ;  /* 0x0000000ca1987225 */ /* 0x000fc800078e0016 */
[----:B------:R-:W-:Y:S01]  /*1e1d0*/  IMAD R160, R9, R12, RZ ;  /* 0x0000000c09a07224 */ /* 0x000fe200078e02ff */
[----:B------:R-:W-:Y:S01]  /*1e1e0*/  IADD3 R8, P5, R152, R20, RZ ;  /* 0x0000001498087210 */ /* 0x000fe20007fbe0ff */
[----:B--2---:R-:W-:-:S05]  /*1e1f0*/  @!P1 IMAD R3, R3, R17, R2 ;  /* 0x0000001103039224 */ /* 0x004fca00078e0202 */
[----:B------:R0:W-:Y:S01]  /*1e200*/  @!P1 STG.E.U8 desc[UR50][R10.64+0xf9], R3 ;  /* 0x0000f9030a009986 */ /* 0x0001e2000c101132 */
[----:B------:R-:W-:-:S04]  /*1e210*/  @!P2 IADD3 R154, P1, P6, R155, UR47, R4 ;  /* 0x0000002f9b9aac10 */ /* 0x000fc8000fe3e004 */
[----:B------:R-:W-:Y:S01]  /*1e220*/  @!P2 IADD3.X R155, R15, UR46, R5, P1, P6 ;  /* 0x0000002e0f9bac10 */ /* 0x000fe20008fec405 */
[----:B------:R-:W-:Y:S01]  /*1e230*/  IMAD R15, R161, R13, R160 ;  /* 0x0000000da10f7224 */ /* 0x000fe200078e02a0 */
[----:B0-----:R-:W-:Y:S01]  /*1e240*/  @!P3 IADD3 R10, P1, P6, R19, UR47, R4 ;  /* 0x0000002f130abc10 */ /* 0x001fe2000fe3e004 */
[----:B------:R-:W-:-:S12]  /*1e250*/  @P2 BRA `(.L_x_795) ;  /* 0x00000000000c2947 */ /* 0x000fd80003800000 */
[----:B------:R-:W2:Y:S02]  /*1e260*/  LDG.E.U8 R16, desc[UR50][R6.64+0xf8] ;  /* 0x0000f83206107981 */ /* 0x000ea4000c1e1100 */
[----:B--2---:R-:W-:-:S05]  /*1e270*/  PRMT R3, R16, 0x8880, RZ ;  /* 0x0000888010037816 */ /* 0x004fca00000000ff */
[----:B------:R-:W-:-:S07]  /*1e280*/  IMAD R2, R3, R18, RZ ;  /* 0x0000001203027224 */ /* 0x000fce00078e02ff */
.L_x_795:
[----:B------:R-:W-:Y:S05]  /*1e290*/  BSYNC B1 ;  /* 0x0000000000017941 */ /* 0x000fea0003800000 */
.L_x_794:
[----:B------:R-:W2:Y:S01]  /*1e2a0*/  LDL.LU R3, [R1+0x1f8] ;  /* 0x0001f80001037983 */ /* 0x000ea20000300800 */
[----:B------:R-:W-:Y:S01]  /*1e2b0*/  BSSY B1, `(.L_x_796) ;  /* 0x0000009000017945 */ /* 0x000fe20003800000 */
[----:B------:R-:W-:Y:S01]  /*1e2c0*/  IADD3.X R9, R21, R153, R15, P5, !PT ;  /* 0x0000009915097210 */ /* 0x000fe20002ffe40f */
[----:B------:R-:W-:Y:S02]  /*1e2d0*/  IMAD.U32 R13, RZ, RZ, UR44 ;  /* 0x0000002cff0d7e24 */ /* 0x000fe4000f8e00ff */
[----:B--2---:R-:W-:-:S05]  /*1e2e0*/  @!P2 IMAD R3, R3, R17, R2 ;  /* 0x000000110303a224 */ /* 0x004fca00078e0202 */
[----:B------:R0:W-:Y:S01]  /*1e2f0*/  @!P2 STG.E.U8 desc[UR50][R154.64+0xf8], R3 ;  /* 0x0000f8039a00a986 */ /* 0x0001e2000c101132 */
[----:B------:R-:W-:Y:S05]  /*1e300*/  @P3 BRA `(.L_x_797) ;  /* 0x00000000000c3947 */ /* 0x000fea0003800000 */
[----:B------:R-:W0:Y:S02]  /*1e310*/  LDG.E.U8 R16, desc[UR50][R6.64+0xf9] ;  /* 0x0000f93206107981 */ /* 0x000e24000c1e1100 */
[----:B0-----:R-:W-:-:S05]  /*1e320*/  PRMT R3, R16, 0x8880, RZ ;  /* 0x0000888010037816 */ /* 0x001fca00000000ff */
[----:B------:R-:W-:-:S07]  /*1e330*/  IMAD R2, R3, R18, RZ ;  /* 0x0000001203027224 */ /* 0x000fce00078e02ff */
.L_x_797:
[----:B------:R-:W-:Y:S05]  /*1e340*/  BSYNC B1 ;  /* 0x0000000000017941 */ /* 0x000fea0003800000 */
.L_x_796:
[----:B0-----:R-:W2:Y:S01]  /*1e350*/  LDL.LU R3, [R1+0x1fc] ;  /* 0x0001fc0001037983 */ /* 0x001ea20000300800 */
[----:B------:R-:W-:Y:S01]  /*1e360*/  @!P3 IADD3.X R11, R13, UR46, R5, P1, P6 ;  /* 0x0000002e0d0bbc10 */ /* 0x000fe20008fec405 */
[----:B--2---:R-:W-:-:S05]  /*1e370*/  @!P3 IMAD R3, R3, R17, R2 ;  /* 0x000000110303b224 */ /* 0x004fca00078e0202 */
[----:B------:R0:W-:Y:S04]  /*1e380*/  @!P3 STG.E.U8 desc[UR50][R10.64+0xf9], R3 ;  /* 0x0000f9030a00b986 */ /* 0x0001e8000c101132 */
[----:B------:R-:W2:Y:S01]  /*1e390*/  @!P4 LDG.E.U8 R16, desc[UR50][R8.64] ;  /* 0x000000320810c981 */ /* 0x000ea2000c1e1100 */
[----:B------:R-:W-:Y:S01]  /*1e3a0*/  IMAD.U32 R19, RZ, RZ, UR11 ;  /* 0x0000000bff137e24 */ /* 0x000fe2000f8e00ff */
[----:B------:R-:W-:Y:S01]  /*1e3b0*/  ISETP.GE.AND P1, PT, R14, 0x189, PT ;  /* 0x000001890e00780c */ /* 0x000fe20003f26270 */
[----:B------:R-:W-:Y:S01]  /*1e3c0*/  IMAD.U32 R13, RZ, RZ, UR10 ;  /* 0x0000000aff0d7e24 */ /* 0x000fe2000f8e00ff */
[----:B------:R-:W-:Y:S01]  /*1e3d0*/  BSSY B1, `(.L_x_798) ;  /* 0x0000013000017945 */ /* 0x000fe20003800000 */
[----:B------:R-:W-:Y:S01]  /*1e3e0*/  IMAD R19, R19, 0x180, RZ ;  /* 0x0000018013137824 */ /* 0x000fe200078e02ff */
[C---:B------:R-:W-:Y:S01]  /*1e3f0*/  ISETP.LT.OR P3, PT, R0.reuse, 0x1, !P1 ;  /* 0x000000010000780c */ /* 0x040fe20004f61670 */
[----:B------:R-:W-:Y:S01]  /*1e400*/  IMAD.WIDE.U32 R4, R13, 0x180, R4 ;  /* 0x000001800d047825 */ /* 0x000fe200078e0004 */
[----:B------:R-:W-:-:S03]  /*1e410*/  ISETP.LT.OR P2, PT, R0, 0x2, !P1 ;  /* 0x000000020000780c */ /* 0x000fc60004f41670 */
[----:B------:R-:W-:Y:S02]  /*1e420*/  @!P4 IMAD.MOV.U32 R6, RZ, RZ, R4 ;  /* 0x000000ffff06c224 */ /* 0x000fe400078e0004 */
[----:B------:R-:W-:-:S03]  /*1e430*/  IMAD.WIDE.U32 R12, R161, R12, R158 ;  /* 0x0000000ca10c7225 */ /* 0x000fc600078e009e */
[----:B------:R-:W-:Y:S01]  /*1e440*/  IADD3 R20, P6, P5, R156, R20, R12 ;  /* 0x000000149c147210 */ /* 0x000fe20007dde00c */
[----:B------:R-:W-:Y:S01]  /*1e450*/  IMAD.IADD R12, R15, 0x1, R13 ;  /* 0x000000010f0c7824 */ /* 0x000fe200078e020d */
[----:B--2---:R-:W-:-:S05]  /*1e460*/  @!P4 PRMT R7, R16, 0x8880, RZ ;  /* 0x000088801007c816 */ /* 0x004fca00000000ff */
[----:B------:R-:W-:Y:S02]  /*1e470*/  @!P4 IMAD R2, R7, R18, RZ ;  /* 0x000000120702c224 */ /* 0x000fe400078e02ff */
[----:B------:R-:W-:Y:S02]  /*1e480*/  IMAD.IADD R7, R5, 0x1, R19 ;  /* 0x0000000105077824 */ /* 0x000fe400078e0213 */
[----:B0-----:R-:W-:-:S05]  /*1e490*/  @!P4 IMAD R3, R24, R17, R2 ;  /* 0x000000111803c224 */ /* 0x001fca00078e0202 */
[----:B------:R0:W-:Y:S01]  /*1e4a0*/  @!P4 STG.E.U8 desc[UR50][R6.64], R3 ;  /* 0x000000030600c986 */ /* 0x0001e2000c101132 */
[----:B------:R-:W-:-:S13]  /*1e4b0*/  ISETP.LT.OR P4, PT, R0, 0x2, !P0 ;  /* 0x000000020000780c */ /* 0x000fda0004781670 */
[----:B0-----:R-:W-:Y:S05]  /*1e4c0*/  @P4 BRA `(.L_x_799) ;  /* 0x00000000000c4947 */ /* 0x001fea0003800000 */
[----:B------:R-:W2:Y:S02]  /*1e4d0*/  LDG.E.U8 R16, desc[UR50][R8.64+0x1] ;  /* 0x0000013208107981 */ /* 0x000ea4000c1e1100 */
[----:B--2---:R-:W-:-:S05]  /*1e4e0*/  PRMT R3, R16, 0x8880, RZ ;  /* 0x0000888010037816 */ /* 0x004fca00000000ff */
[----:B------:R-:W-:-:S07]  /*1e4f0*/  IMAD R2, R3, R18, RZ ;  /* 0x0000001203027224 */ /* 0x000fce00078e02ff */
.L_x_799:
[----:B------:R-:W-:Y:S05]  /*1e500*/  BSYNC B1 ;  /* 0x0000000000017941 */ /* 0x000fea0003800000 */
.L_x_798:
[----:B------:R-:W-:Y:S01]  /*1e510*/  IADD3.X R21, R23, R21, R12, P6, P5 ;  /* 0x0000001517157210 */ /* 0x000fe200037ea40c */
[----:B------:R-:W-:Y:S01]  /*1e520*/  @!P4 IMAD R25, R25, R17, R2 ;  /* 0x000000111919c224 */ /* 0x000fe200078e0202 */
[----:B------:R-:W-:Y:S01]  /*1e530*/  @!P3 IADD3 R10, P5, R4, UR45, RZ ;  /* 0x0000002d040abc10 */ /* 0x000fe2000ffbe0ff */
[----:B------:R-:W-:Y:S01]  /*1e540*/  @!P4 IMAD.MOV.U32 R12, RZ, RZ, R4 ;  /* 0x000000ffff0cc224 */ /* 0x000fe200078e0004 */
[----:B------:R-:W-:Y:S01]  /*1e550*/  BSSY B1, `(.L_x_800) ;  /* 0x0000008000017945 */ /* 0x000fe20003800000 */
[----:B------:R-:W-:Y:S01]  /*1e560*/  @!P4 IMAD.MOV.U32 R13, RZ, RZ, R7 ;  /* 0x000000ffff0dc224 */ /* 0x000fe200078e0007 */
[----:B------:R-:W-:-:S04]  /*1e570*/  @!P3 IADD3.X R11, R7, UR44, RZ, P5, !PT ;  /* 0x0000002c070bbc10 */ /* 0x000fc8000affe4ff */
[----:B------:R0:W-:Y:S01]  /*1e580*/  @!P4 STG.E.U8 desc[UR50][R12.64+0x1], R25 ;  /* 0x000001190c00c986 */ /* 0x0001e2000c101132 */
[----:B------:R-:W-:Y:S05]  /*1e590*/  @P3 BRA `(.L_x_801) ;  /* 0x00000000000c3947 */ /* 0x000fea0003800000 */
[----:B------:R-:W2:Y:S02]  /*1e5a0*/  LDG.E.U8 R16, desc[UR50][R20.64] ;  /* 0x0000003214107981 */ /* 0x000ea4000c1e1100 */
[----:B--2---:R-:W-:-:S05]  /*1e5b0*/  PRMT R3, R16, 0x8880, RZ ;  /* 0x0000888010037816 */ /* 0x004fca00000000ff */
[----:B------:R-:W-:-:S07]  /*1e5c0*/  IMAD R2, R3, R18, RZ ;  /* 0x0000001203027224 */ /* 0x000fce00078e02ff */
.L_x_801:
[----:B------:R-:W-:Y:S05]  /*1e5d0*/  BSYNC B1 ;  /* 0x0000000000017941 */ /* 0x000fea0003800000 */
.L_x_800:
[----:B------:R-:W-:Y:S01]  /*1e5e0*/  @!P3 IMAD R3, R26, R17, R2 ;  /* 0x000000111a03b224 */ /* 0x000fe200078e0202 */
[----:B------:R-:W-:Y:S01]  /*1e5f0*/  @!P2 IADD3 R6, P5, R4, UR45, RZ ;  /* 0x0000002d0406ac10 */ /* 0x000fe2000ffbe0ff */
[----:B------:R-:W-:Y:S01]  /*1e600*/  BSSY B1, `(.L_x_802) ;  /* 0x000000b000017945 */ /* 0x000fe20003800000 */
[C---:B------:R-:W-:Y:S02]  /*1e610*/  ISETP.LT.OR P6, PT, R0.reuse, 0x9, !P0 ;  /* 0x000000090000780c */ /* 0x040fe400047c1670 */
[----:B------:R1:W-:Y:S01]  /*1e620*/  @!P3 STG.E.U8 desc[UR50][R10.64], R3 ;  /* 0x000000030a00b986 */ /* 0x0003e2000c101132 */
[----:B------:R-:W-:Y:S02]  /*1e630*/  @!P2 IADD3.X R7, R7, UR44, RZ, P5, !PT ;  /* 0x0000002c0707ac10 */ /* 0x000fe4000affe4ff */
[C---:B------:R-:W-:Y:S02]  /*1e640*/  ISETP.LT.OR P3, PT, R0.reuse, 0xa, !P0 ;  /* 0x0000000a0000780c */ /* 0x040fe40004761670 */
[----:B------:R-:W-:-:S02]  /*1e650*/  ISETP.LT.OR P4, PT, R0, 0x9, !P1 ;  /* 0x000000090000780c */ /* 0x000fc40004f81670 */
[----:B------:R-:W-:Y:S01]  /*1e660*/  ISETP.LT.OR P5, PT, R0, 0xa, !P1 ;  /* 0x0000000a0000780c */ /* 0x000fe20004fa1670 */
[----:B------:R-:W-:-:S12]  /*1e670*/  @P2 BRA `(.L_x_803) ;  /* 0x00000000000c2947 */ /* 0x000fd80003800000 */
[----:B------:R-:W1:Y:S02]  /*1e680*/  LDG.E.U8 R16, desc[UR50][R20.64+0x1] ;  /* 0x0000013214107981 */ /* 0x000e64000c1e1100 */
[----:B-1----:R-:W-:-:S05]  /*1e690*/  PRMT R3, R16, 0x8880, RZ ;  /* 0x0000888010037816 */ /* 0x002fca00000000ff */
[----:B------:R-:W-:-:S07]  /*1e6a0*/  IMAD R2, R3, R18, RZ ;  /* 0x0000001203027224 */ /* 0x000fce00078e02ff */
.L_x_803:
[----:B------:R-:W-:Y:S05]  /*1e6b0*/  BSYNC B1 ;  /* 0x0000000000017941 */ /* 0x000fea0003800000 */
.L_x_802:
[----:B------:R-:W-:Y:S01]  /*1e6c0*/  @!P2 IMAD R27, R27, R17, R2 ;  /* 0x000000111b1ba224 */ /* 0x000fe200078e0202 */
[----:B------:R-:W-:Y:S01]  /*1e6d0*/  BSSY B1, `(.L_x_804) ;  /* 0x0000007000017945 */ /* 0x000fe20003800000 */
[----:B-1----:R-:W-:-:S03]  /*1e6e0*/  IMAD.IADD R3, R19, 0x1, R5 ;  /* 0x0000000113037824 */ /* 0x002fc600078e0205 */
[----:B------:R1:W-:Y:S01]  /*1e6f0*/  @!P2 STG.E.U8 desc[UR50][R6.64+0x1], R27 ;  /* 0x0000011b0600a986 */ /* 0x0003e2000c101132 */
[----:B------:R-:W-:Y:S05]  /*1e700*/  @P6 BRA `(.L_x_805) ;  /* 0x00000000000c6947 */ /* 0x000fea0003800000 */
[----:B------:R-:W1:Y:S02]  /*1e710*/  LDG.E.U8 R16, desc[UR50][R8.64+0x8] ;  /* 0x0000083208107981 */ /* 0x000e64000c1e1100 */
[----:B-1----:R-:W-:-:S05]  /*1e720*/  PRMT R7, R16, 0x8880, RZ ;  /* 0x0000888010077816 */ /* 0x002fca00000000ff */
[----:B------:R-:W-:-:S07]  /*1e730*/  IMAD R2, R7, R18, RZ ;  /* 0x0000001207027224 */ /* 0x000fce00078e02ff */
.L_x_805:
[----:B------:R-:W-:Y:S05]  /*1e740*/  BSYNC B1 ;  /* 0x0000000000017941 */ /* 0x000fea0003800000 */
.L_x_804:
[----:B------:R-:W-:Y:S01]  /*1e750*/  @!P6 IMAD R11, R28, R17, R2 ;  /* 0x000000111c0be224 */ /* 0x000fe200078e0202 */
[----:B------:R-:W-:Y:S01]  /*1e760*/  BSSY B1, `(.L_x_806) ;  /* 0x0000008000017945 */ /* 0x000fe20003800000 */
[----:B-1----:R-:W-:Y:S02]  /*1e770*/  @!P6 IMAD.MOV.U32 R6, RZ, RZ, R4 ;  /* 0x000000ffff06e224 */ /* 0x002fe400078e0004 */
[----:B------:R-:W-:-:S05]  /*1e780*/  @!P6 IMAD.MOV.U32 R7, RZ, RZ, R3 ;  /* 0x000000ffff07e224 */ /* 0x000fca00078e0003 */
[----:B------:R1:W-:Y:S01]  /*1e790*/  @!P6 STG.E.U8 desc[UR50][R6.64+0x8], R11 ;  /* 0x0000080b0600e986 */ /* 0x0003e2000c101132 */
[----:B------:R-:W-:Y:S05]  /*1e7a0*/  @P3 BRA `(.L_x_807) ;  /* 0x00000000000c3947 */ /* 0x000fea0003800000 */
[----:B------:R-:W1:Y:S02]  /*1e7b0*/  LDG.E.U8 R16, desc[UR50][R8.64+0x9] ;  /* 0x0000093208107981 */ /* 0x000e64000c1e1100 */
[----:B-1----:R-:W-:-:S05]  /*1e7c0*/  PRMT R7, R16, 0x8880, RZ ;  /* 0x0000888010077816 */ /* 0x002fca00000000ff */
[----:B------:R-:W-:-:S07]  /*1e7d0*/  IMAD R2, R7, R18, RZ ;  /* 0x0000001207027224 */ /* 0x000fce00078e02ff */
.L_x_807:
[----:B------:R-:W-:Y:S05]  /*1e7e0*/  BSYNC B1 ;  /* 0x0000000000017941 */ /* 0x000fea0003800000 */
.L_x_806:
[----:B------:R-:W-:Y:S01]  /*1e7f0*/  @!P3 IMAD R29, R29, R17, R2 ;  /* 0x000000111d1db224 */ /* 0x000fe200078e0202 */
[----:B------:R-:W-:Y:S01]  /*1e800*/  BSSY B1, `(.L_x_808) ;  /* 0x000000c000017945 */ /* 0x000fe20003800000 */
[----:B------:R-:W-:Y:S01]  /*1e810*/  @!P3 IMAD.MOV.U32 R10, RZ, RZ, R4 ;  /* 0x000000ffff0ab224 */ /* 0x000fe200078e0004 */
[----:B------:R-:W-:Y:S01]  /*1e820*/  ISETP.LT.OR P2, PT, R0, 0x11, !P1 ;  /* 0x000000110000780c */ /* 0x000fe20004f41670 */
[----:B-1----:R-:W-:Y:S01]  /*1e830*/  @!P3 IMAD.MOV.U32 R11, RZ, RZ, R3 ;  /* 0x000000ffff0bb224 */ /* 0x002fe200078e0003 */
[----:B0-----:R-:W-:-:S04]  /*1e840*/  @!P5 IADD3 R12, P6, R4, UR45, RZ ;  /* 0x0000002d040cdc10 */ /* 0x001fc8000ffde0ff */
[----:B------:R0:W-:Y:S01]  /*1e850*/  @!P3 STG.E.U8 desc[UR50][R10.64+0x9], R29 ;  /* 0x0000091d0a00b986 */ /* 0x0001e2000c101132 */
[----:B------:R-:W-:-:S04]  /*1e860*/  @!P4 IADD3 R6, P3, R4, UR45, RZ ;  /* 0x0000002d0406cc10 */ /* 0x000fc8000ff7e0ff */
[----:B------:R-:W-:Y:S01]  /*1e870*/  @!P4 IADD3.X R7, R3, UR44, RZ, P3, !PT ;  /* 0x0000002c0307cc10 */ /* 0x000fe20009ffe4ff */
[----:B------:R-:W-:Y:S08]  /*1e880*/  @P4 BRA `(.L_x_809) ;  /* 0x00000000000c4947 */ /* 0x000ff00003800000 */
[----:B------:R-:W0:Y:S02]  /*1e890*/  LDG.E.U8 R16, desc[UR50][R20.64+0x8] ;  /* 0x0000083214107981 */ /* 0x000e24000c1e1100 */
[----:B0-----:R-:W-:-:S05]  /*1e8a0*/  PRMT R11, R16, 0x8880, RZ ;  /* 0x00008880100b7816 */ /* 0x001fca00000000ff */
[----:B------:R-:W-:-:S07]  /*1e8b0*/  IMAD R2, R11, R18, RZ ;  /* 0x000000120b027224 */ /* 0x000fce00078e02ff */
.L_x_809:
[----:B------:R-:W-:Y:S05]  /*1e8c0*/  BSYNC B1 ;  /* 0x0000000000017941 */ /* 0x000fea0003800000 */
.L_x_808:
[----:B0-----:R-:W-:Y:S01]  /*1e8d0*/  @!P4 IMAD R11, R30, R17, R2 ;  /* 0x000000111e0bc224 */ /* 0x001fe200078e0202 */
[----:B------:R-:W-:Y:S01]  /*1e8e0*/  BSSY B1, `(.L_x_810) ;  /* 0x0000007000017945 */ /* 0x000fe20003800000 */
[----:B------:R-:W-:-:S03]  /*1e8f0*/  @!P5 IADD3.X R13, R3, UR44, RZ, P6, !PT ;  /* 0x0000002c030ddc10 */ /* 0x000fc6000b7fe4ff */
[----:B------:R0:W-:Y:S01]  /*1e900*/  @!P4 STG.E.U8 desc[UR50][R6.64+0x8], R11 ;  /* 0x0000080b0600c986 */ /* 0x0001e2000c101132 */
[----:B------:R-:W-:Y:S05]  /*1e910*/  @P5 BRA `(.L_x_811) ;  /* 0x00000000000c5947 */ /* 0x000fea0003800000 */
[----:B------:R-:W0:Y:S02]  /*1e920*/  LDG.E.U8 R16, desc[UR50][R20.64+0x9] ;  /* 0x0000093214107981 */ /* 0x000e24000c1e1100 */
[----:B0-----:R-:W-:-:S05]  /*1e930*/  PRMT R7, R16, 0x8880, RZ ;  /* 0x0000888010077816 */ /* 0x001fca00000000ff */
[----:B------:R-:W-:-:S07]  /*1e940*/  IMAD R2, R7, R18, RZ ;  /* 0x0000001207027224 */ /* 0x000fce00078e02ff */
.L_x_811:
[----:B------:R-:W-:Y:S05]  /*1e950*/  BSYNC B1 ;  /* 0x0000000000017941 */ /* 0x000fea0003800000 */
.L_x_810:
[C---:B------:R-:W-:Y:S01]  /*1e960*/  ISETP.LT.OR P4, PT, R0.reuse, 0x11, !P0 ;  /* 0x000000110000780c */ /* 0x040fe20004781670 */
[----:B------:R-:W-:Y:S01]  /*1e970*/  @!P5 IMAD R31, R31, R17, R2 ;  /* 0x000000111f1fd224 */ /* 0x000fe200078e0202 */
[----:B------:R-:W-:Y:S01]  /*1e980*/  BSSY B1, `(.L_x_812) ;  /* 0x0000009000017945 */ /* 0x000fe20003800000 */
[----:B------:R-:W-:Y:S02]  /*1e990*/  ISETP.LT.OR P3, PT, R0, 0x12, !P1 ;  /* 0x000000120000780c */ /* 0x000fe40004f61670 */
[----:B------:R-:W-:Y:S01]  /*1e9a0*/  @!P2 IADD3 R10, P6, R4, UR45, RZ ;  /* 0x0000002d040aac10 */ /* 0x000fe2000ffde0ff */
[----:B------:R1:W-:Y:S01]  /*1e9b0*/  @!P5 STG.E.U8 desc[UR50][R12.64+0x9], R31 ;  /* 0x0000091f0c00d986 */ /* 0x0003e2000c101132 */
[----:B------:R-:W-:-:S06]  /*1e9c0*/  ISETP.LT.OR P5, PT, R0, 0x12, !P0 ;  /* 0x000000120000780c */ /* 0x000fcc00047a1670 */
[----:B------:R-:W-:Y:S07]  /*1e9d0*/  @P4 BRA `(.L_x_813) ;  /* 0x00000000000c4947 */ /* 0x000fee0003800000 */
[----:B------:R-:W0:Y:S02]  /*1e9e0*/  LDG.E.U8 R16, desc[UR50][R8.64+0x10] ;  /* 0x0000103208107981 */ /* 0x000e24000c1e1100 */
[----:B0-----:R-:W-:-:S05]  /*1e9f0*/  PRMT R7, R16, 0x8880, RZ ;  /* 0x0000888010077816 */ /* 0x001fca00000000ff */
[----:B------:R-:W-:-:S07]  /*1ea00*/  IMAD R2, R7, R18, RZ ;  /* 0x0000001207027224 */ /* 0x000fce00078e02ff */
.L_x_813:
[----:B------:R-:W-:Y:S05]  /*1ea10*/  BSYNC B1 ;  /* 0x0000000000017941 */ /* 0x000fea0003800000 */
.L_x_812:
[----:B-1----:R-:W-:Y:S01]  /*1ea20*/  @!P4 IMAD R13, R32, R17, R2 ;  /* 0x00000011200dc224 */ /* 0x002fe200078e0202 */
[----:B------:R-:W-:Y:S01]  /*1ea30*/  BSSY B1, `(.L_x_814) ;  /* 0x0000008000017945 */ /* 0x000fe20003800000 */
[----:B0-----:R-:W-:Y:S02]  /*1ea40*/  @!P4 IMAD.MOV.U32 R6, RZ, RZ, R4 ;  /* 0x000000ffff06c224 */ /* 0x001fe400078e0004 */
[----:B------:R-:W-:-:S05]  /*1ea50*/  @!P4 IMAD.MOV.U32 R7, RZ, RZ, R3 ;  /* 0x000000ffff07c224 */ /* 0x000fca00078e0003 */
[----:B------:R0:W-:Y:S01]  /*1ea60*/  @!P4 STG.E.U8 desc[UR50][R6.64+0x10], R13 ;  /* 0x0000100d0600c986 */ /* 0x0001e2000c101132 */
[----:B------:R-:W-:Y:S05]  /*1ea70*/  @P5 BRA `(.L_x_815) ;  /* 0x00000000000c5947 */ /* 0x000fea0003800000 */
[----:B------:R-:W0:Y:S02]  /*1ea80*/  LDG.E.U8 R16, desc[UR50][R8.64+0x11] ;  /* 0x0000113208107981 */ /* 0x000e24000c1e1100 */
[----:B0-----:R-:W-:-:S05]  /*1ea90*/  PRMT R7, R16, 0x8880, RZ ;  /* 0x0000888010077816 */ /* 0x001fca00000000ff */
[----:B------:R-:W-:-:S07]  /*1eaa0*/  IMAD R2, R7, R18, RZ ;  /* 0x0000001207027224 */ /* 0x000fce00078e02ff */
.L_x_815:
[----:B------:R-:W-:Y:S05]  /*1eab0*/  BSYNC B1 ;  /* 0x0000000000017941 */ /* 0x000fea0003800000 */
.L_x_814:
[----:B------:R-:W-:Y:S01]  /*1eac0*/  @!P5 IMAD R33, R33, R17, R2 ;  /* 0x000000112121d224 */ /* 0x000fe200078e0202 */
[----:B------:R-:W-:Y:S01]  /*1ead0*/  BSSY B1, `(.L_x_816) ;  /* 0x0000009000017945 */ /* 0x000fe20003800000 */
[----:B0-----:R-:W-:Y:S01]  /*1eae0*/  @!P5 IMAD.MOV.U32 R6, RZ, RZ, R4 ;  /* 0x000000ffff06d224 */ /* 0x001fe200078e0004 */
[----:B------:R-:W-:Y:S01]  /*1eaf0*/  @!P2 IADD3.X R11, R3, UR44, RZ, P6, !PT ;  /* 0x0000002c030bac10 */ /* 0x000fe2000b7fe4ff */
[----:B------:R-:W-:-:S05]  /*1eb00*/  @!P5 IMAD.MOV.U32 R7, RZ, RZ, R3 ;  /* 0x000000ffff07d224 */ /* 0x000fca00078e0003 */
[----:B------:R0:W-:Y:S01]  /*1eb10*/  @!P5 STG.E.U8 desc[UR50][R6.64+0x11], R33 ;  /* 0x000011210600d986 */ /* 0x0001e2000c101132 */
[----:B------:R-:W-:Y:S05]  /*1eb20*/  @P2 BRA `(.L_x_817) ;  /* 0x00000000000c2947 */ /* 0x000fea0003800000 */
[----:B------:R-:W0:Y:S02]  /*1eb30*/  LDG.E.U8 R16, desc[UR50][R20.64+0x10] ;  /* 0x0000103214107981 */ /* 0x000e24000c1e1100 */
[----:B0-----:R-:W-:-:S05]  /*1eb40*/  PRMT R7, R16, 0x8880, RZ ;  /* 0x0000888010077816 */ /* 0x001fca00000000ff */
[----:B------:R-:W-:-:S07]  /*1eb50*/  IMAD R2, R7, R18, RZ ;  /* 0x0000001207027224 */ /* 0x000fce00078e02ff */
.L_x_817:
[----:B------:R-:W-:Y:S05]  /*1eb60*/  BSYNC B1 ;  /* 0x0000000000017941 */ /* 0x000fea0003800000 */
.L_x_816:
[----:B------:R-:W-:Y:S01]  /*1eb70*/  @!P2 IMAD R13, R34, R17, R2 ;  /* 0x00000011220da224 */ /* 0x000fe200078e0202 */
[----:B0-----:R-:W-:Y:S01]  /*1eb80*/  @!P3 IADD3 R6, P5, R4, UR45, RZ ;  /* 0x0000002d0406bc10 */ /* 0x001fe2000ffbe0ff */
        /* <DEDUP_REMOVED lines=8> */
[----:B------:R-:W0:Y:S02]  /*1ec10*/  LDG.E.U8 R16, desc[UR50][R20.64+0x11] ;  /* 0x0000113214107981 */ /* 0x000e24000c1e1100 */
[----:B0-----:R-:W-:-:S05]  /*1ec20*/  PRMT R11, R16, 0x8880, RZ ;  /* 0x00008880100b7816 */ /* 0x001fca00000000ff */
[----:B------:R-:W-:-:S07]  /*1ec30*/  IMAD R2, R11, R18, RZ ;  /* 0x000000120b027224 */ /* 0x000fce00078e02ff */
.L_x_819:
[----:B------:R-:W-:Y:S05]  /*1ec40*/  BSYNC B1 ;  /* 0x0000000000017941 */ /* 0x000fea0003800000 */
.L_x_818:
[----:B------:R-:W-:Y:S01]  /*1ec50*/  @!P3 IMAD R35, R35, R17, R2 ;  /* 0x000000112323b224 */ /* 0x000fe200078e0202 */
[----:B------:R-:W-:Y:S04]  /*1ec60*/  BSSY B1, `(.L_x_820) ;  /* 0x0000006000017945 */ /* 0x000fe80003800000 */
[----:B------:R1:W-:Y:S01]  /*1ec70*/  @!P3 STG.E.U8 desc[UR50][R6.64+0x11], R35 ;  /* 0x000011230600b986 */ /* 0x0003e2000c101132 */
[----:B------:R-:W-:Y:S05]  /*1ec80*/  @P6 BRA `(.L_x_821) ;  /* 0x00000000000c6947 */ /* 0x000fea0003800000 */
[----:B------:R-:W1:Y:S02]  /*1ec90*/  LDG.E.U8 R16, desc[UR50][R8.64+0x18] ;  /* 0x0000183208107981 */ /* 0x000e64000c1e1100 */
[----:B-1----:R-:W-:-:S05]  /*1eca0*/  PRMT R7, R16, 0x8880, RZ ;  /* 0x0000888010077816 */ /* 0x002fca00000000ff */
[----:B------:R-:W-:-:S07]  /*1ecb0*/  IMAD R2, R7, R18, RZ ;  /* 0x0000001207027224 */ /* 0x000fce00078e02ff */
.L_x_821:
[----:B------:R-:W-:Y:S05]  /*1ecc0*/  BSYNC B1 ;  /* 0x0000000000017941 */ /* 0x000fea0003800000 */
.L_x_820:
[----:B0-----:R-:W-:Y:S01]  /*1ecd0*/  @!P6 IMAD R11, R36, R17, R2 ;  /* 0x00000011240be224 */ /* 0x001fe200078e0202 */
[----:B------:R-:W-:Y:S01]  /*1ece0*/  BSSY B1, `(.L_x_822) ;  /* 0x0000008000017945 */ /* 0x000fe20003800000 */
[----:B-1----:R-:W-:Y:S02]  /*1ecf0*/  @!P6 IMAD.MOV.U32 R6, RZ, RZ, R4 ;  /* 0x000000ffff06e224 */ /* 0x002fe400078e0004 */
[----:B------:R-:W-:-:S05]  /*1ed00*/  @!P6 IMAD.MOV.U32 R7, RZ, RZ, R3 ;  /* 0x000000ffff07e224 */ /* 0x000fca00078e0003 */
[----:B------:R0:W-:Y:S01]  /*1ed10*/  @!P6 STG.E.U8 desc[UR50][R6.64+0x18], R11 ;  /* 0x0000180b0600e986 */ /* 0x0001e2000c101132 */
[----:B------:R-:W-:Y:S05]  /*1ed20*/  @P2 BRA `(.L_x_823) ;  /* 0x00000000000c2947 */ /* 0x000fea0003800000 */
[----:B------:R-:W0:Y:S02]  /*1ed30*/  LDG.E.U8 R16, desc[UR50][R8.64+0x19] ;  /* 0x0000193208107981 */ /* 0x000e24000c1e1100 */
[----:B0-----:R-:W-:-:S05]  /*1ed40*/  PRMT R7, R16, 0x8880, RZ ;  /* 0x0000888010077816 */ /* 0x001fca00000000ff */
[----:B------:R-:W-:-:S07]  /*1ed50*/  IMAD R2, R7, R18, RZ ;  /* 0x0000001207027224 */ /* 0x000fce00078e02ff */
.L_x_823:
[----:B------:R-:W-:Y:S05]  /*1ed60*/  BSYNC B1 ;  /* 0x0000000000017941 */ /* 0x000fea0003800000 */
.L_x_822:
[----:B------:R-:W-:Y:S01]  /*1ed70*/  @!P2 IMAD R37, R37, R17, R2 ;  /* 0x000000112525a224 */ /* 0x000fe200078e0202 */
[----:B------:R-:W-:Y:S01]  /*1ed80*/  BSSY B1, `(.L_x_824) ;  /* 0x000000c000017945 */ /* 0x000fe20003800000 */
[----:B0-----:R-:W-:Y:S01]  /*1ed90*/  @!P2 IMAD.MOV.U32 R6, RZ, RZ, R4 ;  /* 0x000000ffff06a224 */ /* 0x001fe200078e0004 */
[----:B------:R-:W-:Y:S01]  /*1eda0*/  ISETP.LT.OR P3, PT, R0, 0x21, !P1 ;  /* 0x000000210000780c */ /* 0x000fe20004f61670 */
[----:B------:R-:W-:Y:S01]  /*1edb0*/  @!P2 IMAD.MOV.U32 R7, RZ, RZ, R3 ;  /* 0x000000ffff07a224 */ /* 0x000fe200078e0003 */
[----:B------:R-:W-:-:S04]  /*1edc0*/  @!P5 IADD3 R12, P6, R4, UR45, RZ ;  /* 0x0000002d040cdc10 */ /* 0x000fc8000ffde0ff */
[----:B------:R0:W-:Y:S01]  /*1edd0*/  @!P2 STG.E.U8 desc[UR50][R6.64+0x19], R37 ;  /* 0x000019250600a986 */ /* 0x0001e2000c101132 */
[----:B------:R-:W-:-:S04]  /*1ede0*/  @!P4 IADD3 R10, P2, R4, UR45, RZ ;  /* 0x0000002d040acc10 */ /* 0x000fc8000ff5e0ff */
[----:B------:R-:W-:Y:S01]  /*1edf0*/  @!P4 IADD3.X R11, R3, UR44, RZ, P2, !PT ;  /* 0x0000002c030bcc10 */ /* 0x000fe200097fe4ff */
[----:B------:R-:W-:Y:S08]  /*1ee00*/  @P4 BRA `(.L_x_825) ;  /* 0x00000000000c4947 */ /* 0x000ff00003800000 */
[----:B------:R-:W0:Y:S02]  /*1ee10*/  LDG.E.U8 R16, desc[UR50][R20.64+0x18] ;  /* 0x0000183214107981 */ /* 0x000e24000c1e1100 */
[----:B0-----:R-:W-:-:S05]  /*1ee20*/  PRMT R7, R16, 0x8880, RZ ;  /* 0x0000888010077816 */ /* 0x001fca00000000ff */
[----:B------:R-:W-:-:S07]  /*1ee30*/  IMAD R2, R7, R18, RZ ;  /* 0x0000001207027224 */ /* 0x000fce00078e02ff */
.L_x_825:
[----:B------:R-:W-:Y:S05]  /*1ee40*/  BSYNC B1 ;  /* 0x0000000000017941 */ /* 0x000fea0003800000 */
.L_x_824:
        /* <DEDUP_REMOVED lines=8> */
.L_x_827:
[----:B------:R-:W-:Y:S05]  /*1eed0*/  BSYNC B1 ;  /* 0x0000000000017941 */ /* 0x000fea0003800000 */
.L_x_826:
[C---:B------:R-:W-:Y:S01]  /*1eee0*/  ISETP.LT.OR P4, PT, R0.reuse, 0x21, !P0 ;  /* 0x000000210000780c */ /* 0x040fe20004781670 */
[----:B------:R-:W-:Y:S01]  /*1eef0*/  @!P5 IMAD R39, R39, R17, R2 ;  /* 0x000000112727d224 */ /* 0x000fe200078e0202 */
[----:B------:R-:W-:Y:S01]  /*1ef00*/  BSSY B1, `(.L_x_828) ;  /* 0x0000009000017945 */ /* 0x000fe20003800000 */
[----:B------:R-:W-:Y:S02]  /*1ef10*/  ISETP.LT.OR P2, PT, R0, 0x22, !P1 ;  /* 0x000000220000780c */ /* 0x000fe40004f41670 */
[----:B0-----:R-:W-:Y:S01]  /*1ef20*/  @!P3 IADD3 R10, P6, R4, UR45, RZ ;  /* 0x0000002d040abc10 */ /* 0x001fe2000ffde0ff */
[----:B------:R0:W-:Y:S01]  /*1ef30*/  @!P5 STG.E.U8 desc[UR50][R12.64+0x19], R39 ;  /* 0x000019270c00d986 */ /* 0x0001e2000c101132 */
[----:B------:R-:W-:-:S06]  /*1ef40*/  ISETP.LT.OR P5, PT, R0, 0x22, !P0 ;  /* 0x000000220000780c */ /* 0x000fcc00047a1670 */
[----:B------:R-:W-:Y:S07]  /*1ef50*/  @P4 BRA `(.L_x_829) ;  /* 0x00000000000c4947 */ /* 0x000fee0003800000 */
[----:B------:R-:W2:Y:S02]  /*1ef60*/  LDG.E.U8 R16, desc[UR50][R8.64+0x20] ;  /* 0x0000203208107981 */ /* 0x000ea4000c1e1100 */
[----:B--2---:R-:W-:-:S05]  /*1ef70*/  PRMT R7, R16, 0x8880, RZ ;  /* 0x0000888010077816 */ /* 0x004fca00000000ff */
[----:B------:R-:W-:-:S07]  /*1ef80*/  IMAD R2, R7, R18, RZ ;  /* 0x0000001207027224 */ /* 0x000fce00078e02ff */
.L_x_829:
[----:B------:R-:W-:Y:S05]  /*1ef90*/  BSYNC B1 ;  /* 0x0000000000017941 */ /* 0x000fea0003800000 */
.L_x_828:
[----:B0-----:R-:W-:Y:S01]  /*1efa0*/  @!P4 IMAD R13, R40, R17, R2 ;  /* 0x00000011280dc224 */ /* 0x001fe200078e0202 */
[----:B------:R-:W-:Y:S01]  /*1efb0*/  BSSY B1, `(.L_x_830) ;  /* 0x0000008000017945 */ /* 0x000fe20003800000 */
[----:B------:R-:W-:Y:S02]  /*1efc0*/  @!P4 IMAD.MOV.U32 R6, RZ, RZ, R4 ;  /* 0x000000ffff06c224 */ /* 0x000fe400078e0004 */
[----:B------:R-:W-:-:S05]  /*1efd0*/  @!P4 IMAD.MOV.U32 R7, RZ, RZ, R3 ;  /* 0x000000ffff07c224 */ /* 0x000fca00078e0003 */
[----:B------:R0:W-:Y:S01]  /*1efe0*/  @!P4 STG.E.U8 desc[UR50][R6.64+0x20], R13 ;  /* 0x0000200d0600c986 */ /* 0x0001e2000c101132 */
[----:B------:R-:W-:Y:S05]  /*1eff0*/  @P5 BRA `(.L_x_831) ;  /* 0x00000000000c5947 */ /* 0x000fea0003800000 */
[----:B------:R-:W0:Y:S02]  /*1f000*/  LDG.E.U8 R16, desc[UR50][R8.64+0x21] ;  /* 0x0000213208107981 */ /* 0x000e24000c1e1100 */
[----:B0-----:R-:W-:-:S05]  /*1f010*/  PRMT R7, R16, 0x8880, RZ ;  /* 0x0000888010077816 */ /* 0x001fca00000000ff */
[----:B------:R-:W-:-:S07]  /*1f020*/  IMAD R2, R7, R18, RZ ;  /* 0x0000001207027224 */ /* 0x000fce00078e02ff */
.L_x_831:
[----:B------:R-:W-:Y:S05]  /*1f030*/  BSYNC B1 ;  /* 0x0000000000017941 */ /* 0x000fea0003800000 */
.L_x_830:
        /* <DEDUP_REMOVED lines=10> */
.L_x_833:
[----:B------:R-:W-:Y:S05]  /*1f0e0*/  BSYNC B1 ;  /* 0x0000000000017941 */ /* 0x000fea0003800000 */
.L_x_832:
        /* <DEDUP_REMOVED lines=13> */
.L_x_835:
[----:B------:R-:W-:Y:S05]  /*1f1c0*/  BSYNC B1 ;  /* 0x0000000000017941 */ /* 0x000fea0003800000 */
.L_x_834:
[----:B------:R-:W-:Y:S01]  /*1f1d0*/  @!P2 IMAD R43, R43, R17, R2 ;  /* 0x000000112b2ba224 */ /* 0x000fe200078e0202 */
[----:B------:R-:W-:Y:S04]  /*1f1e0*/  BSSY B1, `(.L_x_836) ;  /* 0x0000006000017945 */ /* 0x000fe80003800000 */
[----:B------:R1:W-:Y:S01]  /*1f1f0*/  @!P2 STG.E.U8 desc[UR50][R6.64+0x21], R43 ;  /* 0x0000212b0600a986 */ /* 0x0003e2000c101132 */
[----:B------:R-:W-:Y:S05]  /*1f200*/  @P6 BRA `(.L_x_837) ;  /* 0x00000000000c6947 */ /* 0x000fea0003800000 */
[----:B------:R-:W1:Y:S02]  /*1f210*/  LDG.E.U8 R16, desc[UR50][R8.64+0x28] ;  /* 0x0000283208107981 */ /* 0x000e64000c1e1100 */
[----:B-1----:R-:W-:-:S05]  /*1f220*/  PRMT R7, R16, 0x8880, RZ ;  /* 0x0000888010077816 */ /* 0x002fca00000000ff */
[----:B------:R-:W-:-:S07]  /*1f230*/  IMAD R2, R7, R18, RZ ;  /* 0x0000001207027224 */ /* 0x000fce00078e02ff */
.L_x_837:
[----:B------:R-:W-:Y:S05]  /*1f240*/  BSYNC B1 ;  /* 0x0000000000017941 */ /* 0x000fea0003800000 */
.L_x_836:
        /* <DEDUP_REMOVED lines=9> */
.L_x_839:
[----:B------:R-:W-:Y:S05]  /*1f2e0*/  BSYNC B1 ;  /* 0x0000000000017941 */ /* 0x000fea0003800000 */
.L_x_838:
        /* <DEDUP_REMOVED lines=13> */
.L_x_841:
[----:B------:R-:W-:Y:S05]  /*1f3c0*/  BSYNC B1 ;  /* 0x0000000000017941 */ /* 0x000fea0003800000 */
.L_x_840:
        /* <DEDUP_REMOVED lines=8> */
.L_x_843:
[----:B------:R-:W-:Y:S05]  /*1f450*/  BSYNC B1 ;  /* 0x0000000000017941 */ /* 0x000fea0003800000 */
.L_x_842:
        /* <DEDUP_REMOVED lines=11> */
.L_x_845:
[----:B------:R-:W-:Y:S05]  /*1f510*/  BSYNC B1 ;  /* 0x0000000000017941 */ /* 0x000fea0003800000 */
.L_x_844:
        /* <DEDUP_REMOVED lines=9> */
.L_x_847:
[----:B------:R-:W-:Y:S05]  /*1f5b0*/  BSYNC B1 ;  /* 0x0000000000017941 */ /* 0x000fea0003800000 */
.L_x_846:
        /* <DEDUP_REMOVED lines=10> */
.L_x_849:
[----:B------:R-:W-:Y:S05]  /*1f660*/  BSYNC B1 ;  /* 0x0000000000017941 */ /* 0x000fea0003800000 */
.L_x_848:
        /* <DEDUP_REMOVED lines=13> */
.L_x_851:
[----:B------:R-:W-:Y:S05]  /*1f740*/  BSYNC B1 ;  /* 0x0000000000017941 */ /* 0x000fea0003800000 */
.L_x_850:
[----:B------:R-:W-:Y:S01]  /*1f750*/  @!P3 IMAD R51, R51, R17, R2 ;  /* 0x000000113333b224 */ /* 0x000fe200078e0202 */
[----:B------:R-:W-:Y:S04]  /*1f760*/  BSSY B1, `(.L_x_852) ;  /* 0x0000006000017945 */ /* 0x000fe80003800000 */
[----:B------:R1:W-:Y:S01]  /*1f770*/  @!P3 STG.E.U8 desc[UR50][R6.64+0x31], R51 ;  /* 0x000031330600b986 */ /* 0x0003e2000c101132 */
[----:B------:R-:W-:Y:S05]  /*1f780*/  @P6 BRA `(.L_x_853) ;  /* 0x00000000000c6947 */ /* 0x000fea0003800000 */
[----:B------:R-:W1:Y:S02]  /*1f790*/  LDG.E.U8 R16, desc[UR50][R8.64+0x38] ;  /* 0x0000383208107981 */ /* 0x000e64000c1e1100 */
[----:B-1----:R-:W-:-:S05]  /*1f7a0*/  PRMT R7, R16, 0x8880, RZ ;  /* 0x0000888010077816 */ /* 0x002fca00000000ff */
[----:B------:R-:W-:-:S07]  /*1f7b0*/  IMAD R2, R7, R18, RZ ;  /* 0x0000001207027224 */ /* 0x000fce00078e02ff */
.L_x_853:
[----:B------:R-:W-:Y:S05]  /*1f7c0*/  BSYNC B1 ;  /* 0x0000000000017941 */ /* 0x000fea0003800000 */
.L_x_852:
        /* <DEDUP_REMOVED lines=9> */
.L_x_855:
[----:B------:R-:W-:Y:S05]  /*1f860*/  BSYNC B1 ;  /* 0x0000000000017941 */ /* 0x000fea0003800000 */
.L_x_854:
        /* <DEDUP_REMOVED lines=13> */
.L_x_857:
[----:B------:R-:W-:Y:S05]  /*1f940*/  BSYNC B1 ;  /* 0x0000000000017941 */ /* 0x000fea0003800000 */
.L_x_856:
        /* <DEDUP_REMOVED lines=8> */
.L_x_859:
[----:B------:R-:W-:Y:S05]  /*1f9d0*/  BSYNC B1 ;  /* 0x0000000000017941 */ /* 0x000fea0003800000 */
.L_x_858:
        /* <DEDUP_REMOVED lines=11> */
.L_x_861:
[----:B------:R-:W-:Y:S05]  /*1fa90*/  BSYNC B1 ;  /* 0x0000000000017941 */ /* 0x000fea0003800000 */
.L_x_860:
        /* <DEDUP_REMOVED lines=9> */
.L_x_863:
[----:B------:R-:W-:Y:S05]  /*1fb30*/  BSYNC B1 ;  /* 0x0000000000017941 */ /* 0x000fea0003800000 */
.L_x_862:
        /* <DEDUP_REMOVED lines=10> */
.L_x_865:
[----:B------:R-:W-:Y:S05]  /*1fbe0*/  BSYNC B1 ;  /* 0x0000000000017941 */ /* 0x000fea0003800000 */
.L_x_864:
        /* <DEDUP_REMOVED lines=13> */
.L_x_867:
[----:B------:R-:W-:Y:S05]  /*1fcc0*/  BSYNC B1 ;  /* 0x0000000000017941 */ /* 0x000fea0003800000 */
.L_x_866:
[----:B------:R-:W-:Y:S01]  /*1fcd0*/  @!P2 IMAD R59, R59, R17, R2 ;  /* 0x000000113b3ba224 */ /* 0x000fe200078e0202 */
[----:B------:R-:W-:Y:S04]  /*1fce0*/  BSSY B1, `(.L_x_868) ;  /* 0x0000006000017945 */ /* 0x000fe80003800000 */
[----:B------:R1:W-:Y:S01]  /*1fcf0*/  @!P2 STG.E.U8 desc[UR50][R6.64+0x41], R59 ;  /* 0x0000413b0600a986 */ /* 0x0003e2000c101132 */
[----:B------:R-:W-:Y:S05]  /*1fd00*/  @P6 BRA `(.L_x_869) ;  /* 0x00000000000c6947 */ /* 0x000fea0003800000 */
[----:B------:R-:W1:Y:S02]  /*1fd10*/  LDG.E.U8 R16, desc[UR50][R8.64+0x48] ;  /* 0x0000483208107981 */ /* 0x000e64000c1e1100 */
[----:B-1----:R-:W-:-:S05]  /*1fd20*/  PRMT R7, R16, 0x8880, RZ ;  /* 0x0000888010077816 */ /* 0x002fca00000000ff */
[----:B------:R-:W-:-:S07]  /*1fd30*/  IMAD R2, R7, R18, RZ ;  /* 0x0000001207027224 */ /* 0x000fce00078e02ff */
.L_x_869:
[----:B------:R-:W-:Y:S05]  /*1fd40*/  BSYNC B1 ;  /* 0x0000000000017941 */ /* 0x000fea0003800000 */
.L_x_868:
        /* <DEDUP_REMOVED lines=9> */
.L_x_871:
[----:B------:R-:W-:Y:S05]  /*1fde0*/  BSYNC B1 ;  /* 0x0000000000017941 */ /* 0x000fea0003800000 */
.L_x_870:
        /* <DEDUP_REMOVED lines=13> */
.L_x_873:
[----:B------:R-:W-:Y:S05]  /*1fec0*/  BSYNC B1 ;  /* 0x0000000000017941 */ /* 0x000fea0003800000 */
.L_x_872:
        /* <DEDUP_REMOVED lines=8> */
.L_x_875:
[----:B------:R-:W-:Y:S05]  /*1ff50*/  BSYNC B1 ;  /* 0x0000000000017941 */ /* 0x000fea0003800000 */
.L_x_874:
        /* <DEDUP_REMOVED lines=11> */
.L_x_877:
[----:B------:R-:W-:Y:S05]  /*20010*/  BSYNC B1 ;  /* 0x0000000000017941 */ /* 0x000fea0003800000 */
.L_x_876:
        /* <DEDUP_REMOVED lines=9> */
.L_x_879:
[----:B------:R-:W-:Y:S05]  /*200b0*/  BSYNC B1 ;  /* 0x0000000000017941 */ /* 0x000fea0003800000 */
.L_x_878:
        /* <DEDUP_REMOVED lines=10> */
.L_x_881:
[----:B------:R-:W-:Y:S05]  /*20160*/  BSYNC B1 ;  /* 0x0000000000017941 */ /* 0x000fea0003800000 */
.L_x_880:
        /* <DEDUP_REMOVED lines=13> */
.L_x_883:
[----:B------:R-:W-:Y:S05]  /*20240*/  BSYNC B1 ;  /* 0x0000000000017941 */ /* 0x000fea0003800000 */
.L_x_882:
[----:B------:R-:W-:Y:S01]  /*20250*/  @!P3 IMAD R67, R67, R17, R2 ;  /* 0x000000114343b224 */ /* 0x000fe200078e0202 */
[----:B------:R-:W-:Y:S04]  /*20260*/  BSSY B1, `(.L_x_884) ;  /* 0x0000006000017945 */ /* 0x000fe80003800000 */
[----:B------:R1:W-:Y:S01]  /*20270*/  @!P3 STG.E.U8 desc[UR50][R6.64+0x51], R67 ;  /* 0x000051430600b986 */ /* 0x0003e2000c101132 */
[----:B------:R-:W-:Y:S05]  /*20280*/  @P6 BRA `(.L_x_885) ;  /* 0x00000000000c6947 */ /* 0x000fea0003800000 */
[----:B------:R-:W1:Y:S02]  /*20290*/  LDG.E.U8 R16, desc[UR50][R8.64+0x58] ;  /* 0x0000583208107981 */ /* 0x000e64000c1e1100 */
[----:B-1----:R-:W-:-:S05]  /*202a0*/  PRMT R7, R16, 0x8880, RZ ;  /* 0x0000888010077816 */ /* 0x002fca00000000ff */
[----:B------:R-:W-:-:S07]  /*202b0*/  IMAD R2, R7, R18, RZ ;  /* 0x0000001207027224 */ /* 0x000fce00078e02ff */
.L_x_885:
[----:B------:R-:W-:Y:S05]  /*202c0*/  BSYNC B1 ;  /* 0x0000000000017941 */ /* 0x000fea0003800000 */
.L_x_884:
        /* <DEDUP_REMOVED lines=9> */
.L_x_887:
[----:B------:R-:W-:Y:S05]  /*20360*/  BSYNC B1 ;  /* 0x0000000000017941 */ /* 0x000fea0003800000 */
.L_x_886:
        /* <DEDUP_REMOVED lines=13> */
.L_x_889:
[----:B------:R-:W-:Y:S05]  /*20440*/  BSYNC B1 ;  /* 0x0000000000017941 */ /* 0x000fea0003800000 */
.L_x_888:
        /* <DEDUP_REMOVED lines=8> */
.L_x_891:
[----:B------:R-:W-:Y:S05]  /*204d0*/  BSYNC B1 ;  /* 0x0000000000017941 */ /* 0x000fea0003800000 */
.L_x_890:
        /* <DEDUP_REMOVED lines=11> */
.L_x_893:
[----:B------:R-:W-:Y:S05]  /*20590*/  BSYNC B1 ;  /* 0x0000000000017941 */ /* 0x000fea0003800000 */
.L_x_892:
        /* <DEDUP_REMOVED lines=9> */
.L_x_895:
[----:B------:R-:W-:Y:S05]  /*20630*/  BSYNC B1 ;  /* 0x0000000000017941 */ /* 0x000fea0003800000 */
.L_x_894:
        /* <DEDUP_REMOVED lines=10> */
.L_x_897:
[----:B------:R-:W-:Y:S05]  /*206e0*/  BSYNC B1 ;  /* 0x0000000000017941 */ /* 0x000fea0003800000 */
.L_x_896:
        /* <DEDUP_REMOVED lines=13> */
.L_x_899:
[----:B------:R-:W-:Y:S05]  /*207c0*/  BSYNC B1 ;  /* 0x0000000000017941 */ /* 0x000fea0003800000 */
.L_x_898:
[----:B------:R-:W-:Y:S01]  /*207d0*/  @!P2 IMAD R75, R75, R17, R2 ;  /* 0x000000114b4ba224 */ /* 0x000fe200078e0202 */
[----:B------:R-:W-:Y:S04]  /*207e0*/  BSSY B1, `(.L_x_900) ;  /* 0x0000006000017945 */ /* 0x000fe80003800000 */
[----:B------:R1:W-:Y:S01]  /*207f0*/  @!P2 STG.E.U8 desc[UR50][R6.64+0x61], R75 ;  /* 0x0000614b0600a986 */ /* 0x0003e2000c101132 */
[----:B------:R-:W-:Y:S05]  /*20800*/  @P6 BRA `(.L_x_901) ;  /* 0x00000000000c6947 */ /* 0x000fea0003800000 */
[----:B------:R-:W1:Y:S02]  /*20810*/  LDG.E.U8 R16, desc[UR50][R8.64+0x68] ;  /* 0x0000683208107981 */ /* 0x000e64000c1e1100 */
[----:B-1----:R-:W-:-:S05]  /*20820*/  PRMT R7, R16, 0x8880, RZ ;  /* 0x0000888010077816 */ /* 0x002fca00000000ff */
[----:B------:R-:W-:-:S07]  /*20830*/  IMAD R2, R7, R18, RZ ;  /* 0x0000001207027224 */ /* 0x000fce00078e02ff */
.L_x_901:
[----:B------:R-:W-:Y:S05]  /*20840*/  BSYNC B1 ;  /* 0x0000000000017941 */ /* 0x000fea0003800000 */
.L_x_900:
        /* <DEDUP_REMOVED lines=9> */
.L_x_903:
[----:B------:R-:W-:Y:S05]  /*208e0*/  BSYNC B1 ;  /* 0x0000000000017941 */ /* 0x000fea0003800000 */
.L_x_902:
        /* <DEDUP_REMOVED lines=13> */
.L_x_905:
[----:B------:R-:W-:Y:S05]  /*209c0*/  BSYNC B1 ;  /* 0x0000000000017941 */ /* 0x000fea0003800000 */
.L_x_904:
        /* <DEDUP_REMOVED lines=8> */
.L_x_907:
[----:B------:R-:W-:Y:S05]  /*20a50*/  BSYNC B1 ;  /* 0x0000000000017941 */ /* 0x000fea0003800000 */
.L_x_906:
        /* <DEDUP_REMOVED lines=11> */
.L_x_909:
[----:B------:R-:W-:Y:S05]  /*20b10*/  BSYNC B1 ;  /* 0x0000000000017941 */ /* 0x000fea0003800000 */
.L_x_908:
        /* <DEDUP_REMOVED lines=9> */
.L_x_911:
[----:B------:R-:W-:Y:S05]  /*20bb0*/  BSYNC B1 ;  /* 0x0000000000017941 */ /* 0x000fea0003800000 */
.L_x_910:
        /* <DEDUP_REMOVED lines=10> */
.L_x_913:
[----:B------:R-:W-:Y:S05]  /*20c60*/  BSYNC B1 ;  /* 0x0000000000017941 */ /* 0x000fea0003800000 */
.L_x_912:
        /* <DEDUP_REMOVED lines=13> */
.L_x_915:
[----:B------:R-:W-:Y:S05]  /*20d40*/  BSYNC B1 ;  /* 0x0000000000017941 */ /* 0x000fea0003800000 */
.L_x_914:
[----:B------:R-:W-:Y:S01]  /*20d50*/  @!P4 IMAD R83, R83, R17, R2 ;  /* 0x000000115353c224 */ /* 0x000fe200078e0202 */
[----:B------:R-:W-:Y:S04]  /*20d60*/  BSSY B1, `(.L_x_916) ;  /* 0x0000006000017945 */ /* 0x000fe80003800000 */
[----:B------:R1:W-:Y:S01]  /*20d70*/  @!P4 STG.E.U8 desc[UR50][R6.64+0x71], R83 ;  /* 0x000071530600c986 */ /* 0x0003e2000c101132 */
[----:B------:R-:W-:Y:S05]  /*20d80*/  @P5 BRA `(.L_x_917) ;  /* 0x00000000000c5947 */ /* 0x000fea0003800000 */
[----:B------:R-:W1:Y:S02]  /*20d90*/  LDG.E.U8 R16, desc[UR50][R8.64+0x78] ;  /* 0x0000783208107981 */ /* 0x000e64000c1e1100 */
[----:B-1----:R-:W-:-:S05]  /*20da0*/  PRMT R7, R16, 0x8880, RZ ;  /* 0x0000888010077816 */ /* 0x002fca00000000ff */
[----:B------:R-:W-:-:S07]  /*20db0*/  IMAD R2, R7, R18, RZ ;  /* 0x0000001207027224 */ /* 0x000fce00078e02ff */
.L_x_917:
[----:B------:R-:W-:Y:S05]  /*20dc0*/  BSYNC B1 ;  /* 0x0000000000017941 */ /* 0x000fea0003800000 */
.L_x_916:
        /* <DEDUP_REMOVED lines=9> */
.L_x_919:
[----:B------:R-:W-:Y:S05]  /*20e60*/  BSYNC B1 ;  /* 0x0000000000017941 */ /* 0x000fea0003800000 */
.L_x_918:
        /* <DEDUP_REMOVED lines=13> */
.L_x_921:
[----:B------:R-:W-:Y:S05]  /*20f40*/  BSYNC B1 ;  /* 0x0000000000017941 */ /* 0x000fea0003800000 */
.L_x_920:
        /* <DEDUP_REMOVED lines=8> */
.L_x_923:
[----:B------:R-:W-:Y:S05]  /*20fd0*/  BSYNC B1 ;  /* 0x0000000000017941 */ /* 0x000fea0003800000 */
.L_x_922:
[C---:B------:R-:W-:Y:S01]  /*20fe0*/  ISETP.LT.OR P2, PT, R0.reuse, 0x81, !P0 ;  /* 0x000000810000780c */ /* 0x040fe20004741670 */
[----:B------:R-:W-:Y:S01]  /*20ff0*/  @!P6 IMAD R87, R87, R17, R2 ;  /* 0x000000115757e224 */ /* 0x000fe200078e0202 */
[----:B------:R-:W-:Y:S01]  /*21000*/  BSSY B1, `(.L_x_924) ;  /* 0x0000009000017945 */ /* 0x000fe20003800000 */
[C---:B------:R-:W-:Y:S02]  /*21010*/  ISETP.LT.OR P5, PT, R0.reuse, 0x82, !P0 ;  /* 0x000000820000780c */ /* 0x040fe400047a1670 */
[----:B------:R-:W-:Y:S01]  /*21020*/  ISETP.LT.OR P3, PT, R0, 0x82, !P1 ;  /* 0x000000820000780c */ /* 0x000fe20004f61670 */
[----:B------:R1:W-:Y:S01]  /*21030*/  @!P6 STG.E.U8 desc[UR50][R12.64+0x79], R87 ;  /* 0x000079570c00e986 */ /* 0x0003e2000c101132 */
[----:B0-----:R-:W-:-:S06]  /*21040*/  @!P4 IADD3 R10, P6, R4, UR45, RZ ;  /* 0x0000002d040acc10 */ /* 0x001fcc000ffde0ff */
[----:B------:R-:W-:Y:S07]  /*21050*/  @P2 BRA `(.L_x_925) ;  /* 0x00000000000c2947 */ /* 0x000fee0003800000 */
[----:B------:R-:W2:Y:S02]  /*21060*/  LDG.E.U8 R16, desc[UR50][R8.64+0x80] ;  /* 0x0000803208107981 */ /* 0x000ea4000c1e1100 */
[----:B--2---:R-:W-:-:S05]  /*21070*/  PRMT R7, R16, 0x8880, RZ ;  /* 0x0000888010077816 */ /* 0x004fca00000000ff */
[----:B------:R-:W-:-:S07]  /*21080*/  IMAD R2, R7, R18, RZ ;  /* 0x0000001207027224 */ /* 0x000fce00078e02ff */
.L_x_925:
[----:B------:R-:W-:Y:S05]  /*21090*/  BSYNC B1 ;  /* 0x0000000000017941 */ /* 0x000fea0003800000 */
.L_x_924:
[----:B-1----:R-:W-:Y:S01]  /*210a0*/  @!P2 IMAD R13, R88, R17, R2 ;  /* 0x00000011580da224 */ /* 0x002fe200078e0202 */
        /* <DEDUP_REMOVED lines=8> */
.L_x_927:
[----:B------:R-:W-:Y:S05]  /*21130*/  BSYNC B1 ;  /* 0x0000000000017941 */ /* 0x000fea0003800000 */
.L_x_926:
        /* <DEDUP_REMOVED lines=10> */
.L_x_929:
[----:B------:R-:W-:Y:S05]  /*211e0*/  BSYNC B1 ;  /* 0x0000000000017941 */ /* 0x000fea0003800000 */
.L_x_928:
        /* <DEDUP_REMOVED lines=13> */
.L_x_931:
[----:B------:R-:W-:Y:S05]  /*212c0*/  BSYNC B1 ;  /* 0x0000000000017941 */ /* 0x000fea0003800000 */
.L_x_930:
[----:B------:R-:W-:Y:S01]  /*212d0*/  @!P3 IMAD R91, R91, R17, R2 ;  /* 0x000000115b5bb224 */ /* 0x000fe200078e0202 */
[----:B------:R-:W-:Y:S04]  /*212e0*/  BSSY B1, `(.L_x_932) ;  /* 0x0000006000017945 */ /* 0x000fe80003800000 */
[----:B------:R1:W-:Y:S01]  /*212f0*/  @!P3 STG.E.U8 desc[UR50][R6.64+0x81], R91 ;  /* 0x0000815b0600b986 */ /* 0x0003e2000c101132 */
[----:B------:R-:W-:Y:S05]  /*21300*/  @P2 BRA `(.L_x_933) ;  /* 0x00000000000c2947 */ /* 0x000fea0003800000 */
[----:B------:R-:W1:Y:S02]  /*21310*/  LDG.E.U8 R16, desc[UR50][R8.64+0x88] ;  /* 0x0000883208107981 */ /* 0x000e64000c1e1100 */
[----:B-1----:R-:W-:-:S05]  /*21320*/  PRMT R7, R16, 0x8880, RZ ;  /* 0x0000888010077816 */ /* 0x002fca00000000ff */
[----:B------:R-:W-:-:S07]  /*21330*/  IMAD R2, R7, R18, RZ ;  /* 0x0000001207027224 */ /* 0x000fce00078e02ff */
.L_x_933:
[----:B------:R-:W-:Y:S05]  /*21340*/  BSYNC B1 ;  /* 0x0000000000017941 */ /* 0x000fea0003800000 */
.L_x_932:
        /* <DEDUP_REMOVED lines=9> */
.L_x_935:
[----:B------:R-:W-:Y:S05]  /*213e0*/  BSYNC B1 ;  /* 0x0000000000017941 */ /* 0x000fea0003800000 */
.L_x_934:
        /* <DEDUP_REMOVED lines=13> */
.L_x_937:
[----:B------:R-:W-:Y:S05]  /*214c0*/  BSYNC B1 ;  /* 0x0000000000017941 */ /* 0x000fea0003800000 */
.L_x_936:
        /* <DEDUP_REMOVED lines=8> */
.L_x_939:
[----:B------:R-:W-:Y:S05]  /*21550*/  BSYNC B1 ;  /* 0x0000000000017941 */ /* 0x000fea0003800000 */
.L_x_938:
        /* <DEDUP_REMOVED lines=11> */
.L_x_941:
[----:B------:R-:W-:Y:S05]  /*21610*/  BSYNC B1 ;  /* 0x0000000000017941 */ /* 0x000fea0003800000 */
.L_x_940:
        /* <DEDUP_REMOVED lines=9> */
.L_x_943:
[----:B------:R-:W-:Y:S05]  /*216b0*/  BSYNC B1 ;  /* 0x0000000000017941 */ /* 0x000fea0003800000 */
.L_x_942:
        /* <DEDUP_REMOVED lines=10> */
.L_x_945:
[----:B------:R-:W-:Y:S05]  /*21760*/  BSYNC B1 ;  /* 0x0000000000017941 */ /* 0x000fea0003800000 */
.L_x_944:
        /* <DEDUP_REMOVED lines=13> */
.L_x_947:
[----:B------:R-:W-:Y:S05]  /*21840*/  BSYNC B1 ;  /* 0x0000000000017941 */ /* 0x000fea0003800000 */
.L_x_946:
[----:B------:R-:W-:Y:S01]  /*21850*/  @!P4 IMAD R99, R99, R17, R2 ;  /* 0x000000116363c224 */ /* 0x000fe200078e0202 */
[----:B------:R-:W-:Y:S04]  /*21860*/  BSSY B1, `(.L_x_948) ;  /* 0x0000006000017945 */ /* 0x000fe80003800000 */
[----:B------:R1:W-:Y:S01]  /*21870*/  @!P4 STG.E.U8 desc[UR50][R6.64+0x91], R99 ;  /* 0x000091630600c986 */ /* 0x0003e2000c101132 */
[----:B------:R-:W-:Y:S05]  /*21880*/  @P3 BRA `(.L_x_949) ;  /* 0x00000000000c3947 */ /* 0x000fea0003800000 */
[----:B------:R-:W1:Y:S02]  /*21890*/  LDG.E.U8 R16, desc[UR50][R8.64+0x98] ;  /* 0x0000983208107981 */ /* 0x000e64000c1e1100 */
[----:B-1----:R-:W-:-:S05]  /*218a0*/  PRMT R7, R16, 0x8880, RZ ;  /* 0x0000888010077816 */ /* 0x002fca00000000ff */
[----:B------:R-:W-:-:S07]  /*218b0*/  IMAD R2, R7, R18, RZ ;  /* 0x0000001207027224 */ /* 0x000fce00078e02ff */
.L_x_949:
[----:B------:R-:W-:Y:S05]  /*218c0*/  BSYNC B1 ;  /* 0x0000000000017941 */ /* 0x000fea0003800000 */
.L_x_948:
        /* <DEDUP_REMOVED lines=9> */
.L_x_951:
[----:B------:R-:W-:Y:S05]  /*21960*/  BSYNC B1 ;  /* 0x0000000000017941 */ /* 0x000fea0003800000 */
.L_x_950:
        /* <DEDUP_REMOVED lines=13> */
.L_x_953:
[----:B------:R-:W-:Y:S05]  /*21a40*/  BSYNC B1 ;  /* 0x0000000000017941 */ /* 0x000fea0003800000 */
.L_x_952:
        /* <DEDUP_REMOVED lines=8> */
.L_x_955:
[----:B------:R-:W-:Y:S05]  /*21ad0*/  BSYNC B1 ;  /* 0x0000000000017941 */ /* 0x000fea0003800000 */
.L_x_954:
        /* <DEDUP_REMOVED lines=11> */
.L_x_957:
[----:B------:R-:W-:Y:S05]  /*21b90*/  BSYNC B1 ;  /* 0x0000000000017941 */ /* 0x000fea0003800000 */
.L_x_956:
        /* <DEDUP_REMOVED lines=9> */
.L_x_959:
[----:B------:R-:W-:Y:S05]  /*21c30*/  BSYNC B1 ;  /* 0x0000000000017941 */ /* 0x000fea0003800000 */
.L_x_958:
        /* <DEDUP_REMOVED lines=10> */
.L_x_961:
[----:B------:R-:W-:Y:S05]  /*21ce0*/  BSYNC B1 ;  /* 0x0000000000017941 */ /* 0x000fea0003800000 */
.L_x_960:
        /* <DEDUP_REMOVED lines=13> */
.L_x_963:
[----:B------:R-:W-:Y:S05]  /*21dc0*/  BSYNC B1 ;  /* 0x0000000000017941 */ /* 0x000fea0003800000 */
.L_x_962:
[----:B------:R-:W-:Y:S01]  /*21dd0*/  @!P4 IMAD R107, R107, R17, R2 ;  /* 0x000000116b6bc224 */ /* 0x000fe200078e0202 */
[----:B------:R-:W-:Y:S04]  /*21de0*/  BSSY B1, `(.L_x_964) ;  /* 0x0000006000017945 */ /* 0x000fe80003800000 */
[----:B------:R1:W-:Y:S01]  /*21df0*/  @!P4 STG.E.U8 desc[UR50][R6.64+0xa1], R107 ;  /* 0x0000a16b0600c986 */ /* 0x0003e2000c101132 */
[----:B------:R-:W-:Y:S05]  /*21e00*/  @P2 BRA `(.L_x_965) ;  /* 0x00000000000c2947 */ /* 0x000fea0003800000 */
[----:B------:R-:W1:Y:S02]  /*21e10*/  LDG.E.U8 R16, desc[UR50][R8.64+0xa8] ;  /* 0x0000a83208107981 */ /* 0x000e64000c1e1100 */
[----:B-1----:R-:W-:-:S05]  /*21e20*/  PRMT R7, R16, 0x8880, RZ ;  /* 0x0000888010077816 */ /* 0x002fca00000000ff */
[----:B------:R-:W-:-:S07]  /*21e30*/  IMAD R2, R7, R18, RZ ;  /* 0x0000001207027224 */ /* 0x000fce00078e02ff */
.L_x_965:
[----:B------:R-:W-:Y:S05]  /*21e40*/  BSYNC B1 ;  /* 0x0000000000017941 */ /* 0x000fea0003800000 */
.L_x_964:
        /* <DEDUP_REMOVED lines=9> */
.L_x_967:
[----:B------:R-:W-:Y:S05]  /*21ee0*/  BSYNC B1 ;  /* 0x0000000000017941 */ /* 0x000fea0003800000 */
.L_x_966:
        /* <DEDUP_REMOVED lines=13> */
.L_x_969:
[----:B------:R-:W-:Y:S05]  /*21fc0*/  BSYNC B1 ;  /* 0x0000000000017941 */ /* 0x000fea0003800000 */
.L_x_968:
        /* <DEDUP_REMOVED lines=8> */
.L_x_971:
[----:B------:R-:W-:Y:S05]  /*22050*/  BSYNC B1 ;  /* 0x0000000000017941 */ /* 0x000fea0003800000 */
.L_x_970:
        /* <DEDUP_REMOVED lines=11> */
.L_x_973:
[----:B------:R-:W-:Y:S05]  /*22110*/  BSYNC B1 ;  /* 0x0000000000017941 */ /* 0x000fea0003800000 */
.L_x_972:
        /* <DEDUP_REMOVED lines=9> */
.L_x_975:
[----:B------:R-:W-:Y:S05]  /*221b0*/  BSYNC B1 ;  /* 0x0000000000017941 */ /* 0x000fea0003800000 */
.L_x_974:
        /* <DEDUP_REMOVED lines=10> */
.L_x_977:
[----:B------:R-:W-:Y:S05]  /*22260*/  BSYNC B1 ;  /* 0x0000000000017941 */ /* 0x000fea0003800000 */
.L_x_976:
        /* <DEDUP_REMOVED lines=13> */
.L_x_979:
[----:B------:R-:W-:Y:S05]  /*22340*/  BSYNC B1 ;  /* 0x0000000000017941 */ /* 0x000fea0003800000 */
.L_x_978:
[----:B------:R-:W-:Y:S01]  /*22350*/  @!P4 IMAD R115, R115, R17, R2 ;  /* 0x000000117373c224 */ /* 0x000fe200078e0202 */
[----:B------:R-:W-:Y:S04]  /*22360*/  BSSY B1, `(.L_x_980) ;  /* 0x0000006000017945 */ /* 0x000fe80003800000 */
[----:B------:R1:W-:Y:S01]  /*22370*/  @!P4 STG.E.U8 desc[UR50][R6.64+0xb1], R115 ;  /* 0x0000b1730600c986 */ /* 0x0003e2000c101132 */
[----:B------:R-:W-:Y:S05]  /*22380*/  @P3 BRA `(.L_x_981) ;  /* 0x00000000000c3947 */ /* 0x000fea0003800000 */
[----:B------:R-:W1:Y:S02]  /*22390*/  LDG.E.U8 R16, desc[UR50][R8.64+0xb8] ;  /* 0x0000b83208107981 */ /* 0x000e64000c1e1100 */
[----:B-1----:R-:W-:-:S05]  /*223a0*/  PRMT R7, R16, 0x8880, RZ ;  /* 0x0000888010077816 */ /* 0x002fca00000000ff */
[----:B------:R-:W-:-:S07]  /*223b0*/  IMAD R2, R7, R18, RZ ;  /* 0x0000001207027224 */ /* 0x000fce00078e02ff */
.L_x_981:
[----:B------:R-:W-:Y:S05]  /*223c0*/  BSYNC B1 ;  /* 0x0000000000017941 */ /* 0x000fea0003800000 */
.L_x_980:
        /* <DEDUP_REMOVED lines=9> */
.L_x_983:
[----:B------:R-:W-:Y:S05]  /*22460*/  BSYNC B1 ;  /* 0x0000000000017941 */ /* 0x000fea0003800000 */
.L_x_982:
        /* <DEDUP_REMOVED lines=13> */
.L_x_985:
[----:B------:R-:W-:Y:S05]  /*22540*/  BSYNC B1 ;  /* 0x0000000000017941 */ /* 0x000fea0003800000 */
.L_x_984:
        /* <DEDUP_REMOVED lines=8> */
.L_x_987:
[----:B------:R-:W-:Y:S05]  /*225d0*/  BSYNC B1 ;  /* 0x0000000000017941 */ /* 0x000fea0003800000 */
.L_x_986:
        /* <DEDUP_REMOVED lines=11> */
.L_x_989:
[----:B------:R-:W-:Y:S05]  /*22690*/  BSYNC B1 ;  /* 0x0000000000017941 */ /* 0x000fea0003800000 */
.L_x_988:
        /* <DEDUP_REMOVED lines=9> */
.L_x_991:
[----:B------:R-:W-:Y:S05]  /*22730*/  BSYNC B1 ;  /* 0x0000000000017941 */ /* 0x000fea0003800000 */
.L_x_990:
        /* <DEDUP_REMOVED lines=10> */
.L_x_993:
[----:B------:R-:W-:Y:S05]  /*227e0*/  BSYNC B1 ;  /* 0x0000000000017941 */ /* 0x000fea0003800000 */
.L_x_992:
        /* <DEDUP_REMOVED lines=13> */
.L_x_995:
[----:B------:R-:W-:Y:S05]  /*228c0*/  BSYNC B1 ;  /* 0x0000000000017941 */ /* 0x000fea0003800000 */
.L_x_994:
[----:B------:R-:W-:Y:S01]  /*228d0*/  @!P4 IMAD R123, R123, R17, R2 ;  /* 0x000000117b7bc224 */ /* 0x000fe200078e0202 */
[----:B------:R-:W-:Y:S04]  /*228e0*/  BSSY B1, `(.L_x_996) ;  /* 0x0000006000017945 */ /* 0x000fe80003800000 */
[----:B------:R1:W-:Y:S01]  /*228f0*/  @!P4 STG.E.U8 desc[UR50][R6.64+0xc1], R123 ;  /* 0x0000c17b0600c986 */ /* 0x0003e2000c101132 */
[----:B------:R-:W-:Y:S05]  /*22900*/  @P2 BRA `(.L_x_997) ;  /* 0x00000000000c2947 */ /* 0x000fea0003800000 */
[----:B------:R-:W1:Y:S02]  /*22910*/  LDG.E.U8 R16, desc[UR50][R8.64+0xc8] ;  /* 0x0000c83208107981 */ /* 0x000e64000c1e1100 */
[----:B-1----:R-:W-:-:S05]  /*22920*/  PRMT R7, R16, 0x8880, RZ ;  /* 0x0000888010077816 */ /* 0x002fca00000000ff */
[----:B------:R-:W-:-:S07]  /*22930*/  IMAD R2, R7, R18, RZ ;  /* 0x0000001207027224 */ /* 0x000fce00078e02ff */
.L_x_997:
[----:B------:R-:W-:Y:S05]  /*22940*/  BSYNC B1 ;  /* 0x0000000000017941 */ /* 0x000fea0003800000 */
.L_x_996:
        /* <DEDUP_REMOVED lines=9> */
.L_x_999:
[----:B------:R-:W-:Y:S05]  /*229e0*/  BSYNC B1 ;  /* 0x0000000000017941 */ /* 0x000fea0003800000 */
.L_x_998:
        /* <DEDUP_REMOVED lines=13> */
.L_x_1001:
[----:B------:R-:W-:Y:S05]  /*22ac0*/  BSYNC B1 ;  /* 0x0000000000017941 */ /* 0x000fea0003800000 */
.L_x_1000:
        /* <DEDUP_REMOVED lines=8> */
.L_x_1003:
[----:B------:R-:W-:Y:S05]  /*22b50*/  BSYNC B1 ;  /* 0x0000000000017941 */ /* 0x000fea0003800000 */
.L_x_1002:
        /* <DEDUP_REMOVED lines=11> */
.L_x_1005:
[----:B------:R-:W-:Y:S05]  /*22c10*/  BSYNC B1 ;  /* 0x0000000000017941 */ /* 0x000fea0003800000 */
.L_x_1004:
        /* <DEDUP_REMOVED lines=9> */
.L_x_1007:
[----:B------:R-:W-:Y:S05]  /*22cb0*/  BSYNC B1 ;  /* 0x0000000000017941 */ /* 0x000fea0003800000 */
.L_x_1006:
        /* <DEDUP_REMOVED lines=10> */
.L_x_1009:
[----:B------:R-:W-:Y:S05]  /*22d60*/  BSYNC B1 ;  /* 0x0000000000017941 */ /* 0x000fea0003800000 */
.L_x_1008:
        /* <DEDUP_REMOVED lines=13> */
.L_x_1011:
[----:B------:R-:W-:Y:S05]  /*22e40*/  BSYNC B1 ;  /* 0x0000000000017941 */ /* 0x000fea0003800000 */
.L_x_1010:
[----:B------:R-:W-:Y:S01]  /*22e50*/  @!P4 IMAD R131, R131, R17, R2 ;  /* 0x000000118383c224 */ /* 0x000fe200078e0202 */
[----:B------:R-:W-:Y:S04]  /*22e60*/  BSSY B1, `(.L_x_1012) ;  /* 0x0000006000017945 */ /* 0x000fe80003800000 */
[----:B------:R1:W-:Y:S01]  /*22e70*/  @!P4 STG.E.U8 desc[UR50][R6.64+0xd1], R131 ;  /* 0x0000d1830600c986 */ /* 0x0003e2000c101132 */
[----:B------:R-:W-:Y:S05]  /*22e80*/  @P3 BRA `(.L_x_1013) ;  /* 0x00000000000c3947 */ /* 0x000fea0003800000 */
[----:B------:R-:W1:Y:S02]  /*22e90*/  LDG.E.U8 R16, desc[UR50][R8.64+0xd8] ;  /* 0x0000d83208107981 */ /* 0x000e64000c1e1100 */
[----:B-1----:R-:W-:-:S05]  /*22ea0*/  PRMT R7, R16, 0x8880, RZ ;  /* 0x0000888010077816 */ /* 0x002fca00000000ff */
[----:B------:R-:W-:-:S07]  /*22eb0*/  IMAD R2, R7, R18, RZ ;  /* 0x0000001207027224 */ /* 0x000fce00078e02ff */
.L_x_1013:
[----:B------:R-:W-:Y:S05]  /*22ec0*/  BSYNC B1 ;  /* 0x0000000000017941 */ /* 0x000fea0003800000 */
.L_x_1012:
        /* <DEDUP_REMOVED lines=9> */
.L_x_1015:
[----:B------:R-:W-:Y:S05]  /*22f60*/  BSYNC B1 ;  /* 0x0000000000017941 */ /* 0x000fea0003800000 */
.L_x_1014:
        /* <DEDUP_REMOVED lines=13> */
.L_x_1017:
[----:B------:R-:W-:Y:S05]  /*23040*/  BSYNC B1 ;  /* 0x0000000000017941 */ /* 0x000fea0003800000 */
.L_x_1016:
        /* <DEDUP_REMOVED lines=8> */
.L_x_1019:
[----:B------:R-:W-:Y:S05]  /*230d0*/  BSYNC B1 ;  /* 0x0000000000017941 */ /* 0x000fea0003800000 */
.L_x_1018:
        /* <DEDUP_REMOVED lines=11> */
.L_x_1021:
[----:B------:R-:W-:Y:S05]  /*23190*/  BSYNC B1 ;  /* 0x0000000000017941 */ /* 0x000fea0003800000 */
.L_x_1020:
        /* <DEDUP_REMOVED lines=9> */
.L_x_1023:
[----:B------:R-:W-:Y:S05]  /*23230*/  BSYNC B1 ;  /* 0x0000000000017941 */ /* 0x000fea0003800000 */
.L_x_1022:
        /* <DEDUP_REMOVED lines=10> */
.L_x_1025:
[----:B------:R-:W-:Y:S05]  /*232e0*/  BSYNC B1 ;  /* 0x0000000000017941 */ /* 0x000fea0003800000 */
.L_x_1024:
        /* <DEDUP_REMOVED lines=13> */
.L_x_1027:
[----:B------:R-:W-:Y:S05]  /*233c0*/  BSYNC B1 ;  /* 0x0000000000017941 */ /* 0x000fea0003800000 */
.L_x_1026:
[----:B------:R-:W-:Y:S01]  /*233d0*/  @!P4 IMAD R139, R139, R17, R2 ;  /* 0x000000118b8bc224 */ /* 0x000fe200078e0202 */
[----:B------:R-:W-:Y:S04]  /*233e0*/  BSSY B1, `(.L_x_1028) ;  /* 0x0000006000017945 */ /* 0x000fe80003800000 */
[----:B------:R1:W-:Y:S01]  /*233f0*/  @!P4 STG.E.U8 desc[UR50][R6.64+0xe1], R139 ;  /* 0x0000e18b0600c986 */ /* 0x0003e2000c101132 */
[----:B------:R-:W-:Y:S05]  /*23400*/  @P2 BRA `(.L_x_1029) ;  /* 0x00000000000c2947 */ /* 0x000fea0003800000 */
[----:B------:R-:W1:Y:S02]  /*23410*/  LDG.E.U8 R16, desc[UR50][R8.64+0xe8] ;  /* 0x0000e83208107981 */ /* 0x000e64000c1e1100 */
[----:B-1----:R-:W-:-:S05]  /*23420*/  PRMT R7, R16, 0x8880, RZ ;  /* 0x0000888010077816 */ /* 0x002fca00000000ff */
[----:B------:R-:W-:-:S07]  /*23430*/  IMAD R2, R7, R18, RZ ;  /* 0x0000001207027224 */ /* 0x000fce00078e02ff */
.L_x_1029:
[----:B------:R-:W-:Y:S05]  /*23440*/  BSYNC B1 ;  /* 0x0000000000017941 */ /* 0x000fea0003800000 */
.L_x_1028:
        /* <DEDUP_REMOVED lines=9> */
.L_x_1031:
[----:B------:R-:W-:Y:S05]  /*234e0*/  BSYNC B1 ;  /* 0x0000000000017941 */ /* 0x000fea0003800000 */
.L_x_1030:
[----:B------:R-:W-:Y:S01]  /*234f0*/  @!P6 IMAD R141, R141, R17, R2 ;  /* 0x000000118d8de224 */ /* 0x000fe200078e0202 */
[----:B------:R-:W-:Y:S01]  /*23500*/  @!P3 IADD3 R10, P4, R4, UR45, RZ ;  /* 0x0000002d040abc10 */ /* 0x000fe2000ff9e0ff */
[----:B0-----:R-:W-:Y:S01]  /*23510*/  @!P6 IMAD.MOV.U32 R6, RZ, RZ, R4 ;  /* 0x000000ffff06e224 */ /* 0x001fe200078e0004 */
[----:B------:R-:W-:Y:S01]  /*23520*/  BSSY B1, `(.L_x_1032) ;  /* 0x000000b000017945 */ /* 0x000fe20003800000 */
[----:B------:R-:W-:Y:S01]  /*23530*/  @!P6 IMAD.MOV.U32 R7, RZ, RZ, R3 ;  /* 0x000000ffff07e224 */ /* 0x000fe200078e0003 */
[----:B------:R-:W-:Y:S02]  /*23540*/  @!P3 IADD3.X R11, R3, UR44, RZ, P4, !PT ;  /* 0x0000002c030bbc10 */ /* 0x000fe4000a7fe4ff */
[C---:B------:R-:W-:Y:S02]  /*23550*/  ISETP.LT.OR P2, PT, R0.reuse, 0xf1, !P1 ;  /* 0x000000f10000780c */ /* 0x040fe40004f41670 */
[----:B------:R0:W-:Y:S01]  /*23560*/  @!P6 STG.E.U8 desc[UR50][R6.64+0xe9], R141 ;  /* 0x0000e98d0600e986 */ /* 0x0001e2000c101132 */
[----:B------:R-:W-:-:S02]  /*23570*/  ISETP.LT.OR P6, PT, R0, 0xf1, !P0 ;  /* 0x000000f10000780c */ /* 0x000fc400047c1670 */
[----:B------:R-:W-:Y:S01]  /*23580*/  @!P5 IADD3 R12, P4, R4, UR45, RZ ;  /* 0x0000002d040cdc10 */ /* 0x000fe2000ff9e0ff */
[----:B------:R-:W-:-:S12]  /*23590*/  @P3 BRA `(.L_x_1033) ;  /* 0x00000000000c3947 */ /* 0x000fd80003800000 */
[----:B------:R-:W0:Y:S02]  /*235a0*/  LDG.E.U8 R16, desc[UR50][R20.64+0xe8] ;  /* 0x0000e83214107981 */ /* 0x000e24000c1e1100 */
[----:B0-----:R-:W-:-:S05]  /*235b0*/  PRMT R7, R16, 0x8880, RZ ;  /* 0x0000888010077816 */ /* 0x001fca00000000ff */
[----:B------:R-:W-:-:S07]  /*235c0*/  IMAD R2, R7, R18, RZ ;  /* 0x0000001207027224 */ /* 0x000fce00078e02ff */
.L_x_1033:
[----:B------:R-:W-:Y:S05]  /*235d0*/  BSYNC B1 ;  /* 0x0000000000017941 */ /* 0x000fea0003800000 */
.L_x_1032:
        /* <DEDUP_REMOVED lines=8> */
.L_x_1035:
[----:B------:R-:W-:Y:S05]  /*23660*/  BSYNC B1 ;  /* 0x0000000000017941 */ /* 0x000fea0003800000 */
.L_x_1034:
[----:B------:R-:W-:Y:S01]  /*23670*/  @!P5 IMAD R143, R143, R17, R2 ;  /* 0x000000118f8fd224 */ /* 0x000fe200078e0202 */
[----:B------:R-:W-:Y:S04]  /*23680*/  BSSY B1, `(.L_x_1036) ;  /* 0x0000006000017945 */ /* 0x000fe80003800000 */
[----:B------:R1:W-:Y:S01]  /*23690*/  @!P5 STG.E.U8 desc[UR50][R12.64+0xe9], R143 ;  /* 0x0000e98f0c00d986 */ /* 0x0003e2000c101132 */
[----:B------:R-:W-:Y:S05]  /*236a0*/  @P6 BRA `(.L_x_1037) ;  /* 0x00000000000c6947 */ /* 0x000fea0003800000 */
[----:B------:R-:W0:Y:S02]  /*236b0*/  LDG.E.U8 R16, desc[UR50][R8.64+0xf0] ;  /* 0x0000f03208107981 */ /* 0x000e24000c1e1100 */
[----:B0-----:R-:W-:-:S05]  /*236c0*/  PRMT R7, R16, 0x8880, RZ ;  /* 0x0000888010077816 */ /* 0x001fca00000000ff */
[----:B------:R-:W-:-:S07]  /*236d0*/  IMAD R2, R7, R18, RZ ;  /* 0x0000001207027224 */ /* 0x000fce00078e02ff */
.L_x_1037:
[----:B------:R-:W-:Y:S05]  /*236e0*/  BSYNC B1 ;  /* 0x0000000000017941 */ /* 0x000fea0003800000 */
.L_x_1036:
[----:B------:R-:W-:Y:S01]  /*236f0*/  ISETP.LT.OR P5, PT, R0, 0xf2, !P0 ;  /* 0x000000f20000780c */ /* 0x000fe200047a1670 */
[----:B-1----:R-:W-:Y:S01]  /*23700*/  @!P6 IMAD R13, R144, R17, R2 ;  /* 0x00000011900de224 */ /* 0x002fe200078e0202 */
[----:B------:R-:W-:Y:S01]  /*23710*/  BSSY B1, `(.L_x_1038) ;  /* 0x000000b000017945 */ /* 0x000fe20003800000 */
[----:B------:R-:W-:Y:S01]  /*23720*/  @!P6 IMAD.MOV.U32 R6, RZ, RZ, R4 ;  /* 0x000000ffff06e224 */ /* 0x000fe200078e0004 */
[C---:B------:R-:W-:Y:S01]  /*23730*/  ISETP.LT.OR P4, PT, R0.reuse, 0xf2, !P1 ;  /* 0x000000f20000780c */ /* 0x040fe20004f81670 */
[----:B0-----:R-:W-:Y:S01]  /*23740*/  @!P6 IMAD.MOV.U32 R7, RZ, RZ, R3 ;  /* 0x000000ffff07e224 */ /* 0x001fe200078e0003 */
[----:B------:R-:W-:-:S04]  /*23750*/  ISETP.LT.OR P3, PT, R0, 0xf9, !P1 ;  /* 0x000000f90000780c */ /* 0x000fc80004f61670 */
[----:B------:R0:W-:Y:S01]  /*23760*/  @!P6 STG.E.U8 desc[UR50][R6.64+0xf0], R13 ;  /* 0x0000f00d0600e986 */ /* 0x0001e2000c101132 */
[----:B------:R-:W-:Y:S02]  /*23770*/  @!P2 IADD3 R10, P6, R4, UR45, RZ ;  /* 0x0000002d040aac10 */ /* 0x000fe4000ffde0ff */
[----:B------:R-:W-:Y:S11]  /*23780*/  @P5 BRA `(.L_x_1039) ;  /* 0x00000000000c5947 */ /* 0x000ff60003800000 */
[----:B------:R-:W0:Y:S02]  /*23790*/  LDG.E.U8 R16, desc[UR50][R8.64+0xf1] ;  /* 0x0000f13208107981 */ /* 0x000e24000c1e1100 */
[----:B0-----:R-:W-:-:S05]  /*237a0*/  PRMT R7, R16, 0x8880, RZ ;  /* 0x0000888010077816 */ /* 0x001fca00000000ff */
[----:B------:R-:W-:-:S07]  /*237b0*/  IMAD R2, R7, R18, RZ ;  /* 0x0000001207027224 */ /* 0x000fce00078e02ff */
.L_x_1039:
[----:B------:R-:W-:Y:S05]  /*237c0*/  BSYNC B1 ;  /* 0x0000000000017941 */ /* 0x000fea0003800000 */
.L_x_1038:
        /* <DEDUP_REMOVED lines=10> */
.L_x_1041:
[----:B------:R-:W-:Y:S05]  /*23870*/  BSYNC B1 ;  /* 0x0000000000017941 */ /* 0x000fea0003800000 */
.L_x_1040:
[----:B------:R-:W-:Y:S01]  /*23880*/  @!P2 IMAD R13, R146, R17, R2 ;  /* 0x00000011920da224 */ /* 0x000fe200078e0202 */
[----:B------:R-:W-:Y:S01]  /*23890*/  BSSY B1, `(.L_x_1042) ;  /* 0x000000b000017945 */ /* 0x000fe20003800000 */
[C---:B------:R-:W-:Y:S02]  /*238a0*/  ISETP.LT.OR P5, PT, R0.reuse, 0xf9, !P0 ;  /* 0x000000f90000780c */ /* 0x040fe400047a1670 */
[----:B------:R-:W-:Y:S01]  /*238b0*/  ISETP.LT.OR P0, PT, R0, 0xfa, !P0 ;  /* 0x000000fa0000780c */ /* 0x000fe20004701670 */
[----:B------:R1:W-:Y:S01]  /*238c0*/  @!P2 STG.E.U8 desc[UR50][R10.64+0xf0], R13 ;  /* 0x0000f00d0a00a986 */ /* 0x0003e2000c101132 */
[C---:B0-----:R-:W-:Y:S02]  /*238d0*/  @!P4 IADD3 R6, P2, R4.reuse, UR45, RZ ;  /* 0x0000002d0406cc10 */ /* 0x041fe4000ff5e0ff */
[----:B------:R-:W-:Y:S02]  /*238e0*/  @!P3 IADD3 R12, P6, R4, UR45, RZ ;  /* 0x0000002d040cbc10 */ /* 0x000fe4000ffde0ff */
[----:B------:R-:W-:Y:S01]  /*238f0*/  @!P4 IADD3.X R7, R3, UR44, RZ, P2, !PT ;  /* 0x0000002c0307cc10 */ /* 0x000fe200097fe4ff */
[----:B------:R-:W-:Y:S10]  /*23900*/  @P4 BRA `(.L_x_1043) ;  /* 0x00000000000c4947 */ /* 0x000ff40003800000 */
[----:B------:R-:W1:Y:S02]  /*23910*/  LDG.E.U8 R16, desc[UR50][R20.64+0xf1] ;  /* 0x0000f13214107981 */ /* 0x000e64000c1e1100 */
[----:B-1----:R-:W-:-:S05]  /*23920*/  PRMT R11, R16, 0x8880, RZ ;  /* 0x00008880100b7816 */ /* 0x002fca00000000ff */
[----:B------:R-:W-:-:S07]  /*23930*/  IMAD R2, R11, R18, RZ ;  /* 0x000000120b027224 */ /* 0x000fce00078e02ff */
.L_x_1043:
[----:B------:R-:W-:Y:S05]  /*23940*/  BSYNC B1 ;  /* 0x0000000000017941 */ /* 0x000fea0003800000 */
.L_x_1042:
[----:B------:R-:W-:Y:S01]  /*23950*/  @!P4 IMAD R147, R147, R17, R2 ;  /* 0x000000119393c224 */ /* 0x000fe200078e0202 */
[----:B------:R-:W-:Y:S04]  /*23960*/  BSSY B1, `(.L_x_1044) ;  /* 0x0000006000017945 */ /* 0x000fe80003800000 */
[----:B------:R0:W-:Y:S01]  /*23970*/  @!P4 STG.E.U8 desc[UR50][R6.64+0xf1], R147 ;  /* 0x0000f1930600c986 */ /* 0x0001e2000c101132 */
[----:B------:R-:W-:Y:S05]  /*23980*/  @P5 BRA `(.L_x_1045) ;  /* 0x00000000000c5947 */ /* 0x000fea0003800000 */
[----:B------:R-:W0:Y:S02]  /*23990*/  LDG.E.U8 R16, desc[UR50][R8.64+0xf8] ;  /* 0x0000f83208107981 */ /* 0x000e24000c1e1100 */
[----:B0-----:R-:W-:-:S05]  /*239a0*/  PRMT R7, R16, 0x8880, RZ ;  /* 0x0000888010077816 */ /* 0x001fca00000000ff */
[----:B------:R-:W-:-:S07]  /*239b0*/  IMAD R2, R7, R18, RZ ;  /* 0x0000001207027224 */ /* 0x000fce00078e02ff */
.L_x_1045:
[----:B------:R-:W-:Y:S05]  /*239c0*/  BSYNC B1 ;  /* 0x0000000000017941 */ /* 0x000fea0003800000 */
.L_x_1044:
        /* <DEDUP_REMOVED lines=9> */
.L_x_1047:
[----:B------:R-:W-:Y:S05]  /*23a60*/  BSYNC B1 ;  /* 0x0000000000017941 */ /* 0x000fea0003800000 */
.L_x_1046:
        /* <DEDUP_REMOVED lines=10> */
.L_x_1049:
[----:B------:R-:W-:Y:S05]  /*23b10*/  BSYNC B1 ;  /* 0x0000000000017941 */ /* 0x000fea0003800000 */
.L_x_1048:
[----:B0-----:R-:W-:Y:S01]  /*23b20*/  @!P3 IMAD R7, R150, R17, R2 ;  /* 0x000000119607b224 */ /* 0x001fe200078e0202 */
[----:B------:R-:W-:Y:S01]  /*23b30*/  ISETP.LT.OR P1, PT, R0, 0xfa, !P1 ;  /* 0x000000fa0000780c */ /* 0x000fe20004f21670 */
[----:B------:R-:W-:Y:S03]  /*23b40*/  BSSY B1, `(.L_x_1050) ;  /* 0x0000006000017945 */ /* 0x000fe60003800000 */
[----:B------:R0:W-:Y:S09]  /*23b50*/  @!P3 STG.E.U8 desc[UR50][R12.64+0xf8], R7 ;  /* 0x0000f8070c00b986 */ /* 0x0001f2000c101132 */
[----:B------:R-:W-:Y:S05]  /*23b60*/  @P1 BRA `(.L_x_1051) ;  /* 0x00000000000c1947 */ /* 0x000fea0003800000 */
[----:B------:R-:W0:Y:S02]  /*23b70*/  LDG.E.U8 R16, desc[UR50][R20.64+0xf9] ;  /* 0x0000f93214107981 */ /* 0x000e24000c1e1100 */
[----:B0-----:R-:W-:-:S05]  /*23b80*/  PRMT R7, R16, 0x8880, RZ ;  /* 0x0000888010077816 */ /* 0x001fca00000000ff */
[----:B------:R-:W-:-:S07]  /*23b90*/  IMAD R2, R7, R18, RZ ;  /* 0x0000001207027224 */ /* 0x000fce00078e02ff */
.L_x_1051:
[----:B------:R-:W-:Y:S05]  /*23ba0*/  BSYNC B1 ;  /* 0x0000000000017941 */ /* 0x000fea0003800000 */
.L_x_1050:
[----:B------:R-:W-:Y:S01]  /*23bb0*/  IMAD R151, R151, R17, R2 ;  /* 0x0000001197977224 */ /* 0x000fe200078e0202 */
[----:B------:R-:W-:Y:S06]  /*23bc0*/  @P1 BRA `(.L_x_1052) ;  /* 0x000000c400201947 */ /* 0x000fec0003800000 */
[----:B------:R-:W-:-:S04]  /*23bd0*/  IADD3 R4, P0, R4, UR45, RZ ;  /* 0x0000002d04047c10 */ /* 0x000fc8000ff1e0ff */
[----:B------:R-:W-:-:S05]  /*23be0*/  IADD3.X R5, R3, UR44, RZ, P0, !PT ;  /* 0x0000002c03057c10 */ /* 0x000fca00087fe4ff */
[----:B------:R1:W-:Y:S01]  /*23bf0*/  STG.E.U8 desc[UR50][R4.64+0xf9], R151 ;  /* 0x0000f99704007986 */ /* 0x0003e2000c101132 */
[----:B------:R-:W-:Y:S05]  /*23c00*/  BRA `(.L_x_1052) ;  /* 0x000000c400107947 */ /* 0x000fea0003800000 */
.L_x_29:
[----:B------:R-:W2:Y:S01]  /*23c10*/  LDL.LU R5, [R1+0x400] ;  /* 0x0004000001057983 */ /* 0x000ea20000300800 */
[----:B------:R-:W-:Y:S01]  /*23c20*/  ISETP.GE.AND P4, PT, R14, 0x1, PT ;  /* 0x000000010e00780c */ /* 0x000fe20003f86270 */
[----:B------:R-:W-:Y:S02]  /*23c30*/  ULDC.64 UR4, c[0x0][0x5c0] ;  /* 0x0001700000047ab9 */ /* 0x000fe40000000a00 */
[----:B------:R-:W3:Y:S04]  /*23c40*/  LDL.LU R4, [R1+0x404] ;  /* 0x0004040001047983 */ /* 0x000ee80000300800 */
[----:B------:R-:W4:Y:S04]  /*23c50*/  LDL.LU R10, [R1+0x408] ;  /* 0x00040800010a7983 */ /* 0x000f280000300800 */
[----:B------:R-:W5:Y:S04]  /*23c60*/  LDL.LU R12, [R1+0x40c] ;  /* 0x00040c00010c7983 */ /* 0x000f680000300800 */
        /* <DEDUP_REMOVED lines=10> */
[----:B------:R-:W5:Y:S01]  /*23d10*/  LDL.LU R191, [R1+0x438] ;  /* 0x0004380001bf7983 */ /* 0x000f620000300800 */
[----:B------:R-:W-:-:S02]  /*23d20*/  ISETP.LT.OR P2, PT, R0, 0x1, !P4 ;  /* 0x000000010000780c */ /* 0x000fc40006741670 */
[----:B------:R-:W-:Y:S01]  /*23d30*/  ISETP.LT.OR P3, PT, R0, 0x2, !P4 ;  /* 0x000000020000780c */ /* 0x000fe20006761670 */
[----:B------:R-:W5:Y:S01]  /*23d40*/  LDL.LU R190, [R1+0x43c] ;  /* 0x00043c0001be7983 */ /* 0x000f620000300800 */
[----:B------:R-:W-:Y:S02]  /*23d50*/  ISETP.GE.AND P0, PT, R14, 0x9, PT ;  /* 0x000000090e00780c */ /* 0x000fe40003f06270 */
[----:B------:R-:W-:Y:S01]  /*23d60*/  IADD3 R2, P5, R2, UR4, RZ ;  /* 0x0000000402027c10 */ /* 0x000fe2000ffbe0ff */
[----:B------:R-:W5:Y:S01]  /*23d70*/  LDL.LU R189, [R1+0x440] ;  /* 0x0004400001bd7983 */ /* 0x000f620000300800 */
[----:B------:R-:W-:Y:S02]  /*23d80*/  ISETP.LT.OR P1, PT, R0, 0x1, !P0 ;  /* 0x000000010000780c */ /* 0x000fe40004721670 */
[----:B------:R-:W-:Y:S01]  /*23d90*/  IADD3.X R3, R6, UR5, RZ, P5, !PT ;  /* 0x0000000506037c10 */ /* 0x000fe2000affe4ff */
[----:B------:R-:W-:Y:S01]  /*23da0*/  IMAD.U32 R202, RZ, RZ, UR45 ;  /* 0x0000002dffca7e24 */ /* 0x000fe2000f8e00ff */
[----:B------:R-:W5:Y:S01]  /*23db0*/  LDL.LU R188, [R1+0x444] ;  /* 0x0004440001bc7983 */ /* 0x000f620000300800 */
[----:B------:R-:W-:-:S03]  /*23dc0*/  LOP3.LUT R9, R9, 0xfffffbff, RZ, 0xc0, !PT ;  /* 0xfffffbff09097812 */ /* 0x000fc600078ec0ff */
[----:B------:R-:W5:Y:S01]  /*23dd0*/  LDL.LU R187, [R1+0x448] ;  /* 0x0004480001bb7983 */ /* 0x000f620000300800 */
[----:B------:R-:W-:-:S03]  /*23de0*/  LOP3.LUT R6, R6, 0xfffffffe, RZ, 0xc0, !PT ;  /* 0xfffffffe06067812 */ /* 0x000fc600078ec0ff */
        /* <DEDUP_REMOVED lines=57> */
[----:B--2---:R-:W-:-:S03]  /*24180*/  @!P2 IMAD R5, R5, R17, RZ ;  /* 0x000000110505a224 */ /* 0x004fc600078e02ff */
[----:B------:R-:W2:Y:S01]  /*24190*/  LDL.LU R218, [R1+0x5b8] ;  /* 0x0005b80001da7983 */ /* 0x000ea20000300800 */
[----:B---3--:R-:W-:-:S03]  /*241a0*/  @!P3 IMAD R4, R4, R17, RZ ;  /* 0x000000110404b224 */ /* 0x008fc600078e02ff */
[----:B------:R-:W-:Y:S01]  /*241b0*/  @!P2 STG.E.U8 desc[UR50][R2.64], R5 ;  /* 0x000000050200a986 */ /* 0x000fe2000c101132 */
[----:B------:R-:W-:-:S03]  /*241c0*/  ISETP.LT.OR P2, PT, R0, 0x2, !P0 ;  /* 0x000000020000780c */ /* 0x000fc60004741670 */
[----:B------:R0:W-:Y:S01]  /*241d0*/  @!P3 STG.E.U8 desc[UR50][R2.64+0x1], R4 ;  /* 0x000001040200b986 */ /* 0x0001e2000c101132 */
[----:B----4-:R-:W-:-:S03]  /*241e0*/  @!P1 IMAD R10, R10, R17, RZ ;  /* 0x000000110a0a9224 */ /* 0x010fc600078e02ff */
[----:B------:R-:W3:Y:S04]  /*241f0*/  LDL.LU R217, [R1+0x5bc] ;  /* 0x0005bc0001d97983 */ /* 0x000ee80000300800 */
[----:B------:R-:W4:Y:S01]  /*24200*/  LDL.LU R216, [R1+0x5c0] ;  /* 0x0005c00001d87983 */ /* 0x000f220000300800 */
[----:B0-----:R-:W-:-:S03]  /*24210*/  @!P1 IADD3 R4, P3, R2, UR45, RZ ;  /* 0x0000002d02049c10 */ /* 0x001fc6000ff7e0ff */
[----:B------:R-:W4:Y:S01]  /*24220*/  LDL.LU R215, [R1+0x5c4] ;  /* 0x0005c40001d77983 */ /* 0x000f220000300800 */
[----:B------:R-:W-:-:S03]  /*24230*/  @!P1 IADD3.X R5, R3, UR44, RZ, P3, !PT ;  /* 0x0000002c03059c10 */ /* 0x000fc60009ffe4ff */
[----:B------:R-:W4:Y:S04]  /*24240*/  LDL.LU R214, [R1+0x5c8] ;  /* 0x0005c80001d67983 */ /* 0x000f280000300800 */
[----:B------:R0:W-:Y:S01]  /*24250*/  @!P1 STG.E.U8 desc[UR50][R4.64], R10 ;  /* 0x0000000a04009986 */ /* 0x0001e2000c101132 */
[----:B------:R-:W-:-:S03]  /*24260*/  ISETP.GE.AND P3, PT, R14, 0x89, PT ;  /* 0x000000890e00780c */ /* 0x000fc60003f66270 */
[----:B------:R-:W4:Y:S04]  /*24270*/  LDL.LU R213, [R1+0x5cc] ;  /* 0x0005cc0001d57983 */ /* 0x000f280000300800 */
[----:B------:R-:W4:Y:S01]  /*24280*/  LDL.LU R212, [R1+0x5d0] ;  /* 0x0005d00001d47983 */ /* 0x000f220000300800 */
[----:B0-----:R-:W-:Y:S01]  /*24290*/  @!P2 IADD3 R4, P1, R2, UR45, RZ ;  /* 0x0000002d0204ac10 */ /* 0x001fe2000ff3e0ff */
[----:B-----5:R-:W-:Y:S02]  /*242a0*/  @!P2 IMAD R10, R12, R17, RZ ;  /* 0x000000110c0aa224 */ /* 0x020fe400078e02ff */
[----:B------:R-:W5:Y:S01]  /*242b0*/  LDL.LU R211, [R1+0x5d4] ;  /* 0x0005d40001d37983 */ /* 0x000f620000300800 */
[----:B------:R-:W-:Y:S01]  /*242c0*/  @!P2 IADD3.X R5, R3, UR44, RZ, P1, !PT ;  /* 0x0000002c0305ac10 */ /* 0x000fe20008ffe4ff */
[----:B------:R-:W-:-:S02]  /*242d0*/  IMAD.U32 R12, RZ, RZ, UR45 ;  /* 0x0000002dff0c7e24 */ /* 0x000fc4000f8e00ff */
[----:B------:R-:W5:Y:S04]  /*242e0*/  LDL.LU R210, [R1+0x5d8] ;  /* 0x0005d80001d27983 */ /* 0x000f680000300800 */
[----:B------:R0:W-:Y:S01]  /*242f0*/  @!P2 STG.E.U8 desc[UR50][R4.64+0x1], R10 ;  /* 0x0000010a0400a986 */ /* 0x0001e2000c101132 */
[C---:B------:R-:W-:Y:S02]  /*24300*/  ISETP.LT.OR P2, PT, R0.reuse, 0x9, !P3 ;  /* 0x000000090000780c */ /* 0x040fe40005f41670 */
[----:B------:R-:W-:Y:S01]  /*24310*/  ISETP.LT.OR P1, PT, R0, 0xa, !P3 ;  /* 0x0000000a0000780c */ /* 0x000fe20005f21670 */
[----:B------:R-:W5:Y:S04]  /*24320*/  LDL.LU R209, [R1+0x5dc] ;  /* 0x0005dc0001d17983 */ /* 0x000f680000300800 */
[----:B------:R-:W5:Y:S01]  /*24330*/  LDL.LU R208, [R1+0x5e0] ;  /* 0x0005e00001d07983 */ /* 0x000f620000300800 */
[----:B0-----:R-:W-:-:S03]  /*24340*/  IMAD.U32 R4, RZ, RZ, UR44 ;  /* 0x0000002cff047e24 */ /* 0x001fc6000f8e00ff */
[----:B------:R-:W5:Y:S02]  /*24350*/  LDL.LU R207, [R1+0x5e4] ;  /* 0x0005e40001cf7983 */ /* 0x000f640000300800 */
[--C-:B------:R-:W-:Y:S02]  /*24360*/  @!P2 IADD3 R12, P5, P6, R12, UR43, R2.reuse ;  /* 0x0000002b0c0cac10 */ /* 0x100fe4000febe002 */
[----:B------:R-:W-:Y:S01]  /*24370*/  @P2 LOP3.LUT R9, R9, 0x400, RZ, 0xfc, !PT ;  /* 0x0000040009092812 */ /* 0x000fe200078efcff */
[----:B------:R-:W5:Y:S01]  /*24380*/  LDL.LU R206, [R1+0x5e8] ;  /* 0x0005e80001ce7983 */ /* 0x000f620000300800 */
[--C-:B------:R-:W-:Y:S02]  /*24390*/  @!P2 IADD3.X R13, R4, UR42, R3.reuse, P5, P6 ;  /* 0x0000002a040dac10 */ /* 0x100fe4000afec403 */
[----:B------:R-:W-:Y:S01]  /*243a0*/  @!P1 IADD3 R202, P5, P6, R202, UR43, R2 ;  /* 0x0000002bcaca9c10 */ /* 0x000fe2000febe002 */
[----:B------:R-:W5:Y:S03]  /*243b0*/  LDL.LU R205, [R1+0x5ec] ;  /* 0x0005ec0001cd7983 */ /* 0x000f660000300800 */
[----:B------:R-:W-:Y:S01]  /*243c0*/  @!P1 IADD3.X R203, R4, UR42, R3, P5, P6 ;  /* 0x0000002a04cb9c10 */ /* 0x000fe2000afec403 */
[----:B------:R-:W5:Y:S01]  /*243d0*/  LDL.LU R204, [R1+0x5f0] ;  /* 0x0005f00001cc7983 */ /* 0x000f620000300800 */
[----:B------:R-:W-:-:S02]  /*243e0*/  ISETP.LT.OR P5, PT, R0, 0x9, !P4 ;  /* 0x000000090000780c */ /* 0x000fc400067a1670 */
[C---:B------:R-:W-:Y:S01]  /*243f0*/  ISETP.LT.OR P6, PT, R0.reuse, 0xa, !P4 ;  /* 0x0000000a0000780c */ /* 0x040fe200067c1670 */
[----:B------:R-:W5:Y:S01]  /*24400*/  LDL.LU R19, [R1+0x5f4] ;  /* 0x0005f40001137983 */ /* 0x000f620000300800 */
[----:B------:R-:W-:-:S03]  /*24410*/  ISETP.LT.OR P2, PT, R0, 0x11, !P3 ;  /* 0x000000110000780c */ /* 0x000fc60005f41670 */
[----:B------:R-:W5:Y:S04]  /*24420*/  LDL.LU R15, [R1+0x5f8] ;  /* 0x0005f800010f7983 */ /* 0x000f680000300800 */
[----:B------:R-:W5:Y:S02]  /*24430*/  LDL.LU R11, [R1+0x5fc] ;  /* 0x0005fc00010b7983 */ /* 0x000f640000300800 */
[----:B------:R-:W-:Y:S02]  /*24440*/  @!P5 IMAD R4, R201, R17, RZ ;  /* 0x00000011c904d224 */ /* 0x000fe400078e02ff */
[----:B------:R0:W-:Y:S04]  /*24450*/  STL.64 [R1+0x7c0], R54 ;  /* 0x0007c03601007387 */ /* 0x0001e80000100a00 */
[----:B------:R1:W-:Y:S01]  /*24460*/  @!P5 STG.E.U8 desc[UR50][R2.64+0x8], R4 ;  /* 0x000008040200d986 */ /* 0x0003e2000c101132 */
[----:B------:R-:W-:-:S02]  /*24470*/  ISETP.LT.OR P5, PT, R0, 0x9, !P0 ;  /* 0x000000090000780c */ /* 0x000fc400047a1670 */
[----:B------:R-:W-:Y:S01]  /*24480*/  @P2 LOP3.LUT R6, R6, 0x1, RZ, 0xfc, !PT ;  /* 0x0000000106062812 */ /* 0x000fe200078efcff */
[----:B0-----:R-:W2:Y:S01]  /*24490*/  LDL.LU R54, [R1+0x4e0] ;  /* 0x0004e00001367983 */ /* 0x001ea20000300800 */
[----:B-1----:R-:W-:-:S09]  /*244a0*/  @!P6 IMAD R4, R200, R17, RZ ;  /* 0x00000011c804e224 */ /* 0x002fd200078e02ff */
[----:B------:R-:W-:Y:S01]  /*244b0*/  @!P5 IMAD R10, R199, R17, RZ ;  /* 0x00000011c70ad224 */ /* 0x000fe200078e02ff */
[----:B------:R-:W-:Y:S01]  /*244c0*/  LOP3.LUT R6, R6, 0xfffffffd, RZ, 0xc0, !PT ;  /* 0xfffffffd06067812 */ /* 0x000fe200078ec0ff */
[----:B------:R-:W3:Y:S04]  /*244d0*/  LDL.LU R55, [R1+0x4ec] ;  /* 0x0004ec0001377983 */ /* 0x000ee80000300800 */
[----:B------:R0:W-:Y:S01]  /*244e0*/  @!P6 STG.E.U8 desc[UR50][R2.64+0x9], R4 ;  /* 0x000009040200e986 */ /* 0x0001e2000c101132 */
[----:B------:R-:W-:-:S03]  /*244f0*/  IMAD.U32 R200, RZ, RZ, UR45 ;  /* 0x0000002dffc87e24 */ /* 0x000fc6000f8e00ff */
[----:B------:R1:W-:Y:S01]  /*24500*/  STL.64 [R1+0x7b8], R56 ;  /* 0x0007b83801007387 */ /* 0x0003e20000100a00 */
[----:B0-----:R-:W-:-:S04]  /*24510*/  @!P5 IADD3 R4, P6, R2, UR45, RZ ;  /* 0x0000002d0204dc10 */ /* 0x001fc8000ffde0ff */
[----:B------:R-:W-:Y:S01]  /*24520*/  @!P5 IADD3.X R5, R3, UR44, RZ, P6, !PT ;  /* 0x0000002c0305dc10 */ /* 0x000fe2000b7fe4ff */
[----:B-1----:R-:W4:Y:S04]  /*24530*/  LDL.LU R56, [R1+0x4f4] ;  /* 0x0004f40001387983 */ /* 0x002f280000300800 */
[----:B------:R0:W-:Y:S01]  /*24540*/  @!P5 STG.E.U8 desc[UR50][R4.64+0x8], R10 ;  /* 0x0000080a0400d986 */ /* 0x0001e2000c101132 */
[----:B------:R-:W-:-:S03]  /*24550*/  @!P2 IADD3 R200, P5, P6, R200, UR43, R2 ;  /* 0x0000002bc8c8ac10 */ /* 0x000fc6000febe002 */
[----:B------:R-:W5:Y:S04]  /*24560*/  LDL.LU R57, [R1+0x4f8] ;  /* 0x0004f80001397983 */ /* 0x000f680000300800 */
[----:B------:R1:W-:Y:S01]  /*24570*/  STL.64 [R1+0x7b0], R58 ;  /* 0x0007b03a01007387 */ /* 0x0003e20000100a00 */
[----:B0-----:R-:W-:-:S05]  /*24580*/  IMAD.U32 R4, RZ, RZ, UR44 ;  /* 0x0000002cff047e24 */ /* 0x001fca000f8e00ff */
[----:B------:R-:W-:Y:S02]  /*24590*/  @!P2 IADD3.X R201, R4, UR42, R3, P5, P6 ;  /* 0x0000002a04c9ac10 */ /* 0x000fe4000afec403 */
[C---:B------:R-:W-:Y:S01]  /*245a0*/  ISETP.LT.OR P5, PT, R0.reuse, 0xa, !P0 ;  /* 0x0000000a0000780c */ /* 0x040fe200047a1670 */
[----:B-1----:R-:W4:Y:S01]  /*245b0*/  LDL.LU R58, [R1+0x4f0] ;  /* 0x0004f000013a7983 */ /* 0x002f220000300800 */
[----:B------:R-:W-:-:S03]  /*245c0*/  ISETP.LT.OR P2, PT, R0, 0x12, !P3 ;  /* 0x000000120000780c */ /* 0x000fc60005f41670 */
[----:B------:R-:W5:Y:S04]  /*245d0*/  LDL.LU R59, [R1+0x4fc] ;  /* 0x0004fc00013b7983 */ /* 0x000f680000300800 */
[----:B------:R0:W-:Y:S04]  /*245e0*/  STL.64 [R1+0x7a8], R60 ;  /* 0x0007a83c01007387 */ /* 0x0001e80000100a00 */
[----:B------:R-:W-:Y:S01]  /*245f0*/  @!P5 IADD3 R4, P6, R2, UR45, RZ ;  /* 0x0000002d0204dc10 */ /* 0x000fe2000ffde0ff */
[----:B------:R-:W-:-:S03]  /*24600*/  @!P5 IMAD R10, R198, R17, RZ ;  /* 0x00000011c60ad224 */ /* 0x000fc600078e02ff */
[----:B------:R-:W-:Y:S01]  /*24610*/  @!P5 IADD3.X R5, R3, UR44, RZ, P6, !PT ;  /* 0x0000002c0305dc10 */ /* 0x000fe2000b7fe4ff */
[----:B------:R-:W-:Y:S01]  /*24620*/  IMAD.U32 R198, RZ, RZ, UR45 ;  /* 0x0000002dffc67e24 */ /* 0x000fe2000f8e00ff */
[----:B------:R-:W-:Y:S01]  /*24630*/  @P2 LOP3.LUT R6, R6, 0x2, RZ, 0xfc, !PT ;  /* 0x0000000206062812 */ /* 0x000fe200078efcff */
[----:B0-----:R-:W5:Y:S04]  /*24640*/  LDL.LU R60, [R1+0x504] ;  /* 0x00050400013c7983 */ /* 0x001f680000300800 */
[----:B------:R0:W-:Y:S01]  /*24650*/  @!P5 STG.E.U8 desc[UR50][R4.64+0x9], R10 ;  /* 0x0000090a0400d986 */ /* 0x0001e2000c101132 */
[----:B------:R-:W-:Y:S02]  /*24660*/  @!P2 IADD3 R198, P5, P6, R198, UR43, R2 ;  /* 0x0000002bc6c6ac10 */ /* 0x000fe4000febe002 */
[----:B------:R-:W-:Y:S01]  /*24670*/  LOP3.LUT R6, R6, 0xffffffdf, RZ, 0xc0, !PT ;  /* 0xffffffdf06067812 */ /* 0x000fe200078ec0ff */
[----:B------:R-:W5:Y:S04]  /*24680*/  LDL.LU R61, [R1+0x508] ;  /* 0x00050800013d7983 */ /* 0x000f680000300800 */
[----:B------:R1:W-:Y:S01]  /*24690*/  STL.64 [R1+0x7a0], R62 ;  /* 0x0007a03e01007387 */ /* 0x0003e20000100a00 */
[----:B0-----:R-:W-:-:S05]  /*246a0*/  IMAD.U32 R4, RZ, RZ, UR44 ;  /* 0x0000002cff047e24 */ /* 0x001fca000f8e00ff */
[----:B------:R-:W-:Y:S02]  /*246b0*/  @!P2 IADD3.X R199, R4, UR42, R3, P5, P6 ;  /* 0x0000002a04c7ac10 */ /* 0x000fe4000afec403 */
[C---:B------:R-:W-:Y:S01]  /*246c0*/  ISETP.LT.OR P5, PT, R0.reuse, 0x11, !P4 ;  /* 0x000000110000780c */ /* 0x040fe200067a1670 */
[----:B-1----:R-:W5:Y:S01]  /*246d0*/  LDL.LU R62, [R1+0x500] ;  /* 0x00050000013e7983 */ /* 0x002f620000300800 */
[----:B------:R-:W-:Y:S02]  /*246e0*/  ISETP.LT.OR P2, PT, R0, 0x19, !P3 ;  /* 0x000000190000780c */ /* 0x000fe40005f41670 */
[----:B------:R-:W-:Y:S01]  /*246f0*/  LOP3.LUT R9, R9, 0xfffffffe, RZ, 0xc0, !PT ;  /* 0xfffffffe09097812 */ /* 0x000fe200078ec0ff */
[----:B------:R-:W5:Y:S04]  /*24700*/  LDL.LU R63, [R1+0x50c] ;  /* 0x00050c00013f7983 */ /* 0x000f680000300800 */
[----:B------:R0:W-:Y:S04]  /*24710*/  STL.64 [R1+0x798], R64 ;  /* 0x0007984001007387 */ /* 0x0001e80000100a00 */
[----:B------:R-:W-:-:S05]  /*24720*/  @!P5 IMAD R4, R197, R17, RZ ;  /* 0x00000011c504d224 */ /* 0x000fca00078e02ff */
[----:B------:R1:W-:Y:S01]  /*24730*/  @!P5 STG.E.U8 desc[UR50][R2.64+0x10], R4 ;  /* 0x000010040200d986 */ /* 0x0003e2000c101132 */
[----:B------:R-:W-:Y:S02]  /*24740*/  ISETP.LT.OR P5, PT, R0, 0x12, !P4 ;  /* 0x000000120000780c */ /* 0x000fe400067a1670 */
[----:B------:R-:W-:Y:S01]  /*24750*/  @P2 LOP3.LUT R6, R6, 0x20, RZ, 0xfc, !PT ;  /* 0x0000002006062812 */ /* 0x000fe200078efcff */
[----:B0-----:R-:W5:Y:S10]  /*24760*/  LDL.LU R64, [R1+0x514] ;  /* 0x0005140001407983 */ /* 0x001f740000300800 */
[----:B-1----:R-:W-:Y:S01]  /*24770*/  @!P5 IMAD R4, R196, R17, RZ ;  /* 0x00000011c404d224 */ /* 0x002fe200078e02ff */
[----:B------:R-:W-:Y:S01]  /*24780*/  LOP3.LUT R6, R6, 0xffffffbf, RZ, 0xc0, !PT ;  /* 0xffffffbf06067812 */ /* 0x000fe200078ec0ff */
[----:B------:R-:W5:Y:S04]  /*24790*/  LDL.LU R65, [R1+0x518] ;  /* 0x0005180001417983 */ /* 0x000f680000300800 */
[----:B------:R0:W-:Y:S01]  /*247a0*/  @!P5 STG.E.U8 desc[UR50][R2.64+0x11], R4 ;  /* 0x000011040200d986 */ /* 0x0001e2000c101132 */
[----:B------:R-:W-:Y:S01]  /*247b0*/  ISETP.LT.OR P5, PT, R0, 0x11, !P0 ;  /* 0x000000110000780c */ /* 0x000fe200047a1670 */
[----:B------:R-:W-:-:S02]  /*247c0*/  IMAD.U32 R196, RZ, RZ, UR45 ;  /* 0x0000002dffc47e24 */ /* 0x000fc4000f8e00ff */
[----:B------:R1:W-:Y:S10]  /*247d0*/  STL.64 [R1+0x790], R66 ;  /* 0x0007904201007387 */ /* 0x0003f40000100a00 */
[----:B0-----:R-:W-:Y:S01]  /*247e0*/  @!P5 IADD3 R4, P6, R2, UR45, RZ ;  /* 0x0000002d0204dc10 */ /* 0x001fe2000ffde0ff */
[----:B------:R-:W-:Y:S01]  /*247f0*/  @!P5 IMAD R10, R195, R17, RZ ;  /* 0x00000011c30ad224 */ /* 0x000fe200078e02ff */
[----:B-1----:R-:W5:Y:S02]  /*24800*/  LDL.LU R66, [R1+0x510] ;  /* 0x0005100001427983 */ /* 0x002f640000300800 */
[----:B------:R-:W-:-:S02]  /*24810*/  @!P5 IADD3.X R5, R3, UR44, RZ, P6, !PT ;  /* 0x0000002c0305dc10 */ /* 0x000fc4000b7fe4ff */
[----:B------:R-:W5:Y:S04]  /*24820*/  LDL.LU R67, [R1+0x51c] ;  /* 0x00051c0001437983 */ /* 0x000f680000300800 */
[----:B------:R0:W-:Y:S01]  /*24830*/  @!P5 STG.E.U8 desc[UR50][R4.64+0x10], R10 ;  /* 0x0000100a0400d986 */ /* 0x0001e2000c101132 */
[----:B------:R-:W-:-:S03]  /*24840*/  @!P2 IADD3 R196, P5, P6, R196, UR43, R2 ;  /* 0x0000002bc4c4ac10 */ /* 0x000fc6000febe002 */
[----:B------:R1:W-:Y:S01]  /*24850*/  STL.64 [R1+0x788], R68 ;  /* 0x0007884401007387 */ /* 0x0003e20000100a00 */
[----:B0-----:R-:W-:-:S03]  /*24860*/  IMAD.U32 R4, RZ, RZ, UR44 ;  /* 0x0000002cff047e24 */ /* 0x001fc6000f8e00ff */
[----:B-1----:R-:W5:Y:S02]  /*24870*/  LDL.LU R68, [R1+0x524] ;  /* 0x0005240001447983 */ /* 0x002f640000300800 */
[----:B------:R-:W-:Y:S02]  /*24880*/  @!P2 IADD3.X R197, R4, UR42, R3, P5, P6 ;  /* 0x0000002a04c5ac10 */ /* 0x000fe4000afec403 */
[C---:B------:R-:W-:Y:S01]  /*24890*/  ISETP.LT.OR P5, PT, R0.reuse, 0x12, !P0 ;  /* 0x000000120000780c */ /* 0x040fe200047a1670 */
[----:B------:R-:W5:Y:S01]  /*248a0*/  LDL.LU R69, [R1+0x528] ;  /* 0x0005280001457983 */ /* 0x000f620000300800 */
[----:B------:R-:W-:-:S03]  /*248b0*/  ISETP.LT.OR P2, PT, R0, 0x1a, !P3 ;  /* 0x0000001a0000780c */ /* 0x000fc60005f41670 */
[----:B------:R0:W-:Y:S08]  /*248c0*/  STL.64 [R1+0x780], R70 ;  /* 0x0007804601007387 */ /* 0x0001f00000100a00 */
        /* <DEDUP_REMOVED lines=15> */
[----:B------:R-:W-:-:S03]  /*249c0*/  ISETP.LT.OR P2, PT, R0, 0x21, !P3 ;  /* 0x000000210000780c */ /* 0x000fc60005f41670 */
        /* <DEDUP_REMOVED lines=71> */
[----:B------:R-:W-:Y:S01]  /*24e40*/  STL.64 [R1+0x730], R90 ;  /* 0x0007305a01007387 */ /* 0x000fe20000100a00 */
[----:B------:R-:W-:Y:S02]  /*24e50*/  ISETP.LT.OR P2, PT, R0, 0x2a, !P3 ;  /* 0x0000002a0000780c */ /* 0x000fe40005f41670 */
[----:B------:R-:W-:Y:S01]  /*24e60*/  LOP3.LUT R7, R7, 0x7fffffff, RZ, 0xc0, !PT ;  /* 0x7fffffff07077812 */ /* 0x000fe200078ec0ff */
[----:B------:R-:W-:Y:S04]  /*24e70*/  STL.64 [R1+0x728], R92 ;  /* 0x0007285c01007387 */ /* 0x000fe80000100a00 */
[----:B------:R-:W-:Y:S04]  /*24e80*/  STL.64 [R1+0x720], R94 ;  /* 0x0007205e01007387 */ /* 0x000fe80000100a00 */
[----:B------:R-:W-:Y:S01]  /*24e90*/  @!P5 IADD3 R4, P6, R2, UR45, RZ ;  /* 0x0000002d0204dc10 */ /* 0x000fe2000ffde0ff */
[----:B------:R-:W-:Y:S01]  /*24ea0*/  @!P5 IMAD R10, R186, R17, RZ ;  /* 0x00000011ba0ad224 */ /* 0x000fe200078e02ff */
[----:B------:R-:W-:Y:S01]  /*24eb0*/  @P2 LOP3.LUT R6, R6, 0x400, RZ, 0xfc, !PT ;  /* 0x0000040006062812 */ /* 0x000fe200078efcff */
[----:B------:R-:W-:Y:S01]  /*24ec0*/  IMAD.U32 R186, RZ, RZ, UR45 ;  /* 0x0000002dffba7e24 */ /* 0x000fe2000f8e00ff */
[----:B------:R-:W-:Y:S01]  /*24ed0*/  @!P5 IADD3.X R5, R3, UR44, RZ, P6, !PT ;  /* 0x0000002c0305dc10 */ /* 0x000fe2000b7fe4ff */
[----:B------:R-:W-:Y:S01]  /*24ee0*/  STL.64 [R1+0x718], R96 ;  /* 0x0007186001007387 */ /* 0x000fe20000100a00 */
[----:B------:R-:W-:-:S03]  /*24ef0*/  LOP3.LUT R6, R6, 0xfffff7ff, RZ, 0xc0, !PT ;  /* 0xfffff7ff06067812 */ /* 0x000fc600078ec0ff */
[----:B------:R0:W-:Y:S01]  /*24f00*/  @!P5 STG.E.U8 desc[UR50][R4.64+0x21], R10 ;  /* 0x0000210a0400d986 */ /* 0x0001e2000c101132 */
[----:B------:R-:W-:-:S03]  /*24f10*/  @!P2 IADD3 R186, P5, P6, R186, UR43, R2 ;  /* 0x0000002bbabaac10 */ /* 0x000fc6000febe002 */
[----:B------:R-:W-:Y:S04]  /*24f20*/  STL.64 [R1+0x710], R98 ;  /* 0x0007106201007387 */ /* 0x000fe80000100a00 */
[----:B------:R-:W-:Y:S01]  /*24f30*/  STL.64 [R1+0x708], R100 ;  /* 0x0007086401007387 */ /* 0x000fe20000100a00 */
[----:B0-----:R-:W-:-:S03]  /*24f40*/  IMAD.U32 R4, RZ, RZ, UR44 ;  /* 0x0000002cff047e24 */ /* 0x001fc6000f8e00ff */
[----:B------:R-:W-:Y:S02]  /*24f50*/  STL.64 [R1+0x700], R102 ;  /* 0x0007006601007387 */ /* 0x000fe40000100a00 */
[----:B------:R-:W-:Y:S02]  /*24f60*/  @!P2 IADD3.X R187, R4, UR42, R3, P5, P6 ;  /* 0x0000002a04bbac10 */ /* 0x000fe4000afec403 */
[----:B------:R-:W-:Y:S01]  /*24f70*/  STL.64 [R1+0x6f8], R104 ;  /* 0x0006f86801007387 */ /* 0x000fe20000100a00 */
[C---:B------:R-:W-:Y:S02]  /*24f80*/  ISETP.LT.OR P5, PT, R0.reuse, 0x29, !P4 ;  /* 0x000000290000780c */ /* 0x040fe400067a1670 */
[----:B------:R-:W-:Y:S01]  /*24f90*/  ISETP.LT.OR P2, PT, R0, 0x31, !P3 ;  /* 0x000000310000780c */ /* 0x000fe20005f41670 */
[----:B------:R-:W-:Y:S04]  /*24fa0*/  STL.64 [R1+0x6f0], R106 ;  /* 0x0006f06a01007387 */ /* 0x000fe80000100a00 */
[----:B------:R-:W-:Y:S04]  /*24fb0*/  STL.64 [R1+0x6e8], R108 ;  /* 0x0006e86c01007387 */ /* 0x000fe80000100a00 */
[----:B------:R-:W-:Y:S02]  /*24fc0*/  STL.64 [R1+0x6e0], R110 ;  /* 0x0006e06e01007387 */ /* 0x000fe40000100a00 */
[----:B------:R-:W-:-:S02]  /*24fd0*/  @!P5 IMAD R4, R185, R17, RZ ;  /* 0x00000011b904d224 */ /* 0x000fc400078e02ff */
[----:B------:R-:W-:Y:S01]  /*24fe0*/  @P2 LOP3.LUT R6, R6, 0x800, RZ, 0xfc, !PT ;  /* 0x0000080006062812 */ /* 0x000fe200078efcff */
[----:B------:R-:W-:Y:S03]  /*24ff0*/  STL.64 [R1+0x6d8], R112 ;  /* 0x0006d87001007387 */ /* 0x000fe60000100a00 */
[----:B------:R-:W-:Y:S01]  /*25000*/  LOP3.LUT R6, R6, 0xffffefff, RZ, 0xc0, !PT ;  /* 0xffffefff06067812 */ /* 0x000fe200078ec0ff */
[----:B------:R0:W-:Y:S01]  /*25010*/  @!P5 STG.E.U8 desc[UR50][R2.64+0x28], R4 ;  /* 0x000028040200d986 */ /* 0x0001e2000c101132 */
[----:B------:R-:W-:-:S03]  /*25020*/  ISETP.LT.OR P5, PT, R0, 0x2a, !P4 ;  /* 0x0000002a0000780c */ /* 0x000fc600067a1670 */
[----:B------:R-:W-:Y:S04]  /*25030*/  STL.64 [R1+0x6d0], R114 ;  /* 0x0006d07201007387 */ /* 0x000fe80000100a00 */
[----:B------:R-:W-:Y:S04]  /*25040*/  STL.64 [R1+0x6c8], R116 ;  /* 0x0006c87401007387 */ /* 0x000fe80000100a00 */
[----:B------:R-:W-:Y:S02]  /*25050*/  STL.64 [R1+0x6c0], R118 ;  /* 0x0006c07601007387 */ /* 0x000fe40000100a00 */
[----:B0-----:R-:W-:-:S02]  /*25060*/  @!P5 IMAD R4, R184, R17, RZ ;  /* 0x00000011b804d224 */ /* 0x001fc400078e02ff */
[----:B------:R-:W-:Y:S01]  /*25070*/  IMAD.U32 R184, RZ, RZ, UR45 ;  /* 0x0000002dffb87e24 */ /* 0x000fe2000f8e00ff */
[----:B------:R-:W-:Y:S04]  /*25080*/  STL.64 [R1+0x6b8], R120 ;  /* 0x0006b87801007387 */ /* 0x000fe80000100a00 */
[----:B------:R0:W-:Y:S01]  /*25090*/  @!P5 STG.E.U8 desc[UR50][R2.64+0x29], R4 ;  /* 0x000029040200d986 */ /* 0x0001e2000c101132 */
[----:B------:R-:W-:-:S03]  /*250a0*/  ISETP.LT.OR P5, PT, R0, 0x29, !P0 ;  /* 0x000000290000780c */ /* 0x000fc600047a1670 */
[----:B------:R-:W-:Y:S04]  /*250b0*/  STL.64 [R1+0x6b0], R122 ;  /* 0x0006b07a01007387 */ /* 0x000fe80000100a00 */
[----:B------:R-:W-:Y:S04]  /*250c0*/  STL.64 [R1+0x6a8], R124 ;  /* 0x0006a87c01007387 */ /* 0x000fe80000100a00 */
[----:B------:R-:W-:Y:S02]  /*250d0*/  STL.64 [R1+0x6a0], R126 ;  /* 0x0006a07e01007387 */ /* 0x000fe40000100a00 */
[----:B0-----:R-:W-:Y:S01]  /*250e0*/  @!P5 IADD3 R4, P6, R2, UR45, RZ ;  /* 0x0000002d0204dc10 */ /* 0x001fe2000ffde0ff */
[----:B------:R-:W-:Y:S01]  /*250f0*/  @!P5 IMAD R10, R183, R17, RZ ;  /* 0x00000011b70ad224 */ /* 0x000fe200078e02ff */
[----:B------:R-:W-:Y:S02]  /*25100*/  STL.64 [R1+0x698], R128 ;  /* 0x0006988001007387 */ /* 0x000fe40000100a00 */
[----:B------:R-:W-:-:S02]  /*25110*/  @!P5 IADD3.X R5, R3, UR44, RZ, P6, !PT ;  /* 0x0000002c0305dc10 */ /* 0x000fc4000b7fe4ff */
[----:B------:R-:W-:Y:S04]  /*25120*/  STL.64 [R1+0x690], R130 ;  /* 0x0006908201007387 */ /* 0x000fe80000100a00 */
        /* <DEDUP_REMOVED lines=25> */
[----:B------:R-:W5:Y:S02]  /*252c0*/  LDL.LU R121, [R1+0x200] ;  /* 0x0002000001797983 */ /* 0x000f640000300800 */
[----:B------:R-:W-:Y:S02]  /*252d0*/  @!P2 IADD3.X R183, R4, UR42, R3, P5, P6 ;  /* 0x0000002a04b7ac10 */ /* 0x000fe4000afec403 */
[C---:B------:R-:W-:Y:S02]  /*252e0*/  ISETP.LT.OR P5, PT, R0.reuse, 0x31, !P4 ;  /* 0x000000310000780c */ /* 0x040fe400067a1670 */
[----:B------:R-:W-:-:S11]  /*252f0*/  ISETP.LT.OR P2, PT, R0, 0x39, !P3 ;  /* 0x000000390000780c */ /* 0x000fd60005f41670 */
[----:B------:R-:W-:Y:S02]  /*25300*/  @!P5 IMAD R4, R181, R17, RZ ;  /* 0x00000011b504d224 */ /* 0x000fe400078e02ff */
[----:B------:R-:W-:-:S03]  /*25310*/  @P2 LOP3.LUT R6, R6, 0x2000, RZ, 0xfc, !PT ;  /* 0x0000200006062812 */ /* 0x000fc600078efcff */
[----:B------:R0:W-:Y:S01]  /*25320*/  @!P5 STG.E.U8 desc[UR50][R2.64+0x30], R4 ;  /* 0x000030040200d986 */ /* 0x0001e2000c101132 */
[----:B------:R-:W-:Y:S02]  /*25330*/  ISETP.LT.OR P5, PT, R0, 0x32, !P4 ;  /* 0x000000320000780c */ /* 0x000fe400067a1670 */
[----:B------:R-:W-:-:S11]  /*25340*/  LOP3.LUT R6, R6, 0xffffbfff, RZ, 0xc0, !PT ;  /* 0xffffbfff06067812 */ /* 0x000fd600078ec0ff */
[----:B0-----:R-:W-:Y:S02]  /*25350*/  @!P5 IMAD R4, R180, R17, RZ ;  /* 0x00000011b404d224 */ /* 0x001fe400078e02ff */
[----:B------:R-:W-:-:S03]  /*25360*/  IMAD.U32 R180, RZ, RZ, UR45 ;  /* 0x0000002dffb47e24 */ /* 0x000fc6000f8e00ff */
[----:B------:R0:W-:Y:S01]  /*25370*/  @!P5 STG.E.U8 desc[UR50][R2.64+0x31], R4 ;  /* 0x000031040200d986 */ /* 0x0001e2000c101132 */
[----:B------:R-:W-:-:S13]  /*25380*/  ISETP.LT.OR P5, PT, R0, 0x31, !P0 ;  /* 0x000000310000780c */ /* 0x000fda00047a1670 */
[----:B0-----:R-:W-:Y:S01]  /*25390*/  @!P5 IADD3 R4, P6, R2, UR45, RZ ;  /* 0x0000002d0204dc10 */ /* 0x001fe2000ffde0ff */
[----:B------:R-:W-:-:S03]  /*253a0*/  @!P5 IMAD R10, R179, R17, RZ ;  /* 0x00000011b30ad224 */ /* 0x000fc600078e02ff */
[----:B------:R-:W-:-:S05]  /*253b0*/  @!P5 IADD3.X R5, R3, UR44, RZ, P6, !PT ;  /* 0x0000002c0305dc10 */ /* 0x000fca000b7fe4ff */
[----:B------:R0:W-:Y:S01]  /*253c0*/  @!P5 STG.E.U8 desc[UR50][R4.64+0x30], R10 ;  /* 0x0000300a0400d986 */ /* 0x0001e2000c101132 */
[----:B------:R-:W-:Y:S01]  /*253d0*/  @!P2 IADD3 R180, P5, P6, R180, UR43, R2 ;  /* 0x0000002bb4b4ac10 */ /* 0x000fe2000febe002 */
[----:B0-----:R-:W-:-:S05]  /*253e0*/  IMAD.U32 R4, RZ, RZ, UR44 ;  /* 0x0000002cff047e24 */ /* 0x001fca000f8e00ff */
[----:B------:R-:W-:Y:S02]  /*253f0*/  @!P2 IADD3.X R181, R4, UR42, R3, P5, P6 ;  /* 0x0000002a04b5ac10 */ /* 0x000fe4000afec403 */
[C---:B------:R-:W-:Y:S02]  /*25400*/  ISETP.LT.OR P5, PT, R0.reuse, 0x32, !P0 ;  /* 0x000000320000780c */ /* 0x040fe400047a1670 */
[----:B------:R-:W-:-:S11]  /*25410*/  ISETP.LT.OR P2, PT, R0, 0x3a, !P3 ;  /* 0x0000003a0000780c */ /* 0x000fd60005f41670 */
[----:B------:R-:W-:Y:S01]  /*25420*/  @!P5 IADD3 R4, P6, R2, UR45, RZ ;  /* 0x0000002d0204dc10 */ /* 0x000fe2000ffde0ff */
[----:B------:R-:W-:Y:S01]  /*25430*/  @!P5 IMAD R10, R178, R17, RZ ;  /* 0x00000011b20ad224 */ /* 0x000fe200078e02ff */
[----:B------:R-:W-:Y:S01]  /*25440*/  @P2 LOP3.LUT R6, R6, 0x4000, RZ, 0xfc, !PT ;  /* 0x0000400006062812 */ /* 0x000fe200078efcff */
[----:B------:R-:W-:Y:S01]  /*25450*/  IMAD.U32 R178, RZ, RZ, UR45 ;  /* 0x0000002dffb27e24 */ /* 0x000fe2000f8e00ff */
[----:B------:R-:W-:Y:S02]  /*25460*/  @!P5 IADD3.X R5, R3, UR44, RZ, P6, !PT ;  /* 0x0000002c0305dc10 */ /* 0x000fe4000b7fe4ff */
[----:B------:R-:W-:-:S03]  /*25470*/  LOP3.LUT R6, R6, 0xffff7fff, RZ, 0xc0, !PT ;  /* 0xffff7fff06067812 */ /* 0x000fc600078ec0ff */
[----:B------:R0:W-:Y:S01]  /*25480*/  @!P5 STG.E.U8 desc[UR50][R4.64+0x31], R10 ;  /* 0x0000310a0400d986 */ /* 0x0001e2000c101132 */
[----:B------:R-:W-:Y:S01]  /*25490*/  @!P2 IADD3 R178, P5, P6, R178, UR43, R2 ;  /* 0x0000002bb2b2ac10 */ /* 0x000fe2000febe002 */
[----:B0-----:R-:W-:-:S05]  /*254a0*/  IMAD.U32 R4, RZ, RZ, UR44 ;  /* 0x0000002cff047e24 */ /* 0x001fca000f8e00ff */
        /* <DEDUP_REMOVED lines=213> */
[----:B--2---:R-:W-:Y:S02]  /*26200*/  @!P5 IMAD R4, R54, R17, RZ ;  /* 0x000000113604d224 */ /* 0x004fe400078e02ff */
[----:B------:R-:W-:-:S03]  /*26210*/  @P2 LOP3.LUT R9, R9, 0x10, RZ, 0xfc, !PT ;  /* 0x0000001009092812 */ /* 0x000fc600078efcff */
[----:B------:R0:W-:Y:S01]  /*26220*/  @!P5 STG.E.U8 desc[UR50][R2.64+0x70], R4 ;  /* 0x000070040200d986 */ /* 0x0001e2000c101132 */
[----:B------:R-:W-:Y:S02]  /*26230*/  ISETP.LT.OR P5, PT, R0, 0x72, !P4 ;  /* 0x000000720000780c */ /* 0x000fe400067a1670 */
[----:B------:R-:W-:-:S11]  /*26240*/  LOP3.LUT R9, R9, 0xffffffdf, RZ, 0xc0, !PT ;  /* 0xffffffdf09097812 */ /* 0x000fd600078ec0ff */
[----:B0-----:R-:W-:-:S05]  /*26250*/  @!P5 IMAD R4, R21, R17, RZ ;  /* 0x000000111504d224 */ /* 0x001fca00078e02ff */
[----:B------:R0:W-:Y:S01]  /*26260*/  @!P5 STG.E.U8 desc[UR50][R2.64+0x71], R4 ;  /* 0x000071040200d986 */ /* 0x0001e2000c101132 */
[----:B------:R-:W-:-:S13]  /*26270*/  ISETP.LT.OR P5, PT, R0, 0x71, !P0 ;  /* 0x000000710000780c */ /* 0x000fda00047a1670 */
[----:B0-----:R-:W-:Y:S01]  /*26280*/  @!P5 IADD3 R4, P6, R2, UR45, RZ ;  /* 0x0000002d0204dc10 */ /* 0x001fe2000ffde0ff */
[----:B------:R-:W-:Y:S02]  /*26290*/  @!P5 IMAD R10, R20, R17, RZ ;  /* 0x00000011140ad224 */ /* 0x000fe400078e02ff */
[----:B------:R-:W-:Y:S01]  /*262a0*/  IMAD.U32 R20, RZ, RZ, UR45 ;  /* 0x0000002dff147e24 */ /* 0x000fe2000f8e00ff */
        /* <DEDUP_REMOVED lines=8> */
[----:B---3--:R-:W-:Y:S01]  /*26330*/  @!P5 IMAD R10, R55, R17, RZ ;  /* 0x00000011370ad224 */ /* 0x008fe200078e02ff */
[----:B------:R-:W-:Y:S02]  /*26340*/  @P2 LOP3.LUT R9, R9, 0x20, RZ, 0xfc, !PT ;  /* 0x0000002009092812 */ /* 0x000fe400078efcff */
[----:B------:R-:W-:Y:S02]  /*26350*/  @!P5 IADD3.X R5, R3, UR44, RZ, P6, !PT ;  /* 0x0000002c0305dc10 */ /* 0x000fe4000b7fe4ff */
[----:B------:R-:W-:-:S03]  /*26360*/  LOP3.LUT R9, R9, 0xfffffffb, RZ, 0xc0, !PT ;  /* 0xfffffffb09097812 */ /* 0x000fc600078ec0ff */
[----:B------:R0:W-:Y:S02]  /*26370*/  @!P5 STG.E.U8 desc[UR50][R4.64+0x71], R10 ;  /* 0x0000710a0400d986 */ /* 0x0001e4000c101132 */
[----:B0-----:R-:W-:Y:S02]  /*26380*/  IMAD.U32 R4, RZ, RZ, UR45 ;  /* 0x0000002dff047e24 */ /* 0x001fe4000f8e00ff */
[----:B------:R-:W-:-:S03]  /*26390*/  IMAD.U32 R5, RZ, RZ, UR44 ;  /* 0x0000002cff057e24 */ /* 0x000fc6000f8e00ff */
[----:B------:R-:W-:-:S04]  /*263a0*/  @!P2 IADD3 R54, P5, P6, R4, UR43, R2 ;  /* 0x0000002b0436ac10 */ /* 0x000fc8000febe002 */
[----:B------:R-:W-:Y:S02]  /*263b0*/  @!P2 IADD3.X R55, R5, UR42, R3, P5, P6 ;  /* 0x0000002a0537ac10 */ /* 0x000fe4000afec403 */
[C---:B------:R-:W-:Y:S02]  /*263c0*/  ISETP.LT.OR P5, PT, R0.reuse, 0x79, !P4 ;  /* 0x000000790000780c */ /* 0x040fe400067a1670 */
[----:B------:R-:W-:-:S11]  /*263d0*/  ISETP.LT.OR P2, PT, R0, 0x81, !P3 ;  /* 0x000000810000780c */ /* 0x000fd60005f41670 */
[----:B----4-:R-:W-:Y:S02]  /*263e0*/  @!P5 IMAD R4, R58, R17, RZ ;  /* 0x000000113a04d224 */ /* 0x010fe400078e02ff */
[----:B------:R-:W-:-:S03]  /*263f0*/  @P2 LOP3.LUT R9, R9, 0x4, RZ, 0xfc, !PT ;  /* 0x0000000409092812 */ /* 0x000fc600078efcff */
[----:B------:R0:W-:Y:S01]  /*26400*/  @!P5 STG.E.U8 desc[UR50][R2.64+0x78], R4 ;  /* 0x000078040200d986 */ /* 0x0001e2000c101132 */
[----:B------:R-:W-:-:S13]  /*26410*/  ISETP.LT.OR P5, PT, R0, 0x7a, !P4 ;  /* 0x0000007a0000780c */ /* 0x000fda00067a1670 */
[----:B0-----:R-:W-:-:S05]  /*26420*/  @!P5 IMAD R4, R56, R17, RZ ;  /* 0x000000113804d224 */ /* 0x001fca00078e02ff */
[----:B------:R0:W-:Y:S01]  /*26430*/  @!P5 STG.E.U8 desc[UR50][R2.64+0x79], R4 ;  /* 0x000079040200d986 */ /* 0x0001e2000c101132 */
[----:B------:R-:W-:-:S13]  /*26440*/  ISETP.LT.OR P5, PT, R0, 0x79, !P0 ;  /* 0x000000790000780c */ /* 0x000fda00047a1670 */
[----:B0-----:R-:W-:Y:S01]  /*26450*/  @!P5 IADD3 R4, P6, R2, UR45, RZ ;  /* 0x0000002d0204dc10 */ /* 0x001fe2000ffde0ff */
[----:B-----5:R-:W-:-:S03]  /*26460*/  @!P5 IMAD R10, R57, R17, RZ ;  /* 0x00000011390ad224 */ /* 0x020fc600078e02ff */
[----:B------:R-:W-:-:S05]  /*26470*/  @!P5 IADD3.X R5, R3, UR44, RZ, P6, !PT ;  /* 0x0000002c0305dc10 */ /* 0x000fca000b7fe4ff */
[----:B------:R0:W-:Y:S02]  /*26480*/  @!P5 STG.E.U8 desc[UR50][R4.64+0x78], R10 ;  /* 0x0000780a0400d986 */ /* 0x0001e4000c101132 */
[----:B0-----:R-:W-:Y:S02]  /*26490*/  IMAD.U32 R4, RZ, RZ, UR45 ;  /* 0x0000002dff047e24 */ /* 0x001fe4000f8e00ff */
[----:B------:R-:W-:-:S03]  /*264a0*/  IMAD.U32 R5, RZ, RZ, UR44 ;  /* 0x0000002cff057e24 */ /* 0x000fc6000f8e00ff */
[----:B------:R-:W-:-:S04]  /*264b0*/  @!P2 IADD3 R56, P5, P6, R4, UR43, R2 ;  /* 0x0000002b0438ac10 */ /* 0x000fc8000febe002 */
[----:B------:R-:W-:Y:S02]  /*264c0*/  @!P2 IADD3.X R57, R5, UR42, R3, P5, P6 ;  /* 0x0000002a0539ac10 */ /* 0x000fe4000afec403 */
[C---:B------:R-:W-:Y:S02]  /*264d0*/  ISETP.LT.OR P5, PT, R0.reuse, 0x7a, !P0 ;  /* 0x0000007a0000780c */ /* 0x040fe400047a1670 */
[----:B------:R-:W-:-:S11]  /*264e0*/  ISETP.LT.OR P2, PT, R0, 0x82, !P3 ;  /* 0x000000820000780c */ /* 0x000fd60005f41670 */
[----:B------:R-:W-:Y:S01]  /*264f0*/  @!P5 IADD3 R4, P6, R2, UR45, RZ ;  /* 0x0000002d0204dc10 */ /* 0x000fe2000ffde0ff */
[----:B------:R-:W-:Y:S01]  /*26500*/  @!P5 IMAD R10, R59, R17, RZ ;  /* 0x000000113b0ad224 */ /* 0x000fe200078e02ff */
        /* <DEDUP_REMOVED lines=19> */
[----:B------:R-:W-:-:S03]  /*26640*/  @!P5 IMAD R10, R61, R17, RZ ;  /* 0x000000113d0ad224 */ /* 0x000fc600078e02ff */
        /* <DEDUP_REMOVED lines=353> */
[----:B------:R-:W-:-:S13]  /*27c60*/  ISETP.LT.OR P5, PT, R0, 0xe2, !P4 ;  /* 0x000000e20000780c */ /* 0x000fda00067a1670 */
        /* <DEDUP_REMOVED lines=83> */
[----:B------:R-:W-:-:S05]  /*281a0*/  @!P5 IMAD R4, R204, R17, RZ ;  /* 0x00000011cc04d224 */ /* 0x000fca00078e02ff */
[----:B------:R0:W-:Y:S02]  /*281b0*/  @!P5 STG.E.U8 desc[UR50][R2.64+0xf8], R4 ;  /* 0x0000f8040200d986 */ /* 0x0001e4000c101132 */
[----:B0-----:R-:W-:-:S05]  /*281c0*/  @!P4 IMAD R4, R19, R17, RZ ;  /* 0x000000111304c224 */ /* 0x001fca00078e02ff */
[----:B------:R0:W-:Y:S01]  /*281d0*/  @!P4 STG.E.U8 desc[UR50][R2.64+0xf9], R4 ;  /* 0x0000f9040200c986 */ /* 0x0001e2000c101132 */
[C---:B------:R-:W-:Y:S02]  /*281e0*/  ISETP.LT.OR P4, PT, R0.reuse, 0xf9, !P0 ;  /* 0x000000f90000780c */ /* 0x040fe40004781670 */
[----:B------:R-:W-:-:S11]  /*281f0*/  ISETP.LT.OR P0, PT, R0, 0xfa, !P0 ;  /* 0x000000fa0000780c */ /* 0x000fd60004701670 */
[----:B0-----:R-:W-:Y:S01]  /*28200*/  @!P4 IADD3 R4, P5, R2, UR45, RZ ;  /* 0x0000002d0204cc10 */ /* 0x001fe2000ffbe0ff */
[----:B------:R-:W-:-:S03]  /*28210*/  @!P4 IMAD R10, R15, R17, RZ ;  /* 0x000000110f0ac224 */ /* 0x000fc600078e02ff */
[----:B------:R-:W-:-:S05]  /*28220*/  @!P4 IADD3.X R5, R3, UR44, RZ, P5, !PT ;  /* 0x0000002c0305cc10 */ /* 0x000fca000affe4ff */
[----:B------:R0:W-:Y:S02]  /*28230*/  @!P4 STG.E.U8 desc[UR50][R4.64+0xf8], R10 ;  /* 0x0000f80a0400c986 */ /* 0x0001e4000c101132 */
[----:B0-----:R-:W-:Y:S01]  /*28240*/  @!P0 IMAD R10, R11, R17, RZ ;  /* 0x000000110b0a8224 */ /* 0x001fe200078e02ff */
[----:B------:R-:W-:Y:S01]  /*28250*/  @!P0 IADD3 R4, P4, R2, UR45, RZ ;  /* 0x0000002d02048c10 */ /* 0x000fe2000ff9e0ff */
[----:B------:R-:W2:Y:S03]  /*28260*/  LDL.LU R11, [R1+0x204] ;  /* 0x00020400010b7983 */ /* 0x000ea60000300800 */
[----:B------:R-:W-:Y:S01]  /*28270*/  @!P0 IADD3.X R5, R3, UR44, RZ, P4, !PT ;  /* 0x0000002c03058c10 */ /* 0x000fe2000a7fe4ff */
        /* <DEDUP_REMOVED lines=8> */
[----:B------:R-:W5:Y:S01]  /*28300*/  LDL.LU R228, [R1+0x228] ;  /* 0x0002280001e47983 */ /* 0x000f620000300800 */
[----:B------:R-:W-:-:S03]  /*28310*/  ISETP.GE.AND P5, PT, R14, 0x81, PT ;  /* 0x000000810e00780c */ /* 0x000fc60003fa6270 */
[----:B------:R0:W-:Y:S04]  /*28320*/  @!P0 STG.E.U8 desc[UR50][R4.64+0xf9], R10 ;  /* 0x0000f90a04008986 */ /* 0x0001e8000c101132 */
[----:B------:R-:W5:Y:S04]  /*28330*/  LDL.LU R227, [R1+0x22c] ;  /* 0x00022c0001e37983 */ /* 0x000f680000300800 */
[----:B------:R-:W5:Y:S01]  /*28340*/  LDL.LU R226, [R1+0x230] ;  /* 0x0002300001e27983 */ /* 0x000f620000300800 */
[----:B0-----:R-:W-:-:S03]  /*28350*/  IADD3 R4, P0, R2, UR43, RZ ;  /* 0x0000002b02047c10 */ /* 0x001fc6000ff1e0ff */
[----:B------:R-:W5:Y:S01]  /*28360*/  LDL.LU R225, [R1+0x234] ;  /* 0x0002340001e17983 */ /* 0x000f620000300800 */
[----:B------:R-:W-:-:S03]  /*28370*/  IADD3.X R5, R3, UR42, RZ, P0, !PT ;  /* 0x0000002a03057c10 */ /* 0x000fc600087fe4ff */
[----:B------:R-:W5:Y:S01]  /*28380*/  LDL.LU R224, [R1+0x238] ;  /* 0x0002380001e07983 */ /* 0x000f620000300800 */
[----:B------:R-:W-:Y:S02]  /*28390*/  ISETP.LT.OR P0, PT, R0, 0x1, !P5 ;  /* 0x000000010000780c */ /* 0x000fe40006f01670 */
[----:B------:R-:W-:Y:S01]  /*283a0*/  LOP3.LUT R7, R7, 0xf7ffffff, RZ, 0xc0, !PT ;  /* 0xf7ffffff07077812 */ /* 0x000fe200078ec0ff */
[----:B------:R-:W5:Y:S04]  /*283b0*/  LDL.LU R223, [R1+0x23c] ;  /* 0x00023c0001df7983 */ /* 0x000f680000300800 */
[----:B------:R-:W5:Y:S04]  /*283c0*/  LDL.LU R222, [R1+0x240] ;  /* 0x0002400001de7983 */ /* 0x000f680000300800 */
[----:B------:R-:W5:Y:S02]  /*283d0*/  LDL.LU R221, [R1+0x244] ;  /* 0x0002440001dd7983 */ /* 0x000f640000300800 */
[----:B------:R-:W-:-:S02]  /*283e0*/  @!P0 IMAD R10, R121, R17, RZ ;  /* 0x00000011790a8224 */ /* 0x000fc400078e02ff */
[----:B------:R-:W5:Y:S04]  /*283f0*/  LDL.LU R220, [R1+0x248] ;  /* 0x0002480001dc7983 */ /* 0x000f680000300800 */
[----:B------:R2:W-:Y:S01]  /*28400*/  @!P0 STG.E.U8 desc[UR50][R4.64], R10 ;  /* 0x0000000a04008986 */ /* 0x0005e2000c101132 */
[----:B------:R-:W-:-:S03]  /*28410*/  ISETP.LT.OR P0, PT, R0, 0x2, !P5 ;  /* 0x000000020000780c */ /* 0x000fc60006f01670 */
        /* <DEDUP_REMOVED lines=10> */
[----:B------:R-:W-:-:S03]  /*284c0*/  IMAD.U32 R236, RZ, RZ, UR45 ;  /* 0x0000002dffec7e24 */ /* 0x000fc6000f8e00ff */
[----:B------:R-:W5:Y:S04]  /*284d0*/  LDL.LU R209, [R1+0x274] ;  /* 0x0002740001d17983 */ /* 0x000f680000300800 */
[----:B------:R-:W5:Y:S04]  /*284e0*/  LDL.LU R208, [R1+0x278] ;  /* 0x0002780001d07983 */ /* 0x000f680000300800 */
[----:B------:R-:W5:Y:S04]  /*284f0*/  LDL.LU R207, [R1+0x27c] ;  /* 0x00027c0001cf7983 */ /* 0x000f680000300800 */
[----:B------:R-:W5:Y:S04]  /*28500*/  LDL.LU R206, [R1+0x280] ;  /* 0x0002800001ce7983 */ /* 0x000f680000300800 */
[----:B------:R-:W5:Y:S04]  /*28510*/  LDL.LU R205, [R1+0x284] ;  /* 0x0002840001cd7983 */ /* 0x000f680000300800 */
[----:B------:R-:W5:Y:S04]  /*28520*/  LDL.LU R204, [R1+0x288] ;  /* 0x0002880001cc7983 */ /* 0x000f680000300800 */
[----:B------:R-:W5:Y:S01]  /*28530*/  LDL.LU R19, [R1+0x30c] ;  /* 0x00030c0001137983 */ /* 0x000f620000300800 */
[----:B--2---:R-:W-:-:S05]  /*28540*/  @!P0 IMAD R10, R11, R17, RZ ;  /* 0x000000110b0a8224 */ /* 0x004fca00078e02ff */
[----:B------:R0:W-:Y:S01]  /*28550*/  @!P0 STG.E.U8 desc[UR50][R4.64+0x1], R10 ;  /* 0x0000010a04008986 */ /* 0x0001e2000c101132 */
[----:B------:R-:W-:-:S13]  /*28560*/  ISETP.LT.OR P0, PT, R0, 0x1, !P3 ;  /* 0x000000010000780c */ /* 0x000fda0005f01670 */
[----:B0-----:R-:W-:Y:S01]  /*28570*/  @!P0 IADD3 R10, P4, R4, UR45, RZ ;  /* 0x0000002d040a8c10 */ /* 0x001fe2000ff9e0ff */
[----:B---3--:R-:W-:-:S03]  /*28580*/  @!P0 IMAD R15, R15, R17, RZ ;  /* 0x000000110f0f8224 */ /* 0x008fc600078e02ff */
[----:B------:R-:W-:-:S05]  /*28590*/  @!P0 IADD3.X R11, R5, UR44, RZ, P4, !PT ;  /* 0x0000002c050b8c10 */ /* 0x000fca000a7fe4ff */
[----:B------:R0:W-:Y:S01]  /*285a0*/  @!P0 STG.E.U8 desc[UR50][R10.64], R15 ;  /* 0x0000000f0a008986 */ /* 0x0001e2000c101132 */
[----:B------:R-:W-:-:S04]  /*285b0*/  ISETP.GE.AND P0, PT, R14, 0x109, PT ;  /* 0x000001090e00780c */ /* 0x000fc80003f06270 */
[----:B------:R-:W-:Y:S01]  /*285c0*/  ISETP.LT.OR P2, PT, R0, 0x9, !P0 ;  /* 0x000000090000780c */ /* 0x000fe20004741670 */
[----:B0-----:R-:W-:Y:S02]  /*285d0*/  IMAD.U32 R10, RZ, RZ, UR45 ;  /* 0x0000002dff0a7e24 */ /* 0x001fe4000f8e00ff */
[----:B------:R-:W-:-:S10]  /*285e0*/  IMAD.U32 R11, RZ, RZ, UR44 ;  /* 0x0000002cff0b7e24 */ /* 0x000fd4000f8e00ff */
[----:B------:R-:W-:Y:S02]  /*285f0*/  @!P2 IADD3 R120, P4, P6, R10, UR47, R2 ;  /* 0x0000002f0a78ac10 */ /* 0x000fe4000fe9e002 */
[----:B------:R-:W-:Y:S02]  /*28600*/  @P2 LOP3.LUT R7, R7, 0x8000000, RZ, 0xfc, !PT ;  /* 0x0800000007072812 */ /* 0x000fe400078efcff */
[----:B------:R-:W-:Y:S02]  /*28610*/  @!P2 IADD3.X R121, R11, UR46, R3, P4, P6 ;  /* 0x0000002e0b79ac10 */ /* 0x000fe4000a7ec403 */
[C---:B------:R-:W-:Y:S02]  /*28620*/  ISETP.LT.OR P2, PT, R0.reuse, 0xa, !P0 ;  /* 0x0000000a0000780c */ /* 0x040fe40004741670 */
[----:B------:R-:W-:-:S11]  /*28630*/  ISETP.LT.OR P3, PT, R0, 0x2, !P3 ;  /* 0x000000020000780c */ /* 0x000fd60005f61670 */
[----:B------:R-:W-:-:S04]  /*28640*/  @!P2 IADD3 R122, P4, P6, R10, UR47, R2 ;  /* 0x0000002f0a7aac10 */ /* 0x000fc8000fe9e002 */
[----:B------:R-:W-:Y:S02]  /*28650*/  @!P2 IADD3.X R123, R11, UR46, R3, P4, P6 ;  /* 0x0000002e0b7bac10 */ /* 0x000fe4000a7ec403 */
[----:B------:R-:W-:Y:S02]  /*28660*/  @!P3 IADD3 R10, P4, R4, UR45, RZ ;  /* 0x0000002d040abc10 */ /* 0x000fe4000ff9e0ff */
[----:B------:R-:W-:Y:S01]  /*28670*/  ISETP.LT.OR P6, PT, R0, 0x11, !P0 ;  /* 0x000000110000780c */ /* 0x000fe200047c1670 */
[----:B----4-:R-:W-:Y:S01]  /*28680*/  @!P3 IMAD R15, R235, R17, RZ ;  /* 0x00000011eb0fb224 */ /* 0x010fe200078e02ff */
[----:B------:R-:W-:-:S05]  /*28690*/  @!P3 IADD3.X R11, R5, UR44, RZ, P4, !PT ;  /* 0x0000002c050bbc10 */ /* 0x000fca000a7fe4ff */
[----:B------:R0:W-:Y:S01]  /*286a0*/  @!P3 STG.E.U8 desc[UR50][R10.64+0x1], R15 ;  /* 0x0000010f0a00b986 */ /* 0x0001e2000c101132 */
[----:B------:R-:W-:Y:S01]  /*286b0*/  LOP3.LUT R7, R7, 0xfbffffff, RZ, 0xc0, !PT ;  /* 0xfbffffff07077812 */ /* 0x000fe200078ec0ff */
[----:B0-----:R-:W-:Y:S02]  /*286c0*/  IMAD.U32 R10, RZ, RZ, UR45 ;  /* 0x0000002dff0a7e24 */ /* 0x001fe4000f8e00ff */
[----:B------:R-:W2:Y:S01]  /*286d0*/  LDL.LU R15, [R1+0x308] ;  /* 0x00030800010f7983 */ /* 0x000ea20000300800 */
[----:B------:R-:W-:Y:S02]  /*286e0*/  IMAD.U32 R11, RZ, RZ, UR44 ;  /* 0x0000002cff0b7e24 */ /* 0x000fe4000f8e00ff */
[----:B------:R-:W-:-:S04]  /*286f0*/  @!P6 IADD3 R124, P3, P4, R10, UR47, R2 ;  /* 0x0000002f0a7cec10 */ /* 0x000fc8000fc7e002 */
[----:B------:R-:W-:Y:S02]  /*28700*/  @!P6 IADD3.X R125, R11, UR46, R3, P3, P4 ;  /* 0x0000002e0b7dec10 */ /* 0x000fe40009fe8403 */
[----:B------:R-:W-:Y:S02]  /*28710*/  ISETP.LT.OR P3, PT, R0, 0x9, !P5 ;  /* 0x000000090000780c */ /* 0x000fe40006f61670 */
[----:B------:R-:W-:-:S04]  /*28720*/  @P2 LOP3.LUT R7, R7, 0x4000000, RZ, 0xfc, !PT ;  /* 0x0400000007072812 */ /* 0x000fc800078efcff */
[----:B------:R-:W-:-:S04]  /*28730*/  LOP3.LUT R7, R7, 0xfdffffff, RZ, 0xc0, !PT ;  /* 0xfdffffff07077812 */ /* 0x000fc800078ec0ff */
[----:B------:R-:W-:Y:S02]  /*28740*/  @P6 LOP3.LUT R7, R7, 0x2000000, RZ, 0xfc, !PT ;  /* 0x0200000007076812 */ /* 0x000fe400078efcff */
[----:B------:R-:W-:Y:S01]  /*28750*/  ISETP.LT.OR P6, PT, R0, 0x12, !P0 ;  /* 0x000000120000780c */ /* 0x000fe200047c1670 */
[----:B-----5:R-:W-:-:S05]  /*28760*/  @!P3 IMAD R10, R234, R17, RZ ;  /* 0x00000011ea0ab224 */ /* 0x020fca00078e02ff */
[----:B------:R0:W-:Y:S02]  /*28770*/  @!P3 STG.E.U8 desc[UR50][R4.64+0x8], R10 ;  /* 0x0000080a0400b986 */ /* 0x0001e4000c101132 */
[----:B0-----:R-:W-:-:S05]  /*28780*/  IMAD.U32 R10, RZ, RZ, UR45 ;  /* 0x0000002dff0a7e24 */ /* 0x001fca000f8e00ff */
[----:B------:R-:W-:-:S04]  /*28790*/  @!P6 IADD3 R126, P3, P4, R10, UR47, R2 ;  /* 0x0000002f0a7eec10 */ /* 0x000fc8000fc7e002 */
[----:B------:R-:W-:Y:S02]  /*287a0*/  @!P6 IADD3.X R127, R11, UR46, R3, P3, P4 ;  /* 0x0000002e0b7fec10 */ /* 0x000fe40009fe8403 */
[C---:B------:R-:W-:Y:S02]  /*287b0*/  ISETP.LT.OR P3, PT, R0.reuse, 0xa, !P5 ;  /* 0x0000000a0000780c */ /* 0x040fe40006f61670 */
[----:B------:R-:W-:Y:S02]  /*287c0*/  LOP3.LUT P2, RZ, R9, 0x400, RZ, 0xc0, !PT ;  /* 0x0000040009ff7812 */ /* 0x000fe4000784c0ff */
[----:B------:R-:W-:-:S09]  /*287d0*/  ISETP.LT.OR P4, PT, R0, 0x19, !P0 ;  /* 0x000000190000780c */ /* 0x000fd20004781670 */
[----:B------:R-:W-:Y:S01]  /*287e0*/  @!P3 IMAD R10, R233, R17, RZ ;  /* 0x00000011e90ab224 */ /* 0x000fe200078e02ff */
[----:B------:R-:W-:-:S04]  /*287f0*/  LOP3.LUT R7, R7, 0xfeffffff, RZ, 0xc0, !PT ;  /* 0xfeffffff07077812 */ /* 0x000fc800078ec0ff */
[----:B------:R0:W-:Y:S01]  /*28800*/  @!P3 STG.E.U8 desc[UR50][R4.64+0x9], R10 ;  /* 0x0000090a0400b986 */ /* 0x0001e2000c101132 */
[----:B------:R-:W-:Y:S01]  /*28810*/  @P6 LOP3.LUT R7, R7, 0x1000000, RZ, 0xfc, !PT ;  /* 0x0100000007076812 */ /* 0x000fe200078efcff */
[----:B0-----:R-:W-:-:S05]  /*28820*/  @!P2 IMAD R10, R232, R17, RZ ;  /* 0x00000011e80aa224 */ /* 0x001fca00078e02ff */
[----:B------:R0:W-:Y:S01]  /*28830*/  @!P2 STG.E.U8 desc[UR50][R12.64+0x8], R10 ;  /* 0x0000080a0c00a986 */ /* 0x0001e2000c101132 */
[----:B------:R-:W-:Y:S01]  /*28840*/  LOP3.LUT R7, R7, 0xff7fffff, RZ, 0xc0, !PT ;  /* 0xff7fffff07077812 */ /* 0x000fe200078ec0ff */
[----:B0-----:R-:W-:-:S03]  /*28850*/  IMAD.U32 R10, RZ, RZ, UR45 ;  /* 0x0000002dff0a7e24 */ /* 0x001fc6000f8e00ff */
[----:B------:R-:W-:Y:S02]  /*28860*/  @P4 LOP3.LUT R7, R7, 0x800000, RZ, 0xfc, !PT ;  /* 0x0080000007074812 */ /* 0x000fe400078efcff */
[----:B------:R-:W-:Y:S01]  /*28870*/  LOP3.LUT P6, RZ, R6, 0x1, RZ, 0xc0, !PT ;  /* 0x0000000106ff7812 */ /* 0x000fe200078cc0ff */
[----:B------:R-:W-:Y:S01]  /*28880*/  IMAD.U32 R234, RZ, RZ, UR45 ;  /* 0x0000002dffea7e24 */ /* 0x000fe2000f8e00ff */
[----:B------:R-:W-:Y:S01]  /*28890*/  @!P4 IADD3 R128, P2, P3, R10, UR47, R2 ;  /* 0x0000002f0a80cc10 */ /* 0x000fe2000fb5e002 */
[----:B------:R-:W-:Y:S01]  /*288a0*/  IMAD.U32 R232, RZ, RZ, UR45 ;  /* 0x0000002dffe87e24 */ /* 0x000fe2000f8e00ff */
[----:B------:R-:W3:Y:S02]  /*288b0*/  LDL.LU R12, [R1+0x2f4] ;  /* 0x0002f400010c7983 */ /* 0x000ee40000300800 */
[----:B------:R-:W-:Y:S02]  /*288c0*/  @!P4 IADD3.X R129, R11, UR46, R3, P2, P3 ;  /* 0x0000002e0b81cc10 */ /* 0x000fe400097e6403 */
[----:B------:R-:W-:Y:S01]  /*288d0*/  ISETP.LT.OR P4, PT, R0, 0x1a, !P0 ;  /* 0x0000001a0000780c */ /* 0x000fe20004781670 */
[----:B------:R-:W4:-:S12]  /*288e0*/  LDL.LU R13, [R1+0x2f8] ;  /* 0x0002f800010d7983 */ /* 0x000f180000300800 */
[----:B------:R-:W-:Y:S01]  /*288f0*/  @!P4 IADD3 R130, P2, P3, R10, UR47, R2 ;  /* 0x0000002f0a82cc10 */ /* 0x000fe2000fb5e002 */
[----:B------:R-:W-:-:S03]  /*28900*/  @!P1 IMAD R10, R231, R17, RZ ;  /* 0x00000011e70a9224 */ /* 0x000fc600078e02ff */
[----:B------:R-:W-:Y:S02]  /*28910*/  @!P4 IADD3.X R131, R11, UR46, R3, P2, P3 ;  /* 0x0000002e0b83cc10 */ /* 0x000fe400097e6403 */
[----:B------:R-:W-:Y:S01]  /*28920*/  ISETP.LT.OR P3, PT, R0, 0x21, !P0 ;  /* 0x000000210000780c */ /* 0x000fe20004761670 */
[----:B------:R0:W-:Y:S02]  /*28930*/  @!P1 STG.E.U8 desc[UR50][R202.64+0x9], R10 ;  /* 0x0000090aca009986 */ /* 0x0001e4000c101132 */
[----:B0-----:R-:W-:-:S10]  /*28940*/  IMAD.U32 R10, RZ, RZ, UR45 ;  /* 0x0000002dff0a7e24 */ /* 0x001fd4000f8e00ff */
[----:B------:R-:W-:-:S04]  /*28950*/  @!P3 IADD3 R132, P1, P2, R10, UR47, R2 ;  /* 0x0000002f0a84bc10 */ /* 0x000fc8000fa3e002 */
[----:B------:R-:W-:Y:S02]  /*28960*/  @!P3 IADD3.X R133, R11, UR46, R3, P1, P2 ;  /* 0x0000002e0b85bc10 */ /* 0x000fe40008fe4403 */
[----:B------:R-:W-:Y:S02]  /*28970*/  ISETP.LT.OR P1, PT, R0, 0x11, !P5 ;  /* 0x000000110000780c */ /* 0x000fe40006f21670 */
[----:B------:R-:W-:-:S04]  /*28980*/  LOP3.LUT R7, R7, 0xffbfffff, RZ, 0xc0, !PT ;  /* 0xffbfffff07077812 */ /* 0x000fc800078ec0ff */
[----:B------:R-:W-:Y:S02]  /*28990*/  @P3 LOP3.LUT R7, R7, 0x400000, RZ, 0xfc, !PT ;  /* 0x0040000007073812 */ /* 0x000fe400078efcff */
[----:B------:R-:W-:-:S05]  /*289a0*/  ISETP.LT.OR P3, PT, R0, 0x22, !P0 ;  /* 0x000000220000780c */ /* 0x000fca0004761670 */
[----:B------:R-:W-:-:S05]  /*289b0*/  @!P1 IMAD R10, R230, R17, RZ ;  /* 0x00000011e60a9224 */ /* 0x000fca00078e02ff */
[----:B------:R0:W-:Y:S02]  /*289c0*/  @!P1 STG.E.U8 desc[UR50][R4.64+0x10], R10 ;  /* 0x0000100a04009986 */ /* 0x0001e4000c101132 */
[----:B0-----:R-:W-:-:S05]  /*289d0*/  IMAD.U32 R10, RZ, RZ, UR45 ;  /* 0x0000002dff0a7e24 */ /* 0x001fca000f8e00ff */
[----:B------:R-:W-:-:S04]  /*289e0*/  @!P3 IADD3 R134, P1, P2, R10, UR47, R2 ;  /* 0x0000002f0a86bc10 */ /* 0x000fc8000fa3e002 */
[----:B------:R-:W-:Y:S02]  /*289f0*/  @!P3 IADD3.X R135, R11, UR46, R3, P1, P2 ;  /* 0x0000002e0b87bc10 */ /* 0x000fe40008fe4403 */
[----:B------:R-:W-:Y:S02]  /*28a00*/  ISETP.LT.OR P1, PT, R0, 0x12, !P5 ;  /* 0x000000120000780c */ /* 0x000fe40006f21670 */
[----:B------:R-:W-:-:S04]  /*28a10*/  LOP3.LUT R6, R6, 0xfffffff7, RZ, 0xc0, !PT ;  /* 0xfffffff706067812 */ /* 0x000fc800078ec0ff */
[----:B------:R-:W-:-:S04]  /*28a20*/  @P4 LOP3.LUT R6, R6, 0x8, RZ, 0xfc, !PT ;  /* 0x0000000806064812 */ /* 0x000fc800078efcff */
[C---:B------:R-:W-:Y:S02]  /*28a30*/  LOP3.LUT P4, RZ, R6.reuse, 0x2, RZ, 0xc0, !PT ;  /* 0x0000000206ff7812 */ /* 0x040fe4000788c0ff */
[----:B------:R-:W-:Y:S01]  /*28a40*/  LOP3.LUT R6, R6, 0xffffffef, RZ, 0xc0, !PT ;  /* 0xffffffef06067812 */ /* 0x000fe200078ec0ff */
[----:B------:R-:W-:-:S03]  /*28a50*/  @!P1 IMAD R10, R229, R17, RZ ;  /* 0x00000011e50a9224 */ /* 0x000fc600078e02ff */
[----:B------:R-:W-:Y:S02]  /*28a60*/  @P3 LOP3.LUT R6, R6, 0x10, RZ, 0xfc, !PT ;  /* 0x0000001006063812 */ /* 0x000fe400078efcff */
[----:B------:R-:W-:Y:S01]  /*28a70*/  ISETP.LT.OR P3, PT, R0, 0x29, !P0 ;  /* 0x000000290000780c */ /* 0x000fe20004761670 */
[----:B------:R0:W-:Y:S01]  /*28a80*/  @!P1 STG.E.U8 desc[UR50][R4.64+0x11], R10 ;  /* 0x0000110a04009986 */ /* 0x0001e2000c101132 */
[----:B------:R-:W-:Y:S01]  /*28a90*/  LOP3.LUT R7, R7, 0xffdfffff, RZ, 0xc0, !PT ;  /* 0xffdfffff07077812 */ /* 0x000fe200078ec0ff */
[----:B0-----:R-:W-:-:S05]  /*28aa0*/  @!P6 IMAD R10, R228, R17, RZ ;  /* 0x00000011e40ae224 */ /* 0x001fca00078e02ff */
[----:B------:R0:W-:Y:S05]  /*28ab0*/  @!P6 STG.E.U8 desc[UR50][R200.64+0x10], R10 ;  /* 0x0000100ac800e986 */ /* 0x0001ea000c101132 */
[----:B------:R-:W-:Y:S01]  /*28ac0*/  @P3 LOP3.LUT R7, R7, 0x200000, RZ, 0xfc, !PT ;  /* 0x0020000007073812 */ /* 0x000fe200078efcff */
[----:B0-----:R-:W-:Y:S01]  /*28ad0*/  IMAD.U32 R10, RZ, RZ, UR45 ;  /* 0x0000002dff0a7e24 */ /* 0x001fe2000f8e00ff */
[----:B------:R-:W5:Y:S04]  /*28ae0*/  LDL.LU R201, [R1+0x28c] ;  /* 0x00028c0001c97983 */ /* 0x000f680000300800 */
[----:B------:R-:W-:-:S04]  /*28af0*/  @!P3 IADD3 R136, P1, P2, R10, UR47, R2 ;  /* 0x0000002f0a88bc10 */ /* 0x000fc8000fa3e002 */
[----:B------:R-:W-:Y:S02]  /*28b00*/  @!P3 IADD3.X R137, R11, UR46, R3, P1, P2 ;  /* 0x0000002e0b89bc10 */ /* 0x000fe40008fe4403 */
[----:B------:R-:W-:-:S13]  /*28b10*/  ISETP.LT.OR P3, PT, R0, 0x2a, !P0 ;  /* 0x0000002a0000780c */ /* 0x000fda0004761670 */
[----:B------:R-:W-:Y:S01]  /*28b20*/  @!P3 IADD3 R138, P1, P2, R10, UR47, R2 ;  /* 0x0000002f0a8abc10 */ /* 0x000fe2000fa3e002 */
[----:B------:R-:W-:-:S05]  /*28b30*/  @!P4 IMAD R10, R227, R17, RZ ;  /* 0x00000011e30ac224 */ /* 0x000fca00078e02ff */
[----:B------:R0:W-:Y:S01]  /*28b40*/  @!P4 STG.E.U8 desc[UR50][R198.64+0x11], R10 ;  /* 0x0000110ac600c986 */ /* 0x0001e2000c101132 */
[----:B------:R-:W-:Y:S02]  /*28b50*/  ISETP.LT.OR P4, PT, R0, 0x31, !P0 ;  /* 0x000000310000780c */ /* 0x000fe40004781670 */
[----:B------:R-:W-:Y:S01]  /*28b60*/  @!P3 IADD3.X R139, R11, UR46, R3, P1, P2 ;  /* 0x0000002e0b8bbc10 */ /* 0x000fe20008fe4403 */
[----:B0-----:R-:W-:Y:S01]  /*28b70*/  IMAD.U32 R10, RZ, RZ, UR45 ;  /* 0x0000002dff0a7e24 */ /* 0x001fe2000f8e00ff */
[----:B------:R-:W-:Y:S01]  /*28b80*/  LOP3.LUT R7, R7, 0xffefffff, RZ, 0xc0, !PT ;  /* 0xffefffff07077812 */ /* 0x000fe200078ec0ff */
[----:B------:R-:W-:Y:S01]  /*28b90*/  IMAD.U32 R230, RZ, RZ, UR45 ;  /* 0x0000002dffe67e24 */ /* 0x000fe2000f8e00ff */
[----:B------:R-:W-:Y:S01]  /*28ba0*/  LOP3.LUT P6, RZ, R6, 0x20, RZ, 0xc0, !PT ;  /* 0x0000002006ff7812 */ /* 0x000fe200078cc0ff */
[----:B------:R-:W-:-:S06]  /*28bb0*/  IMAD.U32 R228, RZ, RZ, UR45 ;  /* 0x0000002dffe47e24 */ /* 0x000fcc000f8e00ff */
[----:B------:R-:W-:Y:S01]  /*28bc0*/  @!P4 IADD3 R140, P1, P2, R10, UR47, R2 ;  /* 0x0000002f0a8ccc10 */ /* 0x000fe2000fa3e002 */
[----:B------:R-:W2:Y:S03]  /*28bd0*/  LDL.LU R199, [R1+0x290] ;  /* 0x0002900001c77983 */ /* 0x000ea60000300800 */
[----:B------:R-:W-:Y:S02]  /*28be0*/  @!P4 IADD3.X R141, R11, UR46, R3, P1, P2 ;  /* 0x0000002e0b8dcc10 */ /* 0x000fe40008fe4403 */
[----:B------:R-:W-:Y:S02]  /*28bf0*/  ISETP.LT.OR P1, PT, R0, 0x19, !P5 ;  /* 0x000000190000780c */ /* 0x000fe40006f21670 */
[----:B------:R-:W-:-:S04]  /*28c00*/  @P3 LOP3.LUT R7, R7, 0x100000, RZ, 0xfc, !PT ;  /* 0x0010000007073812 */ /* 0x000fc800078efcff */
[----:B------:R-:W-:-:S04]  /*28c10*/  LOP3.LUT R7, R7, 0xfff7ffff, RZ, 0xc0, !PT ;  /* 0xfff7ffff07077812 */ /* 0x000fc800078ec0ff */
[----:B------:R-:W-:Y:S02]  /*28c20*/  @P4 LOP3.LUT R7, R7, 0x80000, RZ, 0xfc, !PT ;  /* 0x0008000007074812 */ /* 0x000fe400078efcff */
[----:B------:R-:W-:Y:S01]  /*28c30*/  ISETP.LT.OR P4, PT, R0, 0x32, !P0 ;  /* 0x000000320000780c */ /* 0x000fe20004781670 */
[----:B------:R-:W-:-:S05]  /*28c40*/  @!P1 IMAD R10, R226, R17, RZ ;  /* 0x00000011e20a9224 */ /* 0x000fca00078e02ff */
[----:B------:R0:W-:Y:S02]  /*28c50*/  @!P1 STG.E.U8 desc[UR50][R4.64+0x18], R10 ;  /* 0x0000180a04009986 */ /* 0x0001e4000c101132 */
[----:B0-----:R-:W-:-:S05]  /*28c60*/  IMAD.U32 R10, RZ, RZ, UR45 ;  /* 0x0000002dff0a7e24 */ /* 0x001fca000f8e00ff */
[----:B------:R-:W-:-:S04]  /*28c70*/  @!P4 IADD3 R142, P1, P2, R10, UR47, R2 ;  /* 0x0000002f0a8ecc10 */ /* 0x000fc8000fa3e002 */
[----:B------:R-:W-:Y:S02]  /*28c80*/  @!P4 IADD3.X R143, R11, UR46, R3, P1, P2 ;  /* 0x0000002e0b8fcc10 */ /* 0x000fe40008fe4403 */
[----:B------:R-:W-:-:S13]  /*28c90*/  ISETP.LT.OR P1, PT, R0, 0x1a, !P5 ;  /* 0x0000001a0000780c */ /* 0x000fda0006f21670 */
[----:B------:R-:W-:-:S05]  /*28ca0*/  @!P1 IMAD R10, R225, R17, RZ ;  /* 0x00000011e10a9224 */ /* 0x000fca00078e02ff */
[----:B------:R0:W-:Y:S01]  /*28cb0*/  @!P1 STG.E.U8 desc[UR50][R4.64+0x19], R10 ;  /* 0x0000190a04009986 */ /* 0x0001e2000c101132 */
[----:B------:R-:W-:Y:S01]  /*28cc0*/  LOP3.LUT R7, R7, 0xfffbffff, RZ, 0xc0, !PT ;  /* 0xfffbffff07077812 */ /* 0x000fe200078ec0ff */
[----:B0-----:R-:W-:-:S05]  /*28cd0*/  @!P6 IMAD R10, R224, R17, RZ ;  /* 0x00000011e00ae224 */ /* 0x001fca00078e02ff */
[----:B------:R0:W-:Y:S01]  /*28ce0*/  @!P6 STG.E.U8 desc[UR50][R196.64+0x18], R10 ;  /* 0x0000180ac400e986 */ /* 0x0001e2000c101132 */
[----:B------:R-:W-:Y:S02]  /*28cf0*/  ISETP.LT.OR P6, PT, R0, 0x39, !P0 ;  /* 0x000000390000780c */ /* 0x000fe400047c1670 */
[----:B------:R-:W-:-:S04]  /*28d00*/  @P4 LOP3.LUT R7, R7, 0x40000, RZ, 0xfc, !PT ;  /* 0x0004000007074812 */ /* 0x000fc800078efcff */
[----:B------:R-:W-:Y:S01]  /*28d10*/  LOP3.LUT R7, R7, 0xfffdffff, RZ, 0xc0, !PT ;  /* 0xfffdffff07077812 */ /* 0x000fe200078ec0ff */
[----:B0-----:R-:W-:Y:S01]  /*28d20*/  IMAD.U32 R10, RZ, RZ, UR45 ;  /* 0x0000002dff0a7e24 */ /* 0x001fe2000f8e00ff */
[----:B------:R-:W-:Y:S01]  /*28d30*/  LOP3.LUT P3, RZ, R6, 0x40, RZ, 0xc0, !PT ;  /* 0x0000004006ff7812 */ /* 0x000fe2000786c0ff */
[----:B------:R-:W-:Y:S01]  /*28d40*/  IMAD.U32 R226, RZ, RZ, UR45 ;  /* 0x0000002dffe27e24 */ /* 0x000fe2000f8e00ff */
[----:B------:R-:W3:Y:S03]  /*28d50*/  LDL.LU R196, [R1+0x294] ;  /* 0x0002940001c47983 */ /* 0x000ee60000300800 */
[----:B------:R-:W-:Y:S02]  /*28d60*/  @!P6 IADD3 R144, P1, P2, R10, UR47, R2 ;  /* 0x0000002f0a90ec10 */ /* 0x000fe4000fa3e002 */
[----:B------:R-:W-:Y:S01]  /*28d70*/  @P6 LOP3.LUT R7, R7, 0x20000, RZ, 0xfc, !PT ;  /* 0x0002000007076812 */ /* 0x000fe200078efcff */
[----:B------:R-:W-:Y:S01]  /*28d80*/  IMAD.U32 R224, RZ, RZ, UR45 ;  /* 0x0000002dffe07e24 */ /* 0x000fe2000f8e00ff */
[----:B------:R-:W-:Y:S01]  /*28d90*/  @!P6 IADD3.X R145, R11, UR46, R3, P1, P2 ;  /* 0x0000002e0b91ec10 */ /* 0x000fe20008fe4403 */
[----:B------:R-:W4:Y:S01]  /*28da0*/  LDL.LU R197, [R1+0x298] ;  /* 0x0002980001c57983 */ /* 0x000f220000300800 */
[----:B------:R-:W-:-:S13]  /*28db0*/  ISETP.LT.OR P6, PT, R0, 0x3a, !P0 ;  /* 0x0000003a0000780c */ /* 0x000fda00047c1670 */
[----:B------:R-:W-:Y:S01]  /*28dc0*/  @!P6 IADD3 R146, P1, P2, R10, UR47, R2 ;  /* 0x0000002f0a92ec10 */ /* 0x000fe2000fa3e002 */
[----:B------:R-:W-:-:S05]  /*28dd0*/  @!P3 IMAD R10, R223, R17, RZ ;  /* 0x00000011df0ab224 */ /* 0x000fca00078e02ff */
[----:B------:R0:W-:Y:S01]  /*28de0*/  @!P3 STG.E.U8 desc[UR50][R194.64+0x19], R10 ;  /* 0x0000190ac200b986 */ /* 0x0001e2000c101132 */
[----:B------:R-:W-:Y:S02]  /*28df0*/  ISETP.LT.OR P3, PT, R0, 0x41, !P0 ;  /* 0x000000410000780c */ /* 0x000fe40004761670 */
[----:B------:R-:W-:Y:S01]  /*28e00*/  @!P6 IADD3.X R147, R11, UR46, R3, P1, P2 ;  /* 0x0000002e0b93ec10 */ /* 0x000fe20008fe4403 */
[----:B0-----:R-:W-:Y:S01]  /*28e10*/  IMAD.U32 R10, RZ, RZ, UR45 ;  /* 0x0000002dff0a7e24 */ /* 0x001fe2000f8e00ff */
[----:B------:R-:W-:-:S09]  /*28e20*/  LOP3.LUT R7, R7, 0xfffeffff, RZ, 0xc0, !PT ;  /* 0xfffeffff07077812 */ /* 0x000fd200078ec0ff */
[----:B------:R-:W-:-:S04]  /*28e30*/  @!P3 IADD3 R148, P1, P2, R10, UR47, R2 ;  /* 0x0000002f0a94bc10 */ /* 0x000fc8000fa3e002 */
        /* <DEDUP_REMOVED lines=11> */
[----:B------:R-:W-:Y:S02]  /*28ef0*/  ISETP.LT.OR P1, PT, R0, 0x22, !P5 ;  /* 0x000000220000780c */ /* 0x000fe40006f21670 */
[C---:B------:R-:W-:Y:S02]  /*28f00*/  LOP3.LUT P4, RZ, R6.reuse, 0x80, RZ, 0xc0, !PT ;  /* 0x0000008006ff7812 */ /* 0x040fe4000788c0ff */
[----:B------:R-:W-:Y:S02]  /*28f10*/  LOP3.LUT R7, R7, 0xffffbfff, RZ, 0xc0, !PT ;  /* 0xffffbfff07077812 */ /* 0x000fe400078ec0ff */
[----:B------:R-:W-:Y:S01]  /*28f20*/  LOP3.LUT P6, RZ, R6, 0x100, RZ, 0xc0, !PT ;  /* 0x0000010006ff7812 */ /* 0x000fe200078cc0ff */
[----:B------:R-:W-:Y:S01]  /*28f30*/  IMAD.U32 R222, RZ, RZ, UR45 ;  /* 0x0000002dffde7e24 */ /* 0x000fe2000f8e00ff */
[----:B------:R-:W-:Y:S01]  /*28f40*/  @P3 LOP3.LUT R7, R7, 0x4000, RZ, 0xfc, !PT ;  /* 0x0000400007073812 */ /* 0x000fe200078efcff */
[----:B------:R-:W4:Y:S01]  /*28f50*/  LDL.LU R11, [R1+0x31c] ;  /* 0x00031c00010b7983 */ /* 0x000f220000300800 */
[----:B------:R-:W-:-:S03]  /*28f60*/  ISETP.LT.OR P3, PT, R0, 0x49, !P0 ;  /* 0x000000490000780c */ /* 0x000fc60004761670 */
[----:B------:R-:W-:-:S05]  /*28f70*/  @!P1 IMAD R10, R221, R17, RZ ;  /* 0x00000011dd0a9224 */ /* 0x000fca00078e02ff */
[----:B------:R0:W-:Y:S01]  /*28f80*/  @!P1 STG.E.U8 desc[UR50][R4.64+0x21], R10 ;  /* 0x0000210a04009986 */ /* 0x0001e2000c101132 */
[----:B------:R-:W-:-:S04]  /*28f90*/  LOP3.LUT R7, R7, 0xffffdfff, RZ, 0xc0, !PT ;  /* 0xffffdfff07077812 */ /* 0x000fc800078ec0ff */
[----:B------:R-:W-:Y:S01]  /*28fa0*/  @!P3 IADD3 R236, P1, P2, R236, UR47, R2 ;  /* 0x0000002fececbc10 */ /* 0x000fe2000fa3e002 */
[----:B0-----:R-:W-:-:S05]  /*28fb0*/  @!P4 IMAD R10, R220, R17, RZ ;  /* 0x00000011dc0ac224 */ /* 0x001fca00078e02ff */
[----:B------:R0:W-:Y:S01]  /*28fc0*/  @!P4 STG.E.U8 desc[UR50][R192.64+0x20], R10 ;  /* 0x0000200ac000c986 */ /* 0x0001e2000c101132 */
[----:B------:R-:W-:Y:S01]  /*28fd0*/  @P3 LOP3.LUT R7, R7, 0x2000, RZ, 0xfc, !PT ;  /* 0x0000200007073812 */ /* 0x000fe200078efcff */
[----:B0-----:R-:W-:Y:S02]  /*28fe0*/  IMAD.U32 R10, RZ, RZ, UR44 ;  /* 0x0000002cff0a7e24 */ /* 0x001fe4000f8e00ff */
[----:B------:R-:W4:Y:S03]  /*28ff0*/  LDL.LU R193, [R1+0x29c] ;  /* 0x00029c0001c17983 */ /* 0x000f260000300800 */
[----:B------:R-:W-:Y:S02]  /*29000*/  @!P3 IADD3.X R237, R10, UR46, R3, P1, P2 ;  /* 0x0000002e0aedbc10 */ /* 0x000fe40008fe4403 */
[----:B------:R-:W-:-:S13]  /*29010*/  ISETP.LT.OR P3, PT, R0, 0x4a, !P0 ;  /* 0x0000004a0000780c */ /* 0x000fda0004761670 */
[----:B------:R-:W-:-:S04]  /*29020*/  @!P3 IADD3 R234, P1, P2, R234, UR47, R2 ;  /* 0x0000002feaeabc10 */ /* 0x000fc8000fa3e002 */
[----:B------:R-:W-:Y:S01]  /*29030*/  @!P3 IADD3.X R235, R10, UR46, R3, P1, P2 ;  /* 0x0000002e0aebbc10 */ /* 0x000fe20008fe4403 */
[----:B------:R-:W-:-:S05]  /*29040*/  @!P6 IMAD R10, R219, R17, RZ ;  /* 0x00000011db0ae224 */ /* 0x000fca00078e02ff */
[----:B------:R0:W-:Y:S01]  /*29050*/  @!P6 STG.E.U8 desc[UR50][R190.64+0x21], R10 ;  /* 0x0000210abe00e986 */ /* 0x0001e2000c101132 */
[----:B------:R-:W-:Y:S02]  /*29060*/  ISETP.LT.OR P6, PT, R0, 0x51, !P0 ;  /* 0x000000510000780c */ /* 0x000fe400047c1670 */
[----:B------:R-:W-:-:S04]  /*29070*/  LOP3.LUT R7, R7, 0xffffefff, RZ, 0xc0, !PT ;  /* 0xffffefff07077812 */ /* 0x000fc800078ec0ff */
[----:B------:R-:W-:Y:S01]  /*29080*/  @P3 LOP3.LUT R7, R7, 0x1000, RZ, 0xfc, !PT ;  /* 0x0000100007073812 */ /* 0x000fe200078efcff */
[----:B0-----:R-:W-:Y:S01]  /*29090*/  IMAD.U32 R10, RZ, RZ, UR44 ;  /* 0x0000002cff0a7e24 */ /* 0x001fe2000f8e00ff */
[----:B------:R-:W-:Y:S01]  /*290a0*/  LOP3.LUT P4, RZ, R6, 0x200, RZ, 0xc0, !PT ;  /* 0x0000020006ff7812 */ /* 0x000fe2000788c0ff */
[----:B------:R-:W-:-:S04]  /*290b0*/  IMAD.U32 R220, RZ, RZ, UR45 ;  /* 0x0000002dffdc7e24 */ /* 0x000fc8000f8e00ff */
[----:B------:R-:W-:Y:S01]  /*290c0*/  @!P6 IADD3 R232, P1, P2, R232, UR47, R2 ;  /* 0x0000002fe8e8ec10 */ /* 0x000fe2000fa3e002 */
[----:B------:R-:W4:Y:S03]  /*290d0*/  LDL.LU R191, [R1+0x2a0] ;  /* 0x0002a00001bf7983 */ /* 0x000f260000300800 */
[----:B------:R-:W-:Y:S02]  /*290e0*/  @!P6 IADD3.X R233, R10, UR46, R3, P1, P2 ;  /* 0x0000002e0ae9ec10 */ /* 0x000fe40008fe4403 */
[----:B------:R-:W-:Y:S02]  /*290f0*/  ISETP.LT.OR P1, PT, R0, 0x29, !P5 ;  /* 0x000000290000780c */ /* 0x000fe40006f21670 */
[----:B------:R-:W-:-:S04]  /*29100*/  LOP3.LUT R7, R7, 0xfffff7ff, RZ, 0xc0, !PT ;  /* 0xfffff7ff07077812 */ /* 0x000fc800078ec0ff */
[----:B------:R-:W-:Y:S02]  /*29110*/  @P6 LOP3.LUT R7, R7, 0x800, RZ, 0xfc, !PT ;  /* 0x0000080007076812 */ /* 0x000fe400078efcff */
[----:B------:R-:W-:-:S05]  /*29120*/  ISETP.LT.OR P6, PT, R0, 0x52, !P0 ;  /* 0x000000520000780c */ /* 0x000fca00047c1670 */
[----:B------:R-:W-:-:S05]  /*29130*/  @!P1 IMAD R10, R218, R17, RZ ;  /* 0x00000011da0a9224 */ /* 0x000fca00078e02ff */
[----:B------:R0:W-:Y:S03]  /*29140*/  @!P1 STG.E.U8 desc[UR50][R4.64+0x28], R10 ;  /* 0x0000280a04009986 */ /* 0x0001e6000c101132 */
[----:B------:R-:W-:Y:S01]  /*29150*/  @!P6 IADD3 R230, P1, P2, R230, UR47, R2 ;  /* 0x0000002fe6e6ec10 */ /* 0x000fe2000fa3e002 */
[----:B0-----:R-:W-:-:S05]  /*29160*/  IMAD.U32 R10, RZ, RZ, UR44 ;  /* 0x0000002cff0a7e24 */ /* 0x001fca000f8e00ff */
        /* <DEDUP_REMOVED lines=12> */
[----:B------:R-:W-:-:S04]  /*29230*/  IMAD.U32 R218, RZ, RZ, UR45 ;  /* 0x0000002dffda7e24 */ /* 0x000fc8000f8e00ff */
[----:B------:R-:W-:Y:S01]  /*29240*/  @!P4 IADD3 R228, P1, P2, R228, UR47, R2 ;  /* 0x0000002fe4e4cc10 */ /* 0x000fe2000fa3e002 */
[----:B------:R-:W-:Y:S01]  /*29250*/  IMAD.U32 R216, RZ, RZ, UR45 ;  /* 0x0000002dffd87e24 */ /* 0x000fe2000f8e00ff */
[----:B------:R-:W-:Y:S01]  /*29260*/  @P4 LOP3.LUT R7, R7, 0x200, RZ, 0xfc, !PT ;  /* 0x0000020007074812 */ /* 0x000fe200078efcff */
[----:B------:R-:W4:Y:S01]  /*29270*/  LDL.LU R188, [R1+0x2a4] ;  /* 0x0002a40001bc7983 */ /* 0x000f220000300800 */
[----:B------:R-:W-:Y:S02]  /*29280*/  @!P4 IADD3.X R229, R10, UR46, R3, P1, P2 ;  /* 0x0000002e0ae5cc10 */ /* 0x000fe40008fe4403 */
[----:B------:R-:W-:Y:S01]  /*29290*/  ISETP.LT.OR P4, PT, R0, 0x5a, !P0 ;  /* 0x0000005a0000780c */ /* 0x000fe20004781670 */
[----:B------:R-:W4:-:S12]  /*292a0*/  LDL.LU R189, [R1+0x2a8] ;  /* 0x0002a80001bd7983 */ /* 0x000f180000300800 */
[----:B------:R-:W-:-:S04]  /*292b0*/  @!P4 IADD3 R226, P1, P2, R226, UR47, R2 ;  /* 0x0000002fe2e2cc10 */ /* 0x000fc8000fa3e002 */
[----:B------:R-:W-:Y:S01]  /*292c0*/  @!P4 IADD3.X R227, R10, UR46, R3, P1, P2 ;  /* 0x0000002e0ae3cc10 */ /* 0x000fe20008fe4403 */
[----:B------:R-:W-:-:S05]  /*292d0*/  @!P3 IMAD R10, R215, R17, RZ ;  /* 0x00000011d70ab224 */ /* 0x000fca00078e02ff */
[----:B------:R0:W-:Y:S01]  /*292e0*/  @!P3 STG.E.U8 desc[UR50][R186.64+0x29], R10 ;  /* 0x0000290aba00b986 */ /* 0x0001e2000c101132 */
[----:B------:R-:W-:Y:S02]  /*292f0*/  ISETP.LT.OR P3, PT, R0, 0x61, !P0 ;  /* 0x000000610000780c */ /* 0x000fe40004761670 */
[----:B------:R-:W-:-:S04]  /*29300*/  LOP3.LUT R7, R7, 0xfffffeff, RZ, 0xc0, !PT ;  /* 0xfffffeff07077812 */ /* 0x000fc800078ec0ff */
[----:B------:R-:W-:Y:S01]  /*29310*/  @P4 LOP3.LUT R7, R7, 0x100, RZ, 0xfc, !PT ;  /* 0x0000010007074812 */ /* 0x000fe200078efcff */
[----:B0-----:R-:W-:-:S06]  /*29320*/  IMAD.U32 R10, RZ, RZ, UR44 ;  /* 0x0000002cff0a7e24 */ /* 0x001fcc000f8e00ff */
[----:B------:R-:W-:-:S04]  /*29330*/  @!P3 IADD3 R224, P1, P2, R224, UR47, R2 ;  /* 0x0000002fe0e0bc10 */ /* 0x000fc8000fa3e002 */
        /* <DEDUP_REMOVED lines=10> */
[----:B------:R-:W-:Y:S02]  /*293e0*/  ISETP.LT.OR P1, PT, R0, 0x32, !P5 ;  /* 0x000000320000780c */ /* 0x000fe40006f21670 */
[----:B------:R-:W-:Y:S02]  /*293f0*/  LOP3.LUT P6, RZ, R6, 0x800, RZ, 0xc0, !PT ;  /* 0x0000080006ff7812 */ /* 0x000fe400078cc0ff */
[----:B------:R-:W-:-:S04]  /*29400*/  LOP3.LUT R7, R7, 0xffffffbf, RZ, 0xc0, !PT ;  /* 0xffffffbf07077812 */ /* 0x000fc800078ec0ff */
[----:B------:R-:W-:Y:S02]  /*29410*/  @P3 LOP3.LUT R7, R7, 0x40, RZ, 0xfc, !PT ;  /* 0x0000004007073812 */ /* 0x000fe400078efcff */
        /* <DEDUP_REMOVED lines=8> */
[----:B0-----:R-:W-:Y:S01]  /*294a0*/  IMAD.U32 R10, RZ, RZ, UR44 ;  /* 0x0000002cff0a7e24 */ /* 0x001fe2000f8e00ff */
[----:B------:R-:W-:Y:S01]  /*294b0*/  LOP3.LUT P4, RZ, R6, 0x1000, RZ, 0xc0, !PT ;  /* 0x0000100006ff7812 */ /* 0x000fe2000788c0ff */
[----:B------:R-:W-:Y:S01]  /*294c0*/  IMAD.U32 R214, RZ, RZ, UR45 ;  /* 0x0000002dffd67e24 */ /* 0x000fe2000f8e00ff */
[----:B------:R-:W4:Y:S02]  /*294d0*/  LDL.LU R185, [R1+0x2ac] ;  /* 0x0002ac0001b97983 */ /* 0x000f240000300800 */
        /* <DEDUP_REMOVED lines=48> */
[----:B------:R-:W-:Y:S02]  /*297e0*/  LOP3.LUT R7, R7, 0xfffffffe, RZ, 0xc0, !PT ;  /* 0xfffffffe07077812 */ /* 0x000fe400078ec0ff */
[----:B------:R-:W-:Y:S01]  /*297f0*/  LOP3.LUT P4, RZ, R6, 0x8000, RZ, 0xc0, !PT ;  /* 0x0000800006ff7812 */ /* 0x000fe2000788c0ff */
[----:B0-----:R-:W-:-:S08]  /*29800*/  IMAD.U32 R10, RZ, RZ, UR44 ;  /* 0x0000002cff0a7e24 */ /* 0x001fd0000f8e00ff */
[----:B------:R-:W-:Y:S02]  /*29810*/  @!P3 IADD3 R208, P1, P2, R208, UR47, R2 ;  /* 0x0000002fd0d0bc10 */ /* 0x000fe4000fa3e002 */
[----:B------:R-:W-:Y:S02]  /*29820*/  @P6 LOP3.LUT R7, R7, 0x1, RZ, 0xfc, !PT ;  /* 0x0000000107076812 */ /* 0x000fe400078efcff */
[----:B------:R-:W-:Y:S02]  /*29830*/  @!P3 IADD3.X R209, R10, UR46, R3, P1, P2 ;  /* 0x0000002e0ad1bc10 */ /* 0x000fe40008fe4403 */
[----:B------:R-:W-:Y:S02]  /*29840*/  ISETP.LT.OR P1, PT, R0, 0x41, !P5 ;  /* 0x000000410000780c */ /* 0x000fe40006f21670 */
[C---:B------:R-:W-:Y:S02]  /*29850*/  LOP3.LUT P6, RZ, R6.reuse, 0x10000, RZ, 0xc0, !PT ;  /* 0x0001000006ff7812 */ /* 0x040fe400078cc0ff */
[----:B------:R-:W-:-:S04]  /*29860*/  LOP3.LUT R6, R6, 0x7fffffff, RZ, 0xc0, !PT ;  /* 0x7fffffff06067812 */ /* 0x000fc800078ec0ff */
[----:B------:R-:W-:Y:S02]  /*29870*/  @P3 LOP3.LUT R6, R6, 0x80000000, RZ, 0xfc, !PT ;  /* 0x8000000006063812 */ /* 0x000fe400078efcff */
[----:B------:R-:W-:-:S03]  /*29880*/  ISETP.LT.OR P3, PT, R0, 0x82, !P0 ;  /* 0x000000820000780c */ /* 0x000fc60004761670 */
[----:B------:R-:W-:Y:S02]  /*29890*/  @!P1 IMAD R10, R206, R17, RZ ;  /* 0x00000011ce0a9224 */ /* 0x000fe400078e02ff */
[----:B------:R-:W-:-:S03]  /*298a0*/  IMAD.U32 R206, RZ, RZ, UR45 ;  /* 0x0000002dffce7e24 */ /* 0x000fc6000f8e00ff */
[----:B------:R0:W-:Y:S05]  /*298b0*/  @!P1 STG.E.U8 desc[UR50][R4.64+0x40], R10 ;  /* 0x0000400a04009986 */ /* 0x0001ea000c101132 */
[----:B------:R-:W-:Y:S01]  /*298c0*/  @!P3 IADD3 R206, P1, P2, R206, UR47, R2 ;  /* 0x0000002fcecebc10 */ /* 0x000fe2000fa3e002 */
[----:B0-----:R-:W-:-:S05]  /*298d0*/  IMAD.U32 R10, RZ, RZ, UR44 ;  /* 0x0000002cff0a7e24 */ /* 0x001fca000f8e00ff */
[----:B------:R-:W-:Y:S02]  /*298e0*/  @!P3 IADD3.X R207, R10, UR46, R3, P1, P2 ;  /* 0x0000002e0acfbc10 */ /* 0x000fe40008fe4403 */
[----:B------:R-:W-:Y:S02]  /*298f0*/  ISETP.LT.OR P1, PT, R0, 0x42, !P5 ;  /* 0x000000420000780c */ /* 0x000fe40006f21670 */
[----:B------:R-:W-:-:S04]  /*29900*/  LOP3.LUT R6, R6, 0xbfffffff, RZ, 0xc0, !PT ;  /* 0xbfffffff06067812 */ /* 0x000fc800078ec0ff */
[----:B------:R-:W-:Y:S02]  /*29910*/  @P3 LOP3.LUT R6, R6, 0x40000000, RZ, 0xfc, !PT ;  /* 0x4000000006063812 */ /* 0x000fe400078efcff */
[----:B------:R-:W-:-:S05]  /*29920*/  ISETP.LT.OR P3, PT, R0, 0x89, !P0 ;  /* 0x000000890000780c */ /* 0x000fca0004761670 */
[----:B------:R-:W-:-:S05]  /*29930*/  @!P1 IMAD R10, R205, R17, RZ ;  /* 0x00000011cd0a9224 */ /* 0x000fca00078e02ff */
[----:B------:R0:W-:Y:S02]  /*29940*/  @!P1 STG.E.U8 desc[UR50][R4.64+0x41], R10 ;  /* 0x0000410a04009986 */ /* 0x0001e4000c101132 */
[----:B0-----:R-:W-:Y:S02]  /*29950*/  @!P4 IMAD R10, R204, R17, RZ ;  /* 0x00000011cc0ac224 */ /* 0x001fe400078e02ff */
[----:B------:R-:W-:-:S03]  /*29960*/  IMAD.U32 R204, RZ, RZ, UR45 ;  /* 0x0000002dffcc7e24 */ /* 0x000fc6000f8e00ff */
[----:B------:R0:W-:Y:S01]  /*29970*/  @!P4 STG.E.U8 desc[UR50][R176.64+0x40], R10 ;  /* 0x0000400ab000c986 */ /* 0x0001e2000c101132 */
[C---:B------:R-:W-:Y:S02]  /*29980*/  LOP3.LUT P4, RZ, R6.reuse, 0x20000, RZ, 0xc0, !PT ;  /* 0x0002000006ff7812 */ /* 0x040fe4000788c0ff */
[----:B------:R-:W-:Y:S02]  /*29990*/  LOP3.LUT R6, R6, 0xdfffffff, RZ, 0xc0, !PT ;  /* 0xdfffffff06067812 */ /* 0x000fe400078ec0ff */
[----:B------:R-:W-:Y:S02]  /*299a0*/  @!P3 IADD3 R204, P1, P2, R204, UR47, R2 ;  /* 0x0000002fccccbc10 */ /* 0x000fe4000fa3e002 */
[----:B------:R-:W-:Y:S01]  /*299b0*/  @P3 LOP3.LUT R6, R6, 0x20000000, RZ, 0xfc, !PT ;  /* 0x2000000006063812 */ /* 0x000fe200078efcff */
[----:B0-----:R-:W-:Y:S01]  /*299c0*/  IMAD.U32 R10, RZ, RZ, UR44 ;  /* 0x0000002cff0a7e24 */ /* 0x001fe2000f8e00ff */
[----:B------:R-:W4:Y:S04]  /*299d0*/  LDL.LU R177, [R1+0x2bc] ;  /* 0x0002bc0001b17983 */ /* 0x000f280000300800 */
[----:B------:R-:W-:-:S02]  /*299e0*/  @!P3 IADD3.X R205, R10, UR46, R3, P1, P2 ;  /* 0x0000002e0acdbc10 */ /* 0x000fc40008fe4403 */
[----:B------:R-:W-:Y:S01]  /*299f0*/  ISETP.LT.OR P3, PT, R0, 0x8a, !P0 ;  /* 0x0000008a0000780c */ /* 0x000fe20004761670 */
[----:B------:R-:W-:-:S12]  /*29a00*/  IMAD.U32 R202, RZ, RZ, UR45 ;  /* 0x0000002dffca7e24 */ /* 0x000fd8000f8e00ff */
[----:B------:R-:W-:-:S04]  /*29a10*/  @!P3 IADD3 R202, P1, P2, R202, UR47, R2 ;  /* 0x0000002fcacabc10 */ /* 0x000fc8000fa3e002 */
[----:B------:R-:W-:Y:S01]  /*29a20*/  @!P3 IADD3.X R203, R10, UR46, R3, P1, P2 ;  /* 0x0000002e0acbbc10 */ /* 0x000fe20008fe4403 */
[----:B-----5:R-:W-:-:S05]  /*29a30*/  @!P6 IMAD R10, R201, R17, RZ ;  /* 0x00000011c90ae224 */ /* 0x020fca00078e02ff */
[----:B------:R0:W-:Y:S01]  /*29a40*/  @!P6 STG.E.U8 desc[UR50][R174.64+0x41], R10 ;  /* 0x0000410aae00e986 */ /* 0x0001e2000c101132 */
[----:B------:R-:W-:Y:S01]  /*29a50*/  ISETP.LT.OR P6, PT, R0, 0x91, !P0 ;  /* 0x000000910000780c */ /* 0x000fe200047c1670 */
[----:B------:R-:W-:Y:S01]  /*29a60*/  IMAD.U32 R200, RZ, RZ, UR45 ;  /* 0x0000002dffc87e24 */ /* 0x000fe2000f8e00ff */
[----:B------:R-:W-:-:S04]  /*29a70*/  LOP3.LUT R6, R6, 0xefffffff, RZ, 0xc0, !PT ;  /* 0xefffffff06067812 */ /* 0x000fc800078ec0ff */
[----:B------:R-:W-:Y:S01]  /*29a80*/  @P3 LOP3.LUT R6, R6, 0x10000000, RZ, 0xfc, !PT ;  /* 0x1000000006063812 */ /* 0x000fe200078efcff */
[----:B0-----:R-:W-:Y:S01]  /*29a90*/  IMAD.U32 R10, RZ, RZ, UR44 ;  /* 0x0000002cff0a7e24 */ /* 0x001fe2000f8e00ff */
[----:B------:R-:W5:Y:S05]  /*29aa0*/  LDL.LU R175, [R1+0x2c0] ;  /* 0x0002c00001af7983 */ /* 0x000f6a0000300800 */
[----:B------:R-:W-:Y:S02]  /*29ab0*/  @!P6 IADD3 R200, P1, P2, R200, UR47, R2 ;  /* 0x0000002fc8c8ec10 */ /* 0x000fe4000fa3e002 */
[----:B------:R-:W-:Y:S02]  /*29ac0*/  LOP3.LUT P3, RZ, R6, 0x40000, RZ, 0xc0, !PT ;  /* 0x0004000006ff7812 */ /* 0x000fe4000786c0ff */
[----:B------:R-:W-:-:S02]  /*29ad0*/  @!P6 IADD3.X R201, R10, UR46, R3, P1, P2 ;  /* 0x0000002e0ac9ec10 */ /* 0x000fc40008fe4403 */
[----:B------:R-:W-:Y:S02]  /*29ae0*/  ISETP.LT.OR P1, PT, R0, 0x49, !P5 ;  /* 0x000000490000780c */ /* 0x000fe40006f21670 */
[----:B------:R-:W-:-:S04]  /*29af0*/  LOP3.LUT R6, R6, 0xf7ffffff, RZ, 0xc0, !PT ;  /* 0xf7ffffff06067812 */ /* 0x000fc800078ec0ff */
[----:B------:R-:W-:Y:S02]  /*29b00*/  @P6 LOP3.LUT R6, R6, 0x8000000, RZ, 0xfc, !PT ;  /* 0x0800000006066812 */ /* 0x000fe400078efcff */
[----:B------:R-:W-:Y:S01]  /*29b10*/  ISETP.LT.OR P6, PT, R0, 0x92, !P0 ;  /* 0x000000920000780c */ /* 0x000fe200047c1670 */
[----:B------:R-:W-:-:S04]  /*29b20*/  IMAD.U32 R198, RZ, RZ, UR45 ;  /* 0x0000002dffc67e24 */ /* 0x000fc8000f8e00ff */
[----:B--2---:R-:W-:-:S05]  /*29b30*/  @!P1 IMAD R10, R199, R17, RZ ;  /* 0x00000011c70a9224 */ /* 0x004fca00078e02ff */
[----:B------:R0:W-:Y:S03]  /*29b40*/  @!P1 STG.E.U8 desc[UR50][R4.64+0x48], R10 ;  /* 0x0000480a04009986 */ /* 0x0001e6000c101132 */
[----:B------:R-:W-:Y:S01]  /*29b50*/  @!P6 IADD3 R198, P1, P2, R198, UR47, R2 ;  /* 0x0000002fc6c6ec10 */ /* 0x000fe2000fa3e002 */
[----:B0-----:R-:W-:-:S05]  /*29b60*/  IMAD.U32 R10, RZ, RZ, UR44 ;  /* 0x0000002cff0a7e24 */ /* 0x001fca000f8e00ff */
[----:B------:R-:W-:Y:S02]  /*29b70*/  @!P6 IADD3.X R199, R10, UR46, R3, P1, P2 ;  /* 0x0000002e0ac7ec10 */ /* 0x000fe40008fe4403 */
[----:B------:R-:W-:-:S13]  /*29b80*/  ISETP.LT.OR P1, PT, R0, 0x4a, !P5 ;  /* 0x0000004a0000780c */ /* 0x000fda0006f21670 */
[----:B---3--:R-:W-:-:S05]  /*29b90*/  @!P1 IMAD R10, R196, R17, RZ ;  /* 0x00000011c40a9224 */ /* 0x008fca00078e02ff */
[----:B------:R4:W-:Y:S01]  /*29ba0*/  @!P1 STG.E.U8 desc[UR50][R4.64+0x49], R10 ;  /* 0x0000490a04009986 */ /* 0x0009e2000c101132 */
[----:B------:R-:W-:Y:S01]  /*29bb0*/  LOP3.LUT R6, R6, 0xfbffffff, RZ, 0xc0, !PT ;  /* 0xfbffffff06067812 */ /* 0x000fe200078ec0ff */
[----:B----4-:R-:W-:-:S05]  /*29bc0*/  @!P4 IMAD R10, R197, R17, RZ ;  /* 0x00000011c50ac224 */ /* 0x010fca00078e02ff */
[----:B------:R0:W-:Y:S01]  /*29bd0*/  @!P4 STG.E.U8 desc[UR50][R172.64+0x48], R10 ;  /* 0x0000480aac00c986 */ /* 0x0001e2000c101132 */
[----:B------:R-:W-:Y:S01]  /*29be0*/  ISETP.LT.OR P4, PT, R0, 0x99, !P0 ;  /* 0x000000990000780c */ /* 0x000fe20004781670 */
[----:B------:R-:W-:Y:S01]  /*29bf0*/  IMAD.U32 R196, RZ, RZ, UR45 ;  /* 0x0000002dffc47e24 */ /* 0x000fe2000f8e00ff */
[----:B------:R-:W-:-:S04]  /*29c00*/  @P6 LOP3.LUT R6, R6, 0x4000000, RZ, 0xfc, !PT ;  /* 0x0400000006066812 */ /* 0x000fc800078efcff */
[C---:B------:R-:W-:Y:S02]  /*29c10*/  LOP3.LUT P6, RZ, R6.reuse, 0x80000, RZ, 0xc0, !PT ;  /* 0x0008000006ff7812 */ /* 0x040fe400078cc0ff */
[----:B------:R-:W-:Y:S01]  /*29c20*/  LOP3.LUT R6, R6, 0xfdffffff, RZ, 0xc0, !PT ;  /* 0xfdffffff06067812 */ /* 0x000fe200078ec0ff */
[----:B0-----:R-:W-:Y:S01]  /*29c30*/  IMAD.U32 R10, RZ, RZ, UR44 ;  /* 0x0000002cff0a7e24 */ /* 0x001fe2000f8e00ff */
[----:B------:R-:W2:Y:S03]  /*29c40*/  LDL.LU R172, [R1+0x2c4] ;  /* 0x0002c40001ac7983 */ /* 0x000ea60000300800 */
[--C-:B------:R-:W-:Y:S02]  /*29c50*/  @!P4 IADD3 R196, P1, P2, R196, UR47, R2.reuse ;  /* 0x0000002fc4c4cc10 */ /* 0x100fe4000fa3e002 */
[----:B------:R-:W-:Y:S01]  /*29c60*/  @P4 LOP3.LUT R6, R6, 0x2000000, RZ, 0xfc, !PT ;  /* 0x0200000006064812 */ /* 0x000fe200078efcff */
[----:B------:R-:W-:Y:S01]  /*29c70*/  IMAD.U32 R194, RZ, RZ, UR45 ;  /* 0x0000002dffc27e24 */ /* 0x000fe2000f8e00ff */
[----:B------:R-:W-:Y:S01]  /*29c80*/  @!P4 IADD3.X R197, R10, UR46, R3, P1, P2 ;  /* 0x0000002e0ac5cc10 */ /* 0x000fe20008fe4403 */
[----:B------:R-:W-:Y:S01]  /*29c90*/  IMAD.U32 R192, RZ, RZ, UR45 ;  /* 0x0000002dffc07e24 */ /* 0x000fe2000f8e00ff */
[----:B------:R-:W-:Y:S01]  /*29ca0*/  ISETP.LT.OR P4, PT, R0, 0x9a, !P0 ;  /* 0x0000009a0000780c */ /* 0x000fe20004781670 */
[----:B------:R-:W-:Y:S01]  /*29cb0*/  IMAD.U32 R190, RZ, RZ, UR45 ;  /* 0x0000002dffbe7e24 */ /* 0x000fe2000f8e00ff */
[----:B------:R-:W3:Y:S11]  /*29cc0*/  LDL.LU R173, [R1+0x2c8] ;  /* 0x0002c80001ad7983 */ /* 0x000ef60000300800 */
        /* <DEDUP_REMOVED lines=20> */
[----:B------:R-:W-:-:S04]  /*29e10*/  LOP3.LUT R6, R6, 0xffbfffff, RZ, 0xc0, !PT ;  /* 0xffbfffff06067812 */ /* 0x000fc800078ec0ff */
[----:B------:R-:W-:Y:S02]  /*29e20*/  @P3 LOP3.LUT R6, R6, 0x400000, RZ, 0xfc, !PT ;  /* 0x0040000006063812 */ /* 0x000fe400078efcff */
[----:B------:R-:W-:-:S05]  /*29e30*/  ISETP.LT.OR P3, PT, R0, 0xa9, !P0 ;  /* 0x000000a90000780c */ /* 0x000fca0004761670 */
[----:B------:R-:W-:Y:S02]  /*29e40*/  @!P1 IMAD R10, R188, R17, RZ ;  /* 0x00000011bc0a9224 */ /* 0x000fe400078e02ff */
[----:B------:R-:W-:-:S03]  /*29e50*/  IMAD.U32 R188, RZ, RZ, UR45 ;  /* 0x0000002dffbc7e24 */ /* 0x000fc6000f8e00ff */
[----:B------:R0:W-:Y:S01]  /*29e60*/  @!P1 STG.E.U8 desc[UR50][R4.64+0x51], R10 ;  /* 0x0000510a04009986 */ /* 0x0001e2000c101132 */
[----:B------:R-:W-:Y:S02]  /*29e70*/  LOP3.LUT R6, R6, 0xffdfffff, RZ, 0xc0, !PT ;  /* 0xffdfffff06067812 */ /* 0x000fe400078ec0ff */
        /* <DEDUP_REMOVED lines=14> */
[----:B------:R-:W-:Y:S01]  /*29f60*/  ISETP.LT.OR P4, PT, R0, 0xb1, !P0 ;  /* 0x000000b10000780c */ /* 0x000fe20004781670 */
[----:B------:R-:W-:Y:S01]  /*29f70*/  IMAD.U32 R184, RZ, RZ, UR45 ;  /* 0x0000002dffb87e24 */ /* 0x000fe2000f8e00ff */
[----:B------:R-:W-:-:S04]  /*29f80*/  LOP3.LUT R6, R6, 0xffefffff, RZ, 0xc0, !PT ;  /* 0xffefffff06067812 */ /* 0x000fc800078ec0ff */
[----:B------:R-:W-:Y:S01]  /*29f90*/  @P3 LOP3.LUT R6, R6, 0x100000, RZ, 0xfc, !PT ;  /* 0x0010000006063812 */ /* 0x000fe200078efcff */
[----:B0-----:R-:W-:Y:S01]  /*29fa0*/  IMAD.U32 R10, RZ, RZ, UR44 ;  /* 0x0000002cff0a7e24 */ /* 0x001fe2000f8e00ff */
[----:B------:R-:W4:Y:S05]  /*29fb0*/  LDL.LU R167, [R1+0x2d0] ;  /* 0x0002d00001a77983 */ /* 0x000f2a0000300800 */
[----:B------:R-:W-:-:S04]  /*29fc0*/  @!P4 IADD3 R184, P1, P2, R184, UR47, R2 ;  /* 0x0000002fb8b8cc10 */ /* 0x000fc8000fa3e002 */
[----:B------:R-:W-:Y:S02]  /*29fd0*/  @!P4 IADD3.X R185, R10, UR46, R3, P1, P2 ;  /* 0x0000002e0ab9cc10 */ /* 0x000fe40008fe4403 */
[----:B------:R-:W-:Y:S02]  /*29fe0*/  ISETP.LT.OR P1, PT, R0, 0x59, !P5 ;  /* 0x000000590000780c */ /* 0x000fe40006f21670 */
[----:B------:R-:W-:-:S04]  /*29ff0*/  LOP3.LUT R6, R6, 0xfff7ffff, RZ, 0xc0, !PT ;  /* 0xfff7ffff06067812 */ /* 0x000fc800078ec0ff */
[----:B------:R-:W-:Y:S02]  /*2a000*/  @P4 LOP3.LUT R6, R6, 0x80000, RZ, 0xfc, !PT ;  /* 0x0008000006064812 */ /* 0x000fe400078efcff */
[----:B------:R-:W-:Y:S01]  /*2a010*/  ISETP.LT.OR P4, PT, R0, 0xb2, !P0 ;  /* 0x000000b20000780c */ /* 0x000fe20004781670 */
[----:B------:R-:W-:-:S04]  /*2a020*/  IMAD.U32 R182, RZ, RZ, UR45 ;  /* 0x0000002dffb67e24 */ /* 0x000fc8000f8e00ff */
[----:B------:R-:W-:-:S05]  /*2a030*/  @!P1 IMAD R10, R183, R17, RZ ;  /* 0x00000011b70a9224 */ /* 0x000fca00078e02ff */
[----:B------:R0:W-:Y:S03]  /*2a040*/  @!P1 STG.E.U8 desc[UR50][R4.64+0x58], R10 ;  /* 0x0000580a04009986 */ /* 0x0001e6000c101132 */
[----:B------:R-:W-:Y:S01]  /*2a050*/  @!P4 IADD3 R182, P1, P2, R182, UR47, R2 ;  /* 0x0000002fb6b6cc10 */ /* 0x000fe2000fa3e002 */
[----:B0-----:R-:W-:-:S05]  /*2a060*/  IMAD.U32 R10, RZ, RZ, UR44 ;  /* 0x0000002cff0a7e24 */ /* 0x001fca000f8e00ff */
[----:B------:R-:W-:Y:S02]  /*2a070*/  @!P4 IADD3.X R183, R10, UR46, R3, P1, P2 ;  /* 0x0000002e0ab7cc10 */ /* 0x000fe40008fe4403 */
[----:B------:R-:W-:Y:S02]  /*2a080*/  ISETP.LT.OR P1, PT, R0, 0x5a, !P5 ;  /* 0x0000005a0000780c */ /* 0x000fe40006f21670 */
[----:B------:R-:W-:-:S11]  /*2a090*/  LOP3.LUT P6, RZ, R8, 0x1000000, RZ, 0xc0, !PT ;  /* 0x0100000008ff7812 */ /* 0x000fd600078cc0ff */
[----:B------:R-:W-:-:S05]  /*2a0a0*/  @!P1 IMAD R10, R180, R17, RZ ;  /* 0x00000011b40a9224 */ /* 0x000fca00078e02ff */
[----:B------:R0:W-:Y:S02]  /*2a0b0*/  @!P1 STG.E.U8 desc[UR50][R4.64+0x59], R10 ;  /* 0x0000590a04009986 */ /* 0x0001e4000c101132 */
[----:B0-----:R-:W-:-:S05]  /*2a0c0*/  @!P6 IMAD R10, R181, R17, RZ ;  /* 0x00000011b50ae224 */ /* 0x001fca00078e02ff */
[----:B------:R0:W-:Y:S04]  /*2a0d0*/  @!P6 STG.E.U8 desc[UR50][R164.64+0x58], R10 ;  /* 0x0000580aa400e986 */ /* 0x0001e8000c101132 */
[----:B0-----:R-:W4:Y:S04]  /*2a0e0*/  LDL.LU R164, [R1+0x2d4] ;  /* 0x0002d40001a47983 */ /* 0x001f280000300800 */
[----:B------:R-:W4:Y:S01]  /*2a0f0*/  LDL.LU R165, [R1+0x2d8] ;  /* 0x0002d80001a57983 */ /* 0x000f220000300800 */
[----:B------:R-:W-:Y:S02]  /*2a100*/  ISETP.LT.OR P6, PT, R0, 0xb9, !P0 ;  /* 0x000000b90000780c */ /* 0x000fe400047c1670 */
[----:B------:R-:W-:Y:S01]  /*2a110*/  LOP3.LUT R6, R6, 0xfffbffff, RZ, 0xc0, !PT ;  /* 0xfffbffff06067812 */ /* 0x000fe200078ec0ff */
[----:B------:R-:W-:-:S03]  /*2a120*/  IMAD.U32 R180, RZ, RZ, UR45 ;  /* 0x0000002dffb47e24 */ /* 0x000fc6000f8e00ff */
[----:B------:R-:W-:Y:S01]  /*2a130*/  @P4 LOP3.LUT R6, R6, 0x40000, RZ, 0xfc, !PT ;  /* 0x0004000006064812 */ /* 0x000fe200078efcff */
[----:B------:R-:W-:-:S03]  /*2a140*/  IMAD.U32 R10, RZ, RZ, UR44 ;  /* 0x0000002cff0a7e24 */ /* 0x000fc6000f8e00ff */
[----:B------:R-:W-:-:S03]  /*2a150*/  LOP3.LUT R6, R6, 0xfffdffff, RZ, 0xc0, !PT ;  /* 0xfffdffff06067812 */ /* 0x000fc600078ec0ff */
[----:B------:R-:W-:Y:S02]  /*2a160*/  @!P6 IADD3 R180, P1, P2, R180, UR47, R2 ;  /* 0x0000002fb4b4ec10 */ /* 0x000fe4000fa3e002 */
[----:B------:R-:W-:Y:S02]  /*2a170*/  @P6 LOP3.LUT R6, R6, 0x20000, RZ, 0xfc, !PT ;  /* 0x0002000006066812 */ /* 0x000fe400078efcff */
[----:B------:R-:W-:Y:S02]  /*2a180*/  @!P6 IADD3.X R181, R10, UR46, R3, P1, P2 ;  /* 0x0000002e0ab5ec10 */ /* 0x000fe40008fe4403 */
[----:B------:R-:W-:Y:S02]  /*2a190*/  ISETP.LT.OR P6, PT, R0, 0xba, !P0 ;  /* 0x000000ba0000780c */ /* 0x000fe400047c1670 */
[----:B------:R-:W-:Y:S01]  /*2a1a0*/  LOP3.LUT P3, RZ, R8, 0x4000000, RZ, 0xc0, !PT ;  /* 0x0400000008ff7812 */ /* 0x000fe2000786c0ff */
[----:B------:R-:W-:-:S10]  /*2a1b0*/  IMAD.U32 R178, RZ, RZ, UR45 ;  /* 0x0000002dffb27e24 */ /* 0x000fd4000f8e00ff */
        /* <DEDUP_REMOVED lines=14> */
[----:B------:R-:W-:Y:S01]  /*2a2a0*/  ISETP.LT.OR P3, PT, R0, 0xc2, !P0 ;  /* 0x000000c20000780c */ /* 0x000fe20004761670 */
[----:B------:R-:W-:-:S04]  /*2a2b0*/  IMAD.U32 R174, RZ, RZ, UR45 ;  /* 0x0000002dffae7e24 */ /* 0x000fc8000f8e00ff */
[----:B-----5:R-:W-:-:S05]  /*2a2c0*/  @!P1 IMAD R10, R175, R17, RZ ;  /* 0x00000011af0a9224 */ /* 0x020fca00078e02ff */
        /* <DEDUP_REMOVED lines=9> */
[----:B--2---:R-:W-:Y:S02]  /*2a360*/  @!P1 IMAD R10, R172, R17, RZ ;  /* 0x00000011ac0a9224 */ /* 0x004fe400078e02ff */
[----:B------:R-:W-:-:S03]  /*2a370*/  IMAD.U32 R172, RZ, RZ, UR45 ;  /* 0x0000002dffac7e24 */ /* 0x000fc6000f8e00ff */
[----:B------:R3:W-:Y:S01]  /*2a380*/  @!P1 STG.E.U8 desc[UR50][R4.64+0x61], R10 ;  /* 0x0000610a04009986 */ /* 0x0007e2000c101132 */
[----:B------:R-:W-:-:S04]  /*2a390*/  LOP3.LUT R6, R6, 0xffffdfff, RZ, 0xc0, !PT ;  /* 0xffffdfff06067812 */ /* 0x000fc800078ec0ff */
[----:B------:R-:W-:Y:S01]  /*2a3a0*/  @!P3 IADD3 R172, P1, P2, R172, UR47, R2 ;  /* 0x0000002facacbc10 */ /* 0x000fe2000fa3e002 */
[----:B---3--:R-:W-:-:S05]  /*2a3b0*/  @!P4 IMAD R10, R173, R17, RZ ;  /* 0x00000011ad0ac224 */ /* 0x008fca00078e02ff */
[----:B------:R0:W-:Y:S01]  /*2a3c0*/  @!P4 STG.E.U8 desc[UR50][R160.64+0x60], R10 ;  /* 0x0000600aa000c986 */ /* 0x0001e2000c101132 */
[----:B------:R-:W-:Y:S01]  /*2a3d0*/  @P3 LOP3.LUT R6, R6, 0x2000, RZ, 0xfc, !PT ;  /* 0x0000200006063812 */ /* 0x000fe200078efcff */
[----:B0-----:R-:W-:Y:S01]  /*2a3e0*/  IMAD.U32 R10, RZ, RZ, UR44 ;  /* 0x0000002cff0a7e24 */ /* 0x001fe2000f8e00ff */
[----:B------:R-:W-:Y:S01]  /*2a3f0*/  LOP3.LUT P6, RZ, R8, 0x20000000, RZ, 0xc0, !PT ;  /* 0x2000000008ff7812 */ /* 0x000fe200078cc0ff */
[----:B------:R-:W-:Y:S01]  /*2a400*/  IMAD.U32 R170, RZ, RZ, UR45 ;  /* 0x0000002dffaa7e24 */ /* 0x000fe2000f8e00ff */
[----:B------:R-:W2:Y:S02]  /*2a410*/  LDL.LU R161, [R1+0x2dc] ;  /* 0x0002dc0001a17983 */ /* 0x000ea40000300800 */
[----:B------:R-:W-:Y:S02]  /*2a420*/  @!P3 IADD3.X R173, R10, UR46, R3, P1, P2 ;  /* 0x0000002e0aadbc10 */ /* 0x000fe40008fe4403 */
[----:B------:R-:W-:-:S13]  /*2a430*/  ISETP.LT.OR P3, PT, R0, 0xca, !P0 ;  /* 0x000000ca0000780c */ /* 0x000fda0004761670 */
[----:B------:R-:W-:-:S04]  /*2a440*/  @!P3 IADD3 R170, P1, P2, R170, UR47, R2 ;  /* 0x0000002faaaabc10 */ /* 0x000fc8000fa3e002 */
[----:B------:R-:W-:Y:S01]  /*2a450*/  @!P3 IADD3.X R171, R10, UR46, R3, P1, P2 ;  /* 0x0000002e0aabbc10 */ /* 0x000fe20008fe4403 */
[----:B----4-:R-:W-:-:S05]  /*2a460*/  @!P6 IMAD R10, R169, R17, RZ ;  /* 0x00000011a90ae224 */ /* 0x010fca00078e02ff */
[----:B------:R0:W-:Y:S01]  /*2a470*/  @!P6 STG.E.U8 desc[UR50][R158.64+0x61], R10 ;  /* 0x0000610a9e00e986 */ /* 0x0001e2000c101132 */
[----:B------:R-:W-:Y:S01]  /*2a480*/  ISETP.LT.OR P6, PT, R0, 0xd1, !P0 ;  /* 0x000000d10000780c */ /* 0x000fe200047c1670 */
[----:B------:R-:W-:Y:S01]  /*2a490*/  IMAD.U32 R168, RZ, RZ, UR45 ;  /* 0x0000002dffa87e24 */ /* 0x000fe2000f8e00ff */
[----:B------:R-:W-:-:S04]  /*2a4a0*/  LOP3.LUT R6, R6, 0xffffefff, RZ, 0xc0, !PT ;  /* 0xffffefff06067812 */ /* 0x000fc800078ec0ff */
[----:B------:R-:W-:Y:S01]  /*2a4b0*/  @P3 LOP3.LUT R6, R6, 0x1000, RZ, 0xfc, !PT ;  /* 0x0000100006063812 */ /* 0x000fe200078efcff */
[----:B0-----:R-:W-:Y:S01]  /*2a4c0*/  IMAD.U32 R10, RZ, RZ, UR44 ;  /* 0x0000002cff0a7e24 */ /* 0x001fe2000f8e00ff */
[----:B------:R-:W3:Y:S05]  /*2a4d0*/  LDL.LU R159, [R1+0x2e0] ;  /* 0x0002e000019f7983 */ /* 0x000eea0000300800 */
        /* <DEDUP_REMOVED lines=19> */
[----:B------:R-:W5:Y:S01]  /*2a610*/  LDL.LU R157, [R1+0x2e8] ;  /* 0x0002e800019d7983 */ /* 0x000f620000300800 */
        /* <DEDUP_REMOVED lines=14> */
[----:B------:R-:W-:Y:S01]  /*2a700*/  IMAD.U32 R160, RZ, RZ, UR45 ;  /* 0x0000002dffa07e24 */ /* 0x000fe2000f8e00ff */
[----:B------:R-:W-:-:S04]  /*2a710*/  LOP3.LUT R6, R6, 0xfffffeff, RZ, 0xc0, !PT ;  /* 0xfffffeff06067812 */ /* 0x000fc800078ec0ff */
[----:B------:R-:W-:-:S04]  /*2a720*/  @P4 LOP3.LUT R6, R6, 0x100, RZ, 0xfc, !PT ;  /* 0x0000010006064812 */ /* 0x000fc800078efcff */
[----:B------:R-:W-:Y:S01]  /*2a730*/  LOP3.LUT R6, R6, 0xffffff7f, RZ, 0xc0, !PT ;  /* 0xffffff7f06067812 */ /* 0x000fe200078ec0ff */
[----:B------:R-:W-:Y:S01]  /*2a740*/  IMAD.U32 R158, RZ, RZ, UR45 ;  /* 0x0000002dff9e7e24 */ /* 0x000fe2000f8e00ff */
[----:B------:R-:W-:Y:S01]  /*2a750*/  LOP3.LUT P6, RZ, R9, 0x2, RZ, 0xc0, !PT ;  /* 0x0000000209ff7812 */ /* 0x000fe200078cc0ff */
[----:B--2---:R-:W-:-:S05]  /*2a760*/  @!P3 IMAD R10, R161, R17, RZ ;  /* 0x00000011a10ab224 */ /* 0x004fca00078e02ff */
[----:B------:R0:W-:Y:S01]  /*2a770*/  @!P3 STG.E.U8 desc[UR50][R154.64+0x69], R10 ;  /* 0x0000690a9a00b986 */ /* 0x0001e2000c101132 */
[----:B------:R-:W-:Y:S01]  /*2a780*/  ISETP.LT.OR P3, PT, R0, 0xe1, !P0 ;  /* 0x000000e10000780c */ /* 0x000fe20004761670 */
[----:B0-----:R-:W-:-:S12]  /*2a790*/  IMAD.U32 R10, RZ, RZ, UR44 ;  /* 0x0000002cff0a7e24 */ /* 0x001fd8000f8e00ff */
[----:B------:R-:W-:-:S04]  /*2a7a0*/  @!P3 IADD3 R160, P1, P2, R160, UR47, R2 ;  /* 0x0000002fa0a0bc10 */ /* 0x000fc8000fa3e002 */
[----:B------:R-:W-:Y:S02]  /*2a7b0*/  @!P3 IADD3.X R161, R10, UR46, R3, P1, P2 ;  /* 0x0000002e0aa1bc10 */ /* 0x000fe40008fe4403 */
[----:B------:R-:W-:Y:S02]  /*2a7c0*/  ISETP.LT.OR P1, PT, R0, 0x71, !P5 ;  /* 0x000000710000780c */ /* 0x000fe40006f21670 */
[----:B------:R-:W-:Y:S02]  /*2a7d0*/  @P3 LOP3.LUT R6, R6, 0x80, RZ, 0xfc, !PT ;  /* 0x0000008006063812 */ /* 0x000fe400078efcff */
[----:B------:R-:W-:-:S09]  /*2a7e0*/  ISETP.LT.OR P3, PT, R0, 0xe2, !P0 ;  /* 0x000000e20000780c */ /* 0x000fd20004761670 */
[----:B---3--:R-:W-:-:S05]  /*2a7f0*/  @!P1 IMAD R10, R159, R17, RZ ;  /* 0x000000119f0a9224 */ /* 0x008fca00078e02ff */
[----:B------:R0:W-:Y:S01]  /*2a800*/  @!P1 STG.E.U8 desc[UR50][R4.64+0x70], R10 ;  /* 0x0000700a04009986 */ /* 0x0001e2000c101132 */
[----:B------:R-:W-:Y:S01]  /*2a810*/  @!P3 IADD3 R158, P1, P2, R158, UR47, R2 ;  /* 0x0000002f9e9ebc10 */ /* 0x000fe2000fa3e002 */
[----:B0-----:R-:W-:-:S05]  /*2a820*/  IMAD.U32 R10, RZ, RZ, UR44 ;  /* 0x0000002cff0a7e24 */ /* 0x001fca000f8e00ff */
[----:B------:R-:W-:Y:S02]  /*2a830*/  @!P3 IADD3.X R159, R10, UR46, R3, P1, P2 ;  /* 0x0000002e0a9fbc10 */ /* 0x000fe40008fe4403 */
[----:B------:R-:W-:-:S13]  /*2a840*/  ISETP.LT.OR P1, PT, R0, 0x72, !P5 ;  /* 0x000000720000780c */ /* 0x000fda0006f21670 */
[----:B----4-:R-:W-:-:S05]  /*2a850*/  @!P1 IMAD R10, R156, R17, RZ ;  /* 0x000000119c0a9224 */ /* 0x010fca00078e02ff */
[----:B------:R5:W-:Y:S02]  /*2a860*/  @!P1 STG.E.U8 desc[UR50][R4.64+0x71], R10 ;  /* 0x0000710a04009986 */ /* 0x000be4000c101132 */
[----:B-----5:R-:W-:-:S05]  /*2a870*/  @!P6 IMAD R10, R157, R17, RZ ;  /* 0x000000119d0ae224 */ /* 0x020fca00078e02ff */
[----:B------:R0:W-:Y:S04]  /*2a880*/  @!P6 STG.E.U8 desc[UR50][R152.64+0x70], R10 ;  /* 0x0000700a9800e986 */ /* 0x0001e8000c101132 */
[----:B0-----:R-:W2:Y:S01]  /*2a890*/  LDL.LU R153, [R1+0x2ec] ;  /* 0x0002ec0001997983 */ /* 0x001ea20000300800 */
[----:B------:R-:W-:-:S04]  /*2a8a0*/  LOP3.LUT R6, R6, 0xffffffbf, RZ, 0xc0, !PT ;  /* 0xffffffbf06067812 */ /* 0x000fc800078ec0ff */
[----:B------:R-:W-:Y:S02]  /*2a8b0*/  @P3 LOP3.LUT R6, R6, 0x40, RZ, 0xfc, !PT ;  /* 0x0000004006063812 */ /* 0x000fe400078efcff */
[----:B------:R-:W-:Y:S01]  /*2a8c0*/  ISETP.LT.OR P3, PT, R0, 0xe9, !P0 ;  /* 0x000000e90000780c */ /* 0x000fe20004761670 */
[----:B------:R-:W-:Y:S01]  /*2a8d0*/  IMAD.U32 R156, RZ, RZ, UR45 ;  /* 0x0000002dff9c7e24 */ /* 0x000fe2000f8e00ff */
[----:B------:R-:W-:Y:S01]  /*2a8e0*/  LOP3.LUT R6, R6, 0xffffffdf, RZ, 0xc0, !PT ;  /* 0xffffffdf06067812 */ /* 0x000fe200078ec0ff */
[----:B------:R-:W-:-:S10]  /*2a8f0*/  IMAD.U32 R10, RZ, RZ, UR44 ;  /* 0x0000002cff0a7e24 */ /* 0x000fd4000f8e00ff */
        /* <DEDUP_REMOVED lines=8> */
[----:B--2---:R-:W-:-:S05]  /*2a980*/  @!P4 IMAD R10, R153, R17, RZ ;  /* 0x00000011990ac224 */ /* 0x004fca00078e02ff */
[----:B------:R0:W-:Y:S04]  /*2a990*/  @!P4 STG.E.U8 desc[UR50][R22.64+0x71], R10 ;  /* 0x0000710a1600c986 */ /* 0x0001e8000c101132 */
[----:B0-----:R-:W2:Y:S01]  /*2a9a0*/  LDL.LU R23, [R1+0x2f0] ;  /* 0x0002f00001177983 */ /* 0x001ea20000300800 */
[----:B------:R-:W-:Y:S01]  /*2a9b0*/  ISETP.LT.OR P4, PT, R0, 0xf1, !P0 ;  /* 0x000000f10000780c */ /* 0x000fe20004781670 */
[----:B------:R-:W-:Y:S02]  /*2a9c0*/  IMAD.U32 R152, RZ, RZ, UR45 ;  /* 0x0000002dff987e24 */ /* 0x000fe4000f8e00ff */
[----:B------:R-:W-:-:S10]  /*2a9d0*/  IMAD.U32 R10, RZ, RZ, UR44 ;  /* 0x0000002cff0a7e24 */ /* 0x000fd4000f8e00ff */
[----:B------:R-:W-:-:S04]  /*2a9e0*/  @!P4 IADD3 R152, P1, P2, R152, UR47, R2 ;  /* 0x0000002f9898cc10 */ /* 0x000fc8000fa3e002 */
[----:B------:R-:W-:Y:S02]  /*2a9f0*/  @!P4 IADD3.X R153, R10, UR46, R3, P1, P2 ;  /* 0x0000002e0a99cc10 */ /* 0x000fe40008fe4403 */
[----:B------:R-:W-:Y:S01]  /*2aa00*/  ISETP.LT.OR P1, PT, R0, 0x79, !P5 ;  /* 0x000000790000780c */ /* 0x000fe20006f21670 */
[----:B------:R-:W-:Y:S01]  /*2aa10*/  IMAD.U32 R22, RZ, RZ, UR45 ;  /* 0x0000002dff167e24 */ /* 0x000fe2000f8e00ff */
[----:B------:R-:W-:-:S04]  /*2aa20*/  LOP3.LUT R6, R6, 0xfffffffd, RZ, 0xc0, !PT ;  /* 0xfffffffd06067812 */ /* 0x000fc800078ec0ff */
[----:B------:R-:W-:Y:S02]  /*2aa30*/  @P3 LOP3.LUT R6, R6, 0x2, RZ, 0xfc, !PT ;  /* 0x0000000206063812 */ /* 0x000fe400078efcff */
[C---:B------:R-:W-:Y:S02]  /*2aa40*/  LOP3.LUT P6, RZ, R9.reuse, 0x10, RZ, 0xc0, !PT ;  /* 0x0000001009ff7812 */ /* 0x040fe400078cc0ff */
[----:B------:R-:W-:-:S04]  /*2aa50*/  LOP3.LUT R9, R9, 0xffffffbf, RZ, 0xc0, !PT ;  /* 0xffffffbf09097812 */ /* 0x000fc800078ec0ff */
[----:B------:R-:W-:-:S04]  /*2aa60*/  @P4 LOP3.LUT R9, R9, 0x40, RZ, 0xfc, !PT ;  /* 0x0000004009094812 */ /* 0x000fc800078efcff */
[C---:B------:R-:W-:Y:S02]  /*2aa70*/  LOP3.LUT P4, RZ, R9.reuse, 0x20, RZ, 0xc0, !PT ;  /* 0x0000002009ff7812 */ /* 0x040fe4000788c0ff */
[----:B------:R-:W-:Y:S01]  /*2aa80*/  LOP3.LUT R9, R9, 0xffffff7f, RZ, 0xc0, !PT ;  /* 0xffffff7f09097812 */ /* 0x000fe200078ec0ff */
[----:B--2---:R-:W-:-:S05]  /*2aa90*/  @!P1 IMAD R10, R23, R17, RZ ;  /* 0x00000011170a9224 */ /* 0x004fca00078e02ff */
[----:B------:R0:W-:Y:S01]  /*2aaa0*/  @!P1 STG.E.U8 desc[UR50][R4.64+0x78], R10 ;  /* 0x0000780a04009986 */ /* 0x0001e2000c101132 */
[----:B------:R-:W-:Y:S01]  /*2aab0*/  ISETP.LT.OR P1, PT, R0, 0xf2, !P0 ;  /* 0x000000f20000780c */ /* 0x000fe20004721670 */
[----:B0-----:R-:W-:-:S12]  /*2aac0*/  IMAD.U32 R10, RZ, RZ, UR44 ;  /* 0x0000002cff0a7e24 */ /* 0x001fd8000f8e00ff */
[----:B------:R-:W-:-:S04]  /*2aad0*/  @!P1 IADD3 R22, P2, P3, R22, UR47, R2 ;  /* 0x0000002f16169c10 */ /* 0x000fc8000fb5e002 */
[----:B------:R-:W-:Y:S02]  /*2aae0*/  @!P1 IADD3.X R23, R10, UR46, R3, P2, P3 ;  /* 0x0000002e0a179c10 */ /* 0x000fe400097e6403 */
[----:B------:R-:W-:-:S13]  /*2aaf0*/  ISETP.LT.OR P2, PT, R0, 0x7a, !P5 ;  /* 0x0000007a0000780c */ /* 0x000fda0006f41670 */
[----:B------:R-:W-:-:S05]  /*2ab00*/  @!P2 IMAD R10, R12, R17, RZ ;  /* 0x000000110c0aa224 */ /* 0x000fca00078e02ff */
[----:B------:R0:W-:Y:S01]  /*2ab10*/  @!P2 STG.E.U8 desc[UR50][R4.64+0x79], R10 ;  /* 0x0000790a0400a986 */ /* 0x0001e2000c101132 */
[----:B------:R-:W-:Y:S01]  /*2ab20*/  ISETP.LT.OR P2, PT, R0, 0xf9, !P0 ;  /* 0x000000f90000780c */ /* 0x000fe20004741670 */
[----:B0-----:R-:W-:-:S05]  /*2ab30*/  @!P6 IMAD R10, R13, R17, RZ ;  /* 0x000000110d0ae224 */ /* 0x001fca00078e02ff */
[----:B------:R0:W-:Y:S02]  /*2ab40*/  @!P6 STG.E.U8 desc[UR50][R20.64+0x78], R10 ;  /* 0x0000780a1400e986 */ /* 0x0001e4000c101132 */
[----:B0-----:R-:W-:Y:S02]  /*2ab50*/  IMAD.U32 R20, RZ, RZ, UR45 ;  /* 0x0000002dff147e24 */ /* 0x001fe4000f8e00ff */
[----:B------:R-:W-:-:S03]  /*2ab60*/  IMAD.U32 R10, RZ, RZ, UR44 ;  /* 0x0000002cff0a7e24 */ /* 0x000fc6000f8e00ff */
[----:B------:R-:W-:-:S04]  /*2ab70*/  @!P2 IADD3 R20, P3, P6, R20, UR47, R2 ;  /* 0x0000002f1414ac10 */ /* 0x000fc8000fe7e002 */
[----:B------:R-:W-:Y:S02]  /*2ab80*/  @!P2 IADD3.X R21, R10, UR46, R3, P3, P6 ;  /* 0x0000002e0a15ac10 */ /* 0x000fe40009fec403 */
[----:B------:R-:W-:Y:S02]  /*2ab90*/  ISETP.LT.OR P3, PT, R0, 0xfa, !P0 ;  /* 0x000000fa0000780c */ /* 0x000fe40004761670 */
[----:B------:R-:W-:Y:S01]  /*2aba0*/  @P1 LOP3.LUT R9, R9, 0x80, RZ, 0xfc, !PT ;  /* 0x0000008009091812 */ /* 0x000fe200078efcff */
[----:B------:R-:W-:-:S03]  /*2abb0*/  IMAD.U32 R12, RZ, RZ, UR45 ;  /* 0x0000002dff0c7e24 */ /* 0x000fc6000f8e00ff */
[----:B------:R-:W-:-:S04]  /*2abc0*/  LOP3.LUT R9, R9, 0xfffffeff, RZ, 0xc0, !PT ;  /* 0xfffffeff09097812 */ /* 0x000fc800078ec0ff */
[----:B------:R-:W-:-:S03]  /*2abd0*/  @P2 LOP3.LUT R9, R9, 0x100, RZ, 0xfc, !PT ;  /* 0x0000010009092812 */ /* 0x000fc600078efcff */
[----:B------:R-:W-:-:S04]  /*2abe0*/  @!P3 IADD3 R12, P2, P6, R12, UR47, R2 ;  /* 0x0000002f0c0cbc10 */ /* 0x000fc8000fe5e002 */
[----:B------:R-:W-:Y:S02]  /*2abf0*/  @!P3 IADD3.X R13, R10, UR46, R3, P2, P6 ;  /* 0x0000002e0a0dbc10 */ /* 0x000fe400097ec403 */
[----:B------:R-:W2:Y:S01]  /*2ac00*/  LDL.LU R10, [R1+0x2fc] ;  /* 0x0002fc00010a7983 */ /* 0x000ea20000300800 */
[----:B------:R-:W-:Y:S01]  /*2ac10*/  ISETP.LT.OR P6, PT, R0, 0x81, !P5 ;  /* 0x000000810000780c */ /* 0x000fe20006fc1670 */
[----:B--2---:R-:W-:-:S05]  /*2ac20*/  @!P4 IMAD R10, R10, R17, RZ ;  /* 0x000000110a0ac224 */ /* 0x004fca00078e02ff */
[----:B------:R0:W-:Y:S04]  /*2ac30*/  @!P4 STG.E.U8 desc[UR50][R54.64+0x79], R10 ;  /* 0x0000790a3600c986 */ /* 0x0001e8000c101132 */
[----:B0-----:R-:W2:Y:S04]  /*2ac40*/  LDL.LU.64 R54, [R1+0x7c0] ;  /* 0x0007c00001367983 */ /* 0x001ea80000300a00 */
[----:B------:R-:W3:Y:S02]  /*2ac50*/  LDL.LU R10, [R1+0x300] ;  /* 0x00030000010a7983 */ /* 0x000ee40000300800 */
[----:B---3--:R-:W-:-:S05]  /*2ac60*/  @!P6 IMAD R10, R10, R17, RZ ;  /* 0x000000110a0ae224 */ /* 0x008fca00078e02ff */
[----:B------:R0:W-:Y:S04]  /*2ac70*/  @!P6 STG.E.U8 desc[UR50][R4.64+0x80], R10 ;  /* 0x0000800a0400e986 */ /* 0x0001e8000c101132 */
[----:B0-----:R-:W3:Y:S01]  /*2ac80*/  LDL.LU R10, [R1+0x304] ;  /* 0x00030400010a7983 */ /* 0x001ee20000300800 */
[----:B------:R-:W-:Y:S02]  /*2ac90*/  ISETP.LT.OR P6, PT, R0, 0x82, !P5 ;  /* 0x000000820000780c */ /* 0x000fe40006fc1670 */
[----:B------:R-:W-:-:S04]  /*2aca0*/  LOP3.LUT R9, R9, 0xfffffdff, RZ, 0xc0, !PT ;  /* 0xfffffdff09097812 */ /* 0x000fc800078ec0ff */
[----:B------:R-:W-:Y:S02]  /*2acb0*/  @P0 LOP3.LUT R9, R9, 0x200, RZ, 0xfc, !PT ;  /* 0x0000020009090812 */ /* 0x000fe400078efcff */
[----:B------:R-:W-:-:S05]  /*2acc0*/  LOP3.LUT P1, RZ, R8, 0x80000000, RZ, 0xc0, !PT ;  /* 0x8000000008ff7812 */ /* 0x000fca000782c0ff */
[----:B---3--:R-:W-:-:S05]  /*2acd0*/  @!P6 IMAD R10, R10, R17, RZ ;  /* 0x000000110a0ae224 */ /* 0x008fca00078e02ff */
[----:B------:R0:W-:Y:S01]  /*2ace0*/  @!P6 STG.E.U8 desc[UR50][R4.64+0x81], R10 ;  /* 0x0000810a0400e986 */ /* 0x0001e2000c101132 */
[----:B------:R-:W-:-:S13]  /*2acf0*/  LOP3.LUT P6, RZ, R9, 0x4, RZ, 0xc0, !PT ;  /* 0x0000000409ff7812 */ /* 0x000fda00078cc0ff */
[----:B0-----:R-:W-:-:S05]  /*2ad00*/  @!P6 IMAD R10, R15, R17, RZ ;  /* 0x000000110f0ae224 */ /* 0x001fca00078e02ff */
[----:B------:R0:W-:Y:S02]  /*2ad10*/  @!P6 STG.E.U8 desc[UR50][R56.64+0x80], R10 ;  /* 0x0000800a3800e986 */ /* 0x0001e4000c101132 */
[----:B0-----:R-:W-:Y:S02]  /*2ad20*/  @!P1 IMAD R10, R19, R17, RZ ;  /* 0x00000011130a9224 */ /* 0x001fe400078e02ff */
[----:B------:R-:W3:Y:S04]  /*2ad30*/  LDL.LU.64 R56, [R1+0x7b8] ;  /* 0x0007b80001387983 */ /* 0x000ee80000300a00 */
[----:B------:R0:W-:Y:S04]  /*2ad40*/  @!P1 STG.E.U8 desc[UR50][R58.64+0x81], R10 ;  /* 0x0000810a3a009986 */ /* 0x0001e8000c101132 */
[----:B0-----:R-:W4:Y:S04]  /*2ad50*/  LDL.LU.64 R58, [R1+0x7b0] ;  /* 0x0007b000013a7983 */ /* 0x001f280000300a00 */
[----:B------:R-:W5:Y:S01]  /*2ad60*/  LDL.LU R10, [R1+0x310] ;  /* 0x00031000010a7983 */ /* 0x000f620000300800 */
[----:B------:R-:W-:-:S03]  /*2ad70*/  ISETP.LT.OR P6, PT, R0, 0x89, !P5 ;  /* 0x000000890000780c */ /* 0x000fc60006fc1670 */
[----:B------:R-:W2:Y:S04]  /*2ad80*/  LDL.LU R15, [R1+0x338] ;  /* 0x00033800010f7983 */ /* 0x000ea80000300800 */
[----:B------:R-:W3:Y:S06]  /*2ad90*/  LDL.LU R19, [R1+0x33c] ;  /* 0x00033c0001137983 */ /* 0x000eec0000300800 */
[----:B-----5:R-:W-:-:S05]  /*2ada0*/  @!P6 IMAD R10, R10, R17, RZ ;  /* 0x000000110a0ae224 */ /* 0x020fca00078e02ff */
[----:B------:R0:W-:Y:S04]  /*2adb0*/  @!P6 STG.E.U8 desc[UR50][R4.64+0x88], R10 ;  /* 0x0000880a0400e986 */ /* 0x0001e8000c101132 */
[----:B0-----:R-:W5:Y:S01]  /*2adc0*/  LDL.LU R10, [R1+0x314] ;  /* 0x00031400010a7983 */ /* 0x001f620000300800 */
[----:B------:R-:W-:-:S13]  /*2add0*/  ISETP.LT.OR P6, PT, R0, 0x8a, !P5 ;  /* 0x0000008a0000780c */ /* 0x000fda0006fc1670 */
[----:B-----5:R-:W-:-:S05]  /*2ade0*/  @!P6 IMAD R10, R10, R17, RZ ;  /* 0x000000110a0ae224 */ /* 0x020fca00078e02ff */
[----:B------:R0:W-:Y:S04]  /*2adf0*/  @!P6 STG.E.U8 desc[UR50][R4.64+0x89], R10 ;  /* 0x0000890a0400e986 */ /* 0x0001e8000c101132 */
[----:B0-----:R-:W5:Y:S01]  /*2ae00*/  LDL.LU R10, [R1+0x318] ;  /* 0x00031800010a7983 */ /* 0x001f620000300800 */
[C---:B------:R-:W-:Y:S02]  /*2ae10*/  LOP3.LUT P6, RZ, R8.reuse, 0x10000000, RZ, 0xc0, !PT ;  /* 0x1000000008ff7812 */ /* 0x040fe400078cc0ff */
[----:B------:R-:W-:-:S11]  /*2ae20*/  LOP3.LUT P0, RZ, R8, 0x2000000, RZ, 0xc0, !PT ;  /* 0x0200000008ff7812 */ /* 0x000fd6000780c0ff */
[----:B-----5:R-:W-:-:S05]  /*2ae30*/  @!P6 IMAD R10, R10, R17, RZ ;  /* 0x000000110a0ae224 */ /* 0x020fca00078e02ff */
[----:B------:R0:W-:Y:S02]  /*2ae40*/  @!P6 STG.E.U8 desc[UR50][R60.64+0x88], R10 ;  /* 0x0000880a3c00e986 */ /* 0x0001e4000c101132 */
[----:B0-----:R-:W-:Y:S02]  /*2ae50*/  @!P0 IMAD R10, R11, R17, RZ ;  /* 0x000000110b0a8224 */ /* 0x001fe400078e02ff */
[----:B------:R-:W5:Y:S04]  /*2ae60*/  LDL.LU.64 R60, [R1+0x7a8] ;  /* 0x0007a800013c7983 */ /* 0x000f680000300a00 */
[----:B------:R0:W-:Y:S04]  /*2ae70*/  @!P0 STG.E.U8 desc[UR50][R62.64+0x89], R10 ;  /* 0x0000890a3e008986 */ /* 0x0001e8000c101132 */
[----:B0-----:R-:W5:Y:S04]  /*2ae80*/  LDL.LU.64 R62, [R1+0x7a0] ;  /* 0x0007a000013e7983 */ /* 0x001f680000300a00 */
[----:B------:R-:W4:Y:S01]  /*2ae90*/  LDL.LU R10, [R1+0x320] ;  /* 0x00032000010a7983 */ /* 0x000f220000300800 */
[----:B------:R-:W-:-:S03]  /*2aea0*/  ISETP.LT.OR P6, PT, R0, 0x91, !P5 ;  /* 0x000000910000780c */ /* 0x000fc60006fc1670 */
[----:B------:R-:W5:Y:S10]  /*2aeb0*/  LDL.LU R11, [R1+0x34c] ;  /* 0x00034c00010b7983 */ /* 0x000f740000300800 */
[----:B----4-:R-:W-:-:S05]  /*2aec0*/  @!P6 IMAD R10, R10, R17, RZ ;  /* 0x000000110a0ae224 */ /* 0x010fca00078e02ff */
[----:B------:R0:W-:Y:S04]  /*2aed0*/  @!P6 STG.E.U8 desc[UR50][R4.64+0x90], R10 ;  /* 0x0000900a0400e986 */ /* 0x0001e8000c101132 */
[----:B0-----:R-:W4:Y:S01]  /*2aee0*/  LDL.LU R10, [R1+0x324] ;  /* 0x00032400010a7983 */ /* 0x001f220000300800 */
[----:B------:R-:W-:Y:S02]  /*2aef0*/  ISETP.LT.OR P6, PT, R0, 0x92, !P5 ;  /* 0x000000920000780c */ /* 0x000fe40006fc1670 */
[----:B------:R-:W-:-:S11]  /*2af00*/  LOP3.LUT P2, RZ, R8, 0x400000, RZ, 0xc0, !PT ;  /* 0x0040000008ff7812 */ /* 0x000fd6000784c0ff */
[----:B----4-:R-:W-:-:S05]  /*2af10*/  @!P6 IMAD R10, R10, R17, RZ ;  /* 0x000000110a0ae224 */ /* 0x010fca00078e02ff */
[----:B------:R0:W-:Y:S04]  /*2af20*/  @!P6 STG.E.U8 desc[UR50][R4.64+0x91], R10 ;  /* 0x0000910a0400e986 */ /* 0x0001e8000c101132 */
[----:B0-----:R-:W4:Y:S01]  /*2af30*/  LDL.LU R10, [R1+0x328] ;  /* 0x00032800010a7983 */ /* 0x001f220000300800 */
[----:B------:R-:W-:Y:S01]  /*2af40*/  LOP3.LUT P4, RZ, R8, 0x200000, RZ, 0xc0, !PT ;  /* 0x0020000008ff7812 */ /* 0x000fe2000788c0ff */
[----:B----4-:R-:W-:-:S05]  /*2af50*/  @!P2 IMAD R10, R10, R17, RZ ;  /* 0x000000110a0aa224 */ /* 0x010fca00078e02ff */
[----:B------:R0:W-:Y:S04]  /*2af60*/  @!P2 STG.E.U8 desc[UR50][R64.64+0x90], R10 ;  /* 0x0000900a4000a986 */ /* 0x0001e8000c101132 */
[----:B0-----:R-:W4:Y:S04]  /*2af70*/  LDL.LU.64 R64, [R1+0x798] ;  /* 0x0007980001407983 */ /* 0x001f280000300a00 */
        /* <DEDUP_REMOVED lines=10> */
[----:B------:R-:W-:-:S11]  /*2b020*/  LOP3.LUT P1, RZ, R8, 0x80000, RZ, 0xc0, !PT ;  /* 0x0008000008ff7812 */ /* 0x000fd6000782c0ff */
        /* <DEDUP_REMOVED lines=8> */
[----:B0-----:R-:W3:Y:S04]  /*2b0b0*/  LDL.LU.64 R70, [R1+0x780] ;  /* 0x0007800001467983 */ /* 0x001ee80000300a00 */
[----:B------:R-:W5:Y:S01]  /*2b0c0*/  LDL.LU R10, [R1+0x340] ;  /* 0x00034000010a7983 */ /* 0x000f620000300800 */
[----:B------:R-:W-:-:S03]  /*2b0d0*/  ISETP.LT.OR P6, PT, R0, 0xa1, !P5 ;  /* 0x000000a10000780c */ /* 0x000fc60006fc1670 */
[----:B------:R-:W4:Y:S04]  /*2b0e0*/  LDL.LU R15, [R1+0x368] ;  /* 0x00036800010f7983 */ /* 0x000f280000300800 */
[----:B------:R-:W2:Y:S06]  /*2b0f0*/  LDL.LU R19, [R1+0x36c] ;  /* 0x00036c0001137983 */ /* 0x000eac0000300800 */
        /* <DEDUP_REMOVED lines=15> */
[----:B------:R-:W3:Y:S01]  /*2b1f0*/  LDL.LU R10, [R1+0x350] ;  /* 0x00035000010a7983 */ /* 0x000ee20000300800 */
[----:B------:R-:W-:-:S03]  /*2b200*/  ISETP.LT.OR P6, PT, R0, 0xa9, !P5 ;  /* 0x000000a90000780c */ /* 0x000fc60006fc1670 */
[----:B------:R-:W5:Y:S10]  /*2b210*/  LDL.LU R11, [R1+0x37c] ;  /* 0x00037c00010b7983 */ /* 0x000f740000300800 */
[----:B---3--:R-:W-:-:S05]  /*2b220*/  @!P6 IMAD R10, R10, R17, RZ ;  /* 0x000000110a0ae224 */ /* 0x008fca00078e02ff */
[----:B------:R0:W-:Y:S04]  /*2b230*/  @!P6 STG.E.U8 desc[UR50][R4.64+0xa8], R10 ;  /* 0x0000a80a0400e986 */ /* 0x0001e8000c101132 */
[----:B0-----:R-:W3:Y:S01]  /*2b240*/  LDL.LU R10, [R1+0x354] ;  /* 0x00035400010a7983 */ /* 0x001ee20000300800 */
[----:B------:R-:W-:Y:S02]  /*2b250*/  ISETP.LT.OR P6, PT, R0, 0xaa, !P5 ;  /* 0x000000aa0000780c */ /* 0x000fe40006fc1670 */
[----:B------:R-:W-:-:S11]  /*2b260*/  LOP3.LUT P2, RZ, R8, 0x10000, RZ, 0xc0, !PT ;  /* 0x0001000008ff7812 */ /* 0x000fd6000784c0ff */
[----:B---3--:R-:W-:-:S05]  /*2b270*/  @!P6 IMAD R10, R10, R17, RZ ;  /* 0x000000110a0ae224 */ /* 0x008fca00078e02ff */
[----:B------:R0:W-:Y:S04]  /*2b280*/  @!P6 STG.E.U8 desc[UR50][R4.64+0xa9], R10 ;  /* 0x0000a90a0400e986 */ /* 0x0001e8000c101132 */
[----:B0-----:R-:W3:Y:S01]  /*2b290*/  LDL.LU R10, [R1+0x358] ;  /* 0x00035800010a7983 */ /* 0x001ee20000300800 */
[----:B------:R-:W-:Y:S01]  /*2b2a0*/  LOP3.LUT P4, RZ, R8, 0x8000, RZ, 0xc0, !PT ;  /* 0x0000800008ff7812 */ /* 0x000fe2000788c0ff */
[----:B---3--:R-:W-:-:S05]  /*2b2b0*/  @!P2 IMAD R10, R10, R17, RZ ;  /* 0x000000110a0aa224 */ /* 0x008fca00078e02ff */
[----:B------:R0:W-:Y:S04]  /*2b2c0*/  @!P2 STG.E.U8 desc[UR50][R76.64+0xa8], R10 ;  /* 0x0000a80a4c00a986 */ /* 0x0001e8000c101132 */
[----:B0-----:R-:W3:Y:S04]  /*2b2d0*/  LDL.LU.64 R76, [R1+0x768] ;  /* 0x00076800014c7983 */ /* 0x001ee80000300a00 */
[----:B------:R-:W4:Y:S01]  /*2b2e0*/  LDL.LU R10, [R1+0x35c] ;  /* 0x00035c00010a7983 */ /* 0x000f220000300800 */
[----:B------:R-:W-:Y:S01]  /*2b2f0*/  ISETP.LT.OR P6, PT, R0, 0xb1, !P5 ;  /* 0x000000b10000780c */ /* 0x000fe20006fc1670 */
[----:B----4-:R-:W-:-:S05]  /*2b300*/  @!P4 IMAD R10, R10, R17, RZ ;  /* 0x000000110a0ac224 */ /* 0x010fca00078e02ff */
[----:B------:R0:W-:Y:S04]  /*2b310*/  @!P4 STG.E.U8 desc[UR50][R78.64+0xa9], R10 ;  /* 0x0000a90a4e00c986 */ /* 0x0001e8000c101132 */
[----:B0-----:R-:W4:Y:S04]  /*2b320*/  LDL.LU.64 R78, [R1+0x760] ;  /* 0x00076000014e7983 */ /* 0x001f280000300a00 */
[----:B------:R-:W2:Y:S02]  /*2b330*/  LDL.LU R10, [R1+0x360] ;  /* 0x00036000010a7983 */ /* 0x000ea40000300800 */
[----:B--2---:R-:W-:-:S05]  /*2b340*/  @!P6 IMAD R10, R10, R17, RZ ;  /* 0x000000110a0ae224 */ /* 0x004fca00078e02ff */
[----:B------:R0:W-:Y:S04]  /*2b350*/  @!P6 STG.E.U8 desc[UR50][R4.64+0xb0], R10 ;  /* 0x0000b00a0400e986 */ /* 0x0001e8000c101132 */
[----:B0-----:R-:W2:Y:S01]  /*2b360*/  LDL.LU R10, [R1+0x364] ;  /* 0x00036400010a7983 */ /* 0x001ea20000300800 */
[----:B------:R-:W-:Y:S02]  /*2b370*/  ISETP.LT.OR P6, PT, R0, 0xb2, !P5 ;  /* 0x000000b20000780c */ /* 0x000fe40006fc1670 */
[----:B------:R-:W-:-:S11]  /*2b380*/  LOP3.LUT P1, RZ, R8, 0x2000, RZ, 0xc0, !PT ;  /* 0x0000200008ff7812 */ /* 0x000fd6000782c0ff */
[----:B--2---:R-:W-:-:S05]  /*2b390*/  @!P6 IMAD R10, R10, R17, RZ ;  /* 0x000000110a0ae224 */ /* 0x004fca00078e02ff */
[----:B------:R0:W-:Y:S01]  /*2b3a0*/  @!P6 STG.E.U8 desc[UR50][R4.64+0xb1], R10 ;  /* 0x0000b10a0400e986 */ /* 0x0001e2000c101132 */
[----:B------:R-:W-:-:S13]  /*2b3b0*/  LOP3.LUT P6, RZ, R8, 0x4000, RZ, 0xc0, !PT ;  /* 0x0000400008ff7812 */ /* 0x000fda00078cc0ff */
[----:B0-----:R-:W-:-:S05]  /*2b3c0*/  @!P6 IMAD R10, R15, R17, RZ ;  /* 0x000000110f0ae224 */ /* 0x001fca00078e02ff */
[----:B------:R0:W-:Y:S02]  /*2b3d0*/  @!P6 STG.E.U8 desc[UR50][R80.64+0xb0], R10 ;  /* 0x0000b00a5000e986 */ /* 0x0001e4000c101132 */
[----:B0-----:R-:W-:Y:S02]  /*2b3e0*/  @!P1 IMAD R10, R19, R17, RZ ;  /* 0x00000011130a9224 */ /* 0x001fe400078e02ff */
[----:B------:R-:W2:Y:S04]  /*2b3f0*/  LDL.LU.64 R80, [R1+0x758] ;  /* 0x0007580001507983 */ /* 0x000ea80000300a00 */
[----:B------:R0:W-:Y:S04]  /*2b400*/  @!P1 STG.E.U8 desc[UR50][R82.64+0xb1], R10 ;  /* 0x0000b10a52009986 */ /* 0x0001e8000c101132 */
[----:B0-----:R-:W2:Y:S04]  /*2b410*/  LDL.LU.64 R82, [R1+0x750] ;  /* 0x0007500001527983 */ /* 0x001ea80000300a00 */
[----:B------:R-:W5:Y:S01]  /*2b420*/  LDL.LU R10, [R1+0x370] ;  /* 0x00037000010a7983 */ /* 0x000f620000300800 */
[----:B------:R-:W-:-:S03]  /*2b430*/  ISETP.LT.OR P6, PT, R0, 0xb9, !P5 ;  /* 0x000000b90000780c */ /* 0x000fc60006fc1670 */
[----:B------:R-:W3:Y:S04]  /*2b440*/  LDL.LU R15, [R1+0x398] ;  /* 0x00039800010f7983 */ /* 0x000ee80000300800 */
[----:B------:R-:W4:Y:S06]  /*2b450*/  LDL.LU R19, [R1+0x39c] ;  /* 0x00039c0001137983 */ /* 0x000f2c0000300800 */
        /* <DEDUP_REMOVED lines=15> */
[----:B------:R-:W2:Y:S01]  /*2b550*/  LDL.LU R10, [R1+0x380] ;  /* 0x00038000010a7983 */ /* 0x000ea20000300800 */
[----:B------:R-:W-:-:S03]  /*2b560*/  ISETP.LT.OR P6, PT, R0, 0xc1, !P5 ;  /* 0x000000c10000780c */ /* 0x000fc60006fc1670 */
[----:B------:R-:W5:Y:S10]  /*2b570*/  LDL.LU R11, [R1+0x3ac] ;  /* 0x0003ac00010b7983 */ /* 0x000f740000300800 */
[----:B--2---:R-:W-:-:S05]  /*2b580*/  @!P6 IMAD R10, R10, R17, RZ ;  /* 0x000000110a0ae224 */ /* 0x004fca00078e02ff */
[----:B------:R0:W-:Y:S04]  /*2b590*/  @!P6 STG.E.U8 desc[UR50][R4.64+0xc0], R10 ;  /* 0x0000c00a0400e986 */ /* 0x0001e8000c101132 */
[----:B0-----:R-:W2:Y:S01]  /*2b5a0*/  LDL.LU R10, [R1+0x384] ;  /* 0x00038400010a7983 */ /* 0x001ea20000300800 */
[----:B------:R-:W-:Y:S02]  /*2b5b0*/  ISETP.LT.OR P6, PT, R0, 0xc2, !P5 ;  /* 0x000000c20000780c */ /* 0x000fe40006fc1670 */
[----:B------:R-:W-:-:S11]  /*2b5c0*/  LOP3.LUT P2, RZ, R8, 0x400, RZ, 0xc0, !PT ;  /* 0x0000040008ff7812 */ /* 0x000fd6000784c0ff */
[----:B--2---:R-:W-:-:S05]  /*2b5d0*/  @!P6 IMAD R10, R10, R17, RZ ;  /* 0x000000110a0ae224 */ /* 0x004fca00078e02ff */
[----:B------:R0:W-:Y:S04]  /*2b5e0*/  @!P6 STG.E.U8 desc[UR50][R4.64+0xc1], R10 ;  /* 0x0000c10a0400e986 */ /* 0x0001e8000c101132 */
[----:B0-----:R-:W2:Y:S01]  /*2b5f0*/  LDL.LU R10, [R1+0x388] ;  /* 0x00038800010a7983 */ /* 0x001ea20000300800 */
[----:B------:R-:W-:Y:S01]  /*2b600*/  LOP3.LUT P4, RZ, R8, 0x200, RZ, 0xc0, !PT ;  /* 0x0000020008ff7812 */ /* 0x000fe2000788c0ff */
[----:B--2---:R-:W-:-:S05]  /*2b610*/  @!P2 IMAD R10, R10, R17, RZ ;  /* 0x000000110a0aa224 */ /* 0x004fca00078e02ff */
[----:B------:R0:W-:Y:S04]  /*2b620*/  @!P2 STG.E.U8 desc[UR50][R88.64+0xc0], R10 ;  /* 0x0000c00a5800a986 */ /* 0x0001e8000c101132 */
[----:B0-----:R-:W2:Y:S04]  /*2b630*/  LDL.LU.64 R88, [R1+0x738] ;  /* 0x0007380001587983 */ /* 0x001ea80000300a00 */
[----:B------:R-:W3:Y:S01]  /*2b640*/  LDL.LU R10, [R1+0x38c] ;  /* 0x00038c00010a7983 */ /* 0x000ee20000300800 */
[----:B------:R-:W-:Y:S01]  /*2b650*/  ISETP.LT.OR P6, PT, R0, 0xc9, !P5 ;  /* 0x000000c90000780c */ /* 0x000fe20006fc1670 */
[----:B---3--:R-:W-:-:S05]  /*2b660*/  @!P4 IMAD R10, R10, R17, RZ ;  /* 0x000000110a0ac224 */ /* 0x008fca00078e02ff */
[----:B------:R0:W-:Y:S04]  /*2b670*/  @!P4 STG.E.U8 desc[UR50][R90.64+0xc1], R10 ;  /* 0x0000c10a5a00c986 */ /* 0x0001e8000c101132 */
[----:B0-----:R-:W3:Y:S04]  /*2b680*/  LDL.LU.64 R90, [R1+0x730] ;  /* 0x00073000015a7983 */ /* 0x001ee80000300a00 */
[----:B------:R-:W4:Y:S02]  /*2b690*/  LDL.LU R10, [R1+0x390] ;  /* 0x00039000010a7983 */ /* 0x000f240000300800 */
[----:B----4-:R-:W-:-:S05]  /*2b6a0*/  @!P6 IMAD R10, R10, R17, RZ ;  /* 0x000000110a0ae224 */ /* 0x010fca00078e02ff */
[----:B------:R0:W-:Y:S04]  /*2b6b0*/  @!P6 STG.E.U8 desc[UR50][R4.64+0xc8], R10 ;  /* 0x0000c80a0400e986 */ /* 0x0001e8000c101132 */
[----:B0-----:R-:W4:Y:S01]  /*2b6c0*/  LDL.LU R10, [R1+0x394] ;  /* 0x00039400010a7983 */ /* 0x001f220000300800 */
[----:B------:R-:W-:Y:S02]  /*2b6d0*/  ISETP.LT.OR P6, PT, R0, 0xca, !P5 ;  /* 0x000000ca0000780c */ /* 0x000fe40006fc1670 */
[----:B------:R-:W-:-:S11]  /*2b6e0*/  LOP3.LUT P1, RZ, R8, 0x80, RZ, 0xc0, !PT ;  /* 0x0000008008ff7812 */ /* 0x000fd6000782c0ff */
[----:B----4-:R-:W-:-:S05]  /*2b6f0*/  @!P6 IMAD R10, R10, R17, RZ ;  /* 0x000000110a0ae224 */ /* 0x010fca00078e02ff */
[----:B------:R0:W-:Y:S01]  /*2b700*/  @!P6 STG.E.U8 desc[UR50][R4.64+0xc9], R10 ;  /* 0x0000c90a0400e986 */ /* 0x0001e2000c101132 */
[----:B------:R-:W-:-:S13]  /*2b710*/  LOP3.LUT P6, RZ, R8, 0x100, RZ, 0xc0, !PT ;  /* 0x0000010008ff7812 */ /* 0x000fda00078cc0ff */
[----:B0-----:R-:W-:-:S05]  /*2b720*/  @!P6 IMAD R10, R15, R17, RZ ;  /* 0x000000110f0ae224 */ /* 0x001fca00078e02ff */
[----:B------:R0:W-:Y:S02]  /*2b730*/  @!P6 STG.E.U8 desc[UR50][R92.64+0xc8], R10 ;  /* 0x0000c80a5c00e986 */ /* 0x0001e4000c101132 */
[----:B0-----:R-:W-:Y:S02]  /*2b740*/  @!P1 IMAD R10, R19, R17, RZ ;  /* 0x00000011130a9224 */ /* 0x001fe400078e02ff */
[----:B------:R-:W4:Y:S04]  /*2b750*/  LDL.LU.64 R92, [R1+0x728] ;  /* 0x00072800015c7983 */ /* 0x000f280000300a00 */
        /* <DEDUP_REMOVED lines=46> */
[C---:B------:R-:W-:Y:S02]  /*2ba40*/  LOP3.LUT P1, RZ, R8.reuse, 0x4, RZ, 0xc0, !PT ;  /* 0x0000000408ff7812 */ /* 0x040fe4000782c0ff */
[----:B------:R-:W-:-:S09]  /*2ba50*/  LOP3.LUT P0, RZ, R8, 0x1, RZ, 0xc0, !PT ;  /* 0x0000000108ff7812 */ /* 0x000fd2000780c0ff */
[----:B---3--:R-:W-:-:S05]  /*2ba60*/  @!P6 IMAD R10, R10, R17, RZ ;  /* 0x000000110a0ae224 */ /* 0x008fca00078e02ff */
[----:B------:R0:W-:Y:S01]  /*2ba70*/  @!P6 STG.E.U8 desc[UR50][R4.64+0xe1], R10 ;  /* 0x0000e10a0400e986 */ /* 0x0001e2000c101132 */
[----:B------:R-:W-:Y:S01]  /*2ba80*/  LOP3.LUT P6, RZ, R8, 0x2, RZ, 0xc0, !PT ;  /* 0x0000000208ff7812 */ /* 0x000fe200078cc0ff */
[----:B------:R-:W-:-:S05]  /*2ba90*/  @!P1 IMAD R8, R15, R17, RZ ;  /* 0x000000110f089224 */ /* 0x000fca00078e02ff */
[----:B------:R1:W-:Y:S04]  /*2baa0*/  @!P1 STG.E.U8 desc[UR50][R104.64+0xe0], R8 ;  /* 0x0000e00868009986 */ /* 0x0003e8000c101132 */
[----:B0-----:R-:W3:Y:S03]  /*2bab0*/  LDL.LU R10, [R1+0x3d8] ;  /* 0x0003d800010a7983 */ /* 0x001ee60000300800 */
[----:B-1----:R-:W-:Y:S01]  /*2bac0*/  @!P6 IMAD R8, R19, R17, RZ ;  /* 0x000000111308e224 */ /* 0x002fe200078e02ff */
[----:B------:R-:W2:Y:S04]  /*2bad0*/  LDL.LU.64 R104, [R1+0x6f8] ;  /* 0x0006f80001687983 */ /* 0x000ea80000300a00 */
[----:B------:R0:W-:Y:S04]  /*2bae0*/  @!P6 STG.E.U8 desc[UR50][R106.64+0xe1], R8 ;  /* 0x0000e1086a00e986 */ /* 0x0001e8000c101132 */
[----:B0-----:R-:W2:Y:S04]  /*2baf0*/  LDL.LU.64 R106, [R1+0x6f0] ;  /* 0x0006f000016a7983 */ /* 0x001ea80000300a00 */
        /* <DEDUP_REMOVED lines=9> */
[----:B------:R3:W-:Y:S01]  /*2bb90*/  @!P6 STG.E.U8 desc[UR50][R4.64+0xe9], R8 ;  /* 0x0000e9080400e986 */ /* 0x0007e2000c101132 */
[----:B------:R-:W-:Y:S01]  /*2bba0*/  LOP3.LUT P6, RZ, R7, 0x80000000, RZ, 0xc0, !PT ;  /* 0x8000000007ff7812 */ /* 0x000fe200078cc0ff */
[----:B---3--:R-:W-:-:S05]  /*2bbb0*/  @!P0 IMAD R8, R10, R17, RZ ;  /* 0x000000110a088224 */ /* 0x008fca00078e02ff */
[----:B------:R0:W-:Y:S07]  /*2bbc0*/  @!P0 STG.E.U8 desc[UR50][R108.64+0xe8], R8 ;  /* 0x0000e8086c008986 */ /* 0x0001ee000c101132 */
[----:B0-----:R-:W-:Y:S01]  /*2bbd0*/  @!P6 IMAD R8, R11, R17, RZ ;  /* 0x000000110b08e224 */ /* 0x001fe200078e02ff */
[----:B------:R-:W3:Y:S04]  /*2bbe0*/  LDL.LU.64 R108, [R1+0x6e8] ;  /* 0x0006e800016c7983 */ /* 0x000ee80000300a00 */
[----:B------:R0:W-:Y:S04]  /*2bbf0*/  @!P6 STG.E.U8 desc[UR50][R110.64+0xe9], R8 ;  /* 0x0000e9086e00e986 */ /* 0x0001e8000c101132 */
[----:B0-----:R-:W5:Y:S04]  /*2bc00*/  LDL.LU.64 R110, [R1+0x6e0] ;  /* 0x0006e000016e7983 */ /* 0x001f680000300a00 */
[----:B------:R-:W4:Y:S01]  /*2bc10*/  LDL.LU R8, [R1+0x3e0] ;  /* 0x0003e00001087983 */ /* 0x000f220000300800 */
[----:B------:R-:W-:-:S03]  /*2bc20*/  ISETP.LT.OR P6, PT, R0, 0xf1, !P5 ;  /* 0x000000f10000780c */ /* 0x000fc60006fc1670 */
[----:B------:R-:W3:Y:S04]  /*2bc30*/  LDL.LU R10, [R1] ;  /* 0x00000000010a7983 */ /* 0x000ee80000300800 */
[----:B------:R-:W5:Y:S06]  /*2bc40*/  LDL.LU R11, [R1+0x4] ;  /* 0x00000400010b7983 */ /* 0x000f6c0000300800 */
        /* <DEDUP_REMOVED lines=12> */
[----:B------:R-:W2:Y:S02]  /*2bd10*/  LDL.LU R8, [R1+0x3ec] ;  /* 0x0003ec0001087983 */ /* 0x000ea40000300800 */
[----:B--2---:R-:W-:-:S05]  /*2bd20*/  @!P6 IMAD R8, R8, R17, RZ ;  /* 0x000000110808e224 */ /* 0x004fca00078e02ff */
[----:B------:R0:W-:Y:S04]  /*2bd30*/  @!P6 STG.E.U8 desc[UR50][R114.64+0xf1], R8 ;  /* 0x0000f1087200e986 */ /* 0x0001e8000c101132 */
[----:B0-----:R-:W2:Y:S04]  /*2bd40*/  LDL.LU.64 R114, [R1+0x6d0] ;  /* 0x0006d00001727983 */ /* 0x001ea80000300a00 */
[----:B------:R-:W3:Y:S01]  /*2bd50*/  LDL.LU R8, [R1+0x3f0] ;  /* 0x0003f00001087983 */ /* 0x000ee20000300800 */
[C---:B------:R-:W-:Y:S02]  /*2bd60*/  ISETP.LT.OR P6, PT, R0.reuse, 0xf9, !P5 ;  /* 0x000000f90000780c */ /* 0x040fe40006fc1670 */
[----:B------:R-:W-:-:S11]  /*2bd70*/  ISETP.LT.OR P5, PT, R0, 0xfa, !P5 ;  /* 0x000000fa0000780c */ /* 0x000fd60006fa1670 */
[----:B---3--:R-:W-:-:S05]  /*2bd80*/  @!P6 IMAD R8, R8, R17, RZ ;  /* 0x000000110808e224 */ /* 0x008fca00078e02ff */
[----:B------:R0:W-:Y:S04]  /*2bd90*/  @!P6 STG.E.U8 desc[UR50][R4.64+0xf8], R8 ;  /* 0x0000f8080400e986 */ /* 0x0001e8000c101132 */
[----:B0-----:R-:W3:Y:S01]  /*2bda0*/  LDL.LU R8, [R1+0x3f4] ;  /* 0x0003f40001087983 */ /* 0x001ee20000300800 */
[----:B------:R-:W-:Y:S02]  /*2bdb0*/  LOP3.LUT P4, RZ, R7, 0x10000000, RZ, 0xc0, !PT ;  /* 0x1000000007ff7812 */ /* 0x000fe4000788c0ff */
[----:B------:R-:W-:Y:S01]  /*2bdc0*/  LOP3.LUT P1, RZ, R6, 0x4, RZ, 0xc0, !PT ;  /* 0x0000000406ff7812 */ /* 0x000fe2000782c0ff */
[----:B---3--:R-:W-:-:S05]  /*2bdd0*/  @!P5 IMAD R8, R8, R17, RZ ;  /* 0x000000110808d224 */ /* 0x008fca00078e02ff */
[----:B------:R0:W-:Y:S05]  /*2bde0*/  @!P5 STG.E.U8 desc[UR50][R4.64+0xf9], R8 ;  /* 0x0000f9080400d986 */ /* 0x0001ea000c101132 */
[----:B0-----:R-:W-:-:S05]  /*2bdf0*/  @!P4 IMAD R4, R15, R17, RZ ;  /* 0x000000110f04c224 */ /* 0x001fca00078e02ff */
[----:B------:R0:W-:Y:S02]  /*2be00*/  @!P4 STG.E.U8 desc[UR50][R116.64+0xf8], R4 ;  /* 0x0000f8047400c986 */ /* 0x0001e4000c101132 */
[----:B0-----:R-:W-:Y:S02]  /*2be10*/  @!P1 IMAD R4, R19, R17, RZ ;  /* 0x0000001113049224 */ /* 0x001fe400078e02ff */
[----:B------:R-:W3:Y:S04]  /*2be20*/  LDL.LU.64 R116, [R1+0x6c8] ;  /* 0x0006c80001747983 */ /* 0x000ee80000300a00 */
[----:B------:R0:W-:Y:S02]  /*2be30*/  @!P1 STG.E.U8 desc[UR50][R118.64+0xf9], R4 ;  /* 0x0000f90476009986 */ /* 0x0001e4000c101132 */
[----:B0-----:R-:W-:-:S02]  /*2be40*/  IADD3 R4, P5, R2, UR47, RZ ;  /* 0x0000002f02047c10 */ /* 0x001fc4000ffbe0ff */
[----:B------:R-:W3:Y:S02]  /*2be50*/  LDL.LU.64 R118, [R1+0x6c0] ;  /* 0x0006c00001767983 */ /* 0x000ee40000300a00 */
[----:B------:R-:W-:Y:S02]  /*2be60*/  IADD3.X R5, R3, UR46, RZ, P5, !PT ;  /* 0x0000002e03057c10 */ /* 0x000fe4000affe4ff */
[----:B------:R-:W4:Y:S01]  /*2be70*/  LDL.LU R15, [R1+0x28] ;  /* 0x00002800010f7983 */ /* 0x000f220000300800 */
[----:B------:R-:W-:-:S03]  /*2be80*/  ISETP.GE.AND P5, PT, R14, 0x101, PT ;  /* 0x000001010e00780c */ /* 0x000fc60003fa6270 */
[----:B------:R-:W2:Y:S01]  /*2be90*/  LDL.LU R19, [R1+0x2c] ;  /* 0x00002c0001137983 */ /* 0x000ea20000300800 */
[----:B------:R-:W-:-:S13]  /*2bea0*/  ISETP.LT.OR P6, PT, R0, 0x1, !P5 ;  /* 0x000000010000780c */ /* 0x000fda0006fc1670 */
[----:B------:R-:W-:-:S05]  /*2beb0*/  @!P6 IMAD R8, R10, R17, RZ ;  /* 0x000000110a08e224 */ /* 0x000fca00078e02ff */
[----:B------:R5:W-:Y:S01]  /*2bec0*/  @!P6 STG.E.U8 desc[UR50][R4.64], R8 ;  /* 0x000000080400e986 */ /* 0x000be2000c101132 */
[----:B------:R-:W-:-:S13]  /*2bed0*/  ISETP.LT.OR P6, PT, R0, 0x2, !P5 ;  /* 0x000000020000780c */ /* 0x000fda0006fc1670 */
[----:B-----5:R-:W-:-:S05]  /*2bee0*/  @!P6 IMAD R8, R11, R17, RZ ;  /* 0x000000110b08e224 */ /* 0x020fca00078e02ff */
[----:B------:R0:W-:Y:S04]  /*2bef0*/  @!P6 STG.E.U8 desc[UR50][R4.64+0x1], R8 ;  /* 0x000001080400e986 */ /* 0x0001e8000c101132 */
[----:B0-----:R-:W5:Y:S01]  /*2bf00*/  LDL.LU R8, [R1+0x8] ;  /* 0x0000080001087983 */ /* 0x001f620000300800 */
[----:B------:R-:W-:-:S04]  /*2bf10*/  LOP3.LUT P0, RZ, R9, 0x200, RZ, 0xc0, !PT ;  /* 0x0000020009ff7812 */ /* 0x000fc8000780c0ff */
[----:B------:R-:W-:-:S13]  /*2bf20*/  ISETP.LT.OR P6, PT, R0, 0x1, !P0 ;  /* 0x000000010000780c */ /* 0x000fda00047c1670 */
[----:B------:R-:W-:-:S04]  /*2bf30*/  @!P6 IADD3 R10, P1, R4, UR45, RZ ;  /* 0x0000002d040aec10 */ /* 0x000fc8000ff3e0ff */
[----:B------:R-:W-:Y:S01]  /*2bf40*/  @!P6 IADD3.X R11, R5, UR44, RZ, P1, !PT ;  /* 0x0000002c050bec10 */ /* 0x000fe20008ffe4ff */
[----:B-----5:R-:W-:-:S05]  /*2bf50*/  @!P6 IMAD R8, R8, R17, RZ ;  /* 0x000000110808e224 */ /* 0x020fca00078e02ff */
[----:B------:R0:W-:Y:S04]  /*2bf60*/  @!P6 STG.E.U8 desc[UR50][R10.64], R8 ;  /* 0x000000080a00e986 */ /* 0x0001e8000c101132 */
[----:B0-----:R-:W5:Y:S01]  /*2bf70*/  LDL.LU R8, [R1+0xc] ;  /* 0x00000c0001087983 */ /* 0x001f620000300800 */
[----:B------:R-:W-:-:S13]  /*2bf80*/  ISETP.LT.OR P0, PT, R0, 0x2, !P0 ;  /* 0x000000020000780c */ /* 0x000fda0004701670 */
[----:B------:R-:W-:-:S04]  /*2bf90*/  @!P0 IADD3 R10, P6, R4, UR45, RZ ;  /* 0x0000002d040a8c10 */ /* 0x000fc8000ffde0ff */
[----:B------:R-:W-:Y:S01]  /*2bfa0*/  @!P0 IADD3.X R11, R5, UR44, RZ, P6, !PT ;  /* 0x0000002c050b8c10 */ /* 0x000fe2000b7fe4ff */
[----:B-----5:R-:W-:-:S05]  /*2bfb0*/  @!P0 IMAD R8, R8, R17, RZ ;  /* 0x0000001108088224 */ /* 0x020fca00078e02ff */
[----:B------:R0:W-:Y:S04]  /*2bfc0*/  @!P0 STG.E.U8 desc[UR50][R10.64+0x1], R8 ;  /* 0x000001080a008986 */ /* 0x0001e8000c101132 */
[----:B0-----:R-:W5:Y:S01]  /*2bfd0*/  LDL.LU R8, [R1+0x10] ;  /* 0x0000100001087983 */ /* 0x001f620000300800 */
[----:B------:R-:W-:-:S03]  /*2bfe0*/  ISETP.LT.OR P0, PT, R0, 0x9, !P5 ;  /* 0x000000090000780c */ /* 0x000fc60006f01670 */
[----:B------:R-:W3:Y:S04]  /*2bff0*/  LDL.LU R10, [R1+0x20] ;  /* 0x00002000010a7983 */ /* 0x000ee80000300800 */
[----:B------:R-:W4:Y:S06]  /*2c000*/  LDL.LU R11, [R1+0x24] ;  /* 0x00002400010b7983 */ /* 0x000f2c0000300800 */
[----:B-----5:R-:W-:-:S05]  /*2c010*/  @!P0 IMAD R8, R8, R17, RZ ;  /* 0x0000001108088224 */ /* 0x020fca00078e02ff */
[----:B------:R0:W-:Y:S04]  /*2c020*/  @!P0 STG.E.U8 desc[UR50][R4.64+0x8], R8 ;  /* 0x0000080804008986 */ /* 0x0001e8000c101132 */
[----:B0-----:R-:W5:Y:S01]  /*2c030*/  LDL.LU R8, [R1+0x14] ;  /* 0x0000140001087983 */ /* 0x001f620000300800 */
[----:B------:R-:W-:Y:S02]  /*2c040*/  ISETP.LT.OR P0, PT, R0, 0xa, !P5 ;  /* 0x0000000a0000780c */ /* 0x000fe40006f01670 */
[----:B------:R-:W-:-:S11]  /*2c050*/  LOP3.LUT P4, RZ, R7, 0x8000000, RZ, 0xc0, !PT ;  /* 0x0800000007ff7812 */ /* 0x000fd6000788c0ff */
[----:B-----5:R-:W-:-:S05]  /*2c060*/  @!P0 IMAD R8, R8, R17, RZ ;  /* 0x0000001108088224 */ /* 0x020fca00078e02ff */
[----:B------:R0:W-:Y:S04]  /*2c070*/  @!P0 STG.E.U8 desc[UR50][R4.64+0x9], R8 ;  /* 0x0000090804008986 */ /* 0x0001e8000c101132 */
[----:B0-----:R-:W5:Y:S01]  /*2c080*/  LDL.LU R8, [R1+0x18] ;  /* 0x0000180001087983 */ /* 0x001f620000300800 */
[----:B------:R-:W-:Y:S01]  /*2c090*/  LOP3.LUT P0, RZ, R7, 0x4000000, RZ, 0xc0, !PT ;  /* 0x0400000007ff7812 */ /* 0x000fe2000780c0ff */
[----:B-----5:R-:W-:-:S05]  /*2c0a0*/  @!P4 IMAD R8, R8, R17, RZ ;  /* 0x000000110808c224 */ /* 0x020fca00078e02ff */
[----:B------:R0:W-:Y:S04]  /*2c0b0*/  @!P4 STG.E.U8 desc[UR50][R120.64+0x8], R8 ;  /* 0x000008087800c986 */ /* 0x0001e8000c101132 */
[----:B0-----:R-:W5:Y:S04]  /*2c0c0*/  LDL.LU.64 R120, [R1+0x6b8] ;  /* 0x0006b80001787983 */ /* 0x001f680000300a00 */
[----:B------:R-:W2:Y:S01]  /*2c0d0*/  LDL.LU R8, [R1+0x1c] ;  /* 0x00001c0001087983 */ /* 0x000ea20000300800 */
[----:B------:R-:W-:Y:S01]  /*2c0e0*/  LOP3.LUT P6, RZ, R7, 0x2000000, RZ, 0xc0, !PT ;  /* 0x0200000007ff7812 */ /* 0x000fe200078cc0ff */
[----:B--2---:R-:W-:-:S05]  /*2c0f0*/  @!P0 IMAD R8, R8, R17, RZ ;  /* 0x0000001108088224 */ /* 0x004fca00078e02ff */
[----:B------:R0:W-:Y:S01]  /*2c100*/  @!P0 STG.E.U8 desc[UR50][R122.64+0x9], R8 ;  /* 0x000009087a008986 */ /* 0x0001e2000c101132 */
[----:B------:R-:W-:-:S03]  /*2c110*/  ISETP.LT.OR P0, PT, R0, 0x11, !P5 ;  /* 0x000000110000780c */ /* 0x000fc60006f01670 */
[----:B0-----:R-:W2:Y:S10]  /*2c120*/  LDL.LU.64 R122, [R1+0x6b0] ;  /* 0x0006b000017a7983 */ /* 0x001eb40000300a00 */
[----:B---3--:R-:W-:-:S05]  /*2c130*/  @!P0 IMAD R8, R10, R17, RZ ;  /* 0x000000110a088224 */ /* 0x008fca00078e02ff */
[----:B------:R4:W-:Y:S01]  /*2c140*/  @!P0 STG.E.U8 desc[UR50][R4.64+0x10], R8 ;  /* 0x0000100804008986 */ /* 0x0009e2000c101132 */
[----:B------:R-:W-:-:S13]  /*2c150*/  ISETP.LT.OR P0, PT, R0, 0x12, !P5 ;  /* 0x000000120000780c */ /* 0x000fda0006f01670 */
[----:B----4-:R-:W-:-:S05]  /*2c160*/  @!P0 IMAD R8, R11, R17, RZ ;  /* 0x000000110b088224 */ /* 0x010fca00078e02ff */
[----:B------:R0:W-:Y:S01]  /*2c170*/  @!P0 STG.E.U8 desc[UR50][R4.64+0x11], R8 ;  /* 0x0000110804008986 */ /* 0x0001e2000c101132 */
[----:B------:R-:W-:Y:S01]  /*2c180*/  LOP3.LUT P0, RZ, R7, 0x1000000, RZ, 0xc0, !PT ;  /* 0x0100000007ff7812 */ /* 0x000fe2000780c0ff */
[----:B0-----:R-:W-:-:S05]  /*2c190*/  @!P6 IMAD R8, R15, R17, RZ ;  /* 0x000000110f08e224 */ /* 0x001fca00078e02ff */
[----:B------:R0:W-:Y:S07]  /*2c1a0*/  @!P6 STG.E.U8 desc[UR50][R124.64+0x10], R8 ;  /* 0x000010087c00e986 */ /* 0x0001ee000c101132 */
[----:B0-----:R-:W-:Y:S01]  /*2c1b0*/  @!P0 IMAD R8, R19, R17, RZ ;  /* 0x0000001113088224 */ /* 0x001fe200078e02ff */
[----:B------:R-:W3:Y:S04]  /*2c1c0*/  LDL.LU.64 R124, [R1+0x6a8] ;  /* 0x0006a800017c7983 */ /* 0x000ee80000300a00 */
[----:B------:R-:W4:Y:S04]  /*2c1d0*/  LDL.LU R10, [R1+0x50] ;  /* 0x00005000010a7983 */ /* 0x000f280000300800 */
[----:B------:R0:W-:Y:S04]  /*2c1e0*/  @!P0 STG.E.U8 desc[UR50][R126.64+0x11], R8 ;  /* 0x000011087e008986 */ /* 0x0001e8000c101132 */
[----:B0-----:R-:W3:Y:S04]  /*2c1f0*/  LDL.LU.64 R126, [R1+0x6a0] ;  /* 0x0006a000017e7983 */ /* 0x001ee80000300a00 */
[----:B------:R-:W5:Y:S01]  /*2c200*/  LDL.LU R8, [R1+0x30] ;  /* 0x0000300001087983 */ /* 0x000f620000300800 */
[----:B------:R-:W-:-:S03]  /*2c210*/  ISETP.LT.OR P0, PT, R0, 0x19, !P5 ;  /* 0x000000190000780c */ /* 0x000fc60006f01670 */
[----:B------:R-:W2:Y:S04]  /*2c220*/  LDL.LU R11, [R1+0x54] ;  /* 0x00005400010b7983 */ /* 0x000ea80000300800 */
[----:B------:R-:W3:Y:S04]  /*2c230*/  LDL.LU R15, [R1+0x58] ;  /* 0x00005800010f7983 */ /* 0x000ee80000300800 */
[----:B------:R-:W3:Y:S02]  /*2c240*/  LDL.LU R19, [R1+0x5c] ;  /* 0x00005c0001137983 */ /* 0x000ee40000300800 */
        /* <DEDUP_REMOVED lines=12> */
[----:B------:R-:W4:Y:S02]  /*2c310*/  LDL.LU R8, [R1+0x3c] ;  /* 0x00003c0001087983 */ /* 0x000f240000300800 */
[----:B----4-:R-:W-:-:S05]  /*2c320*/  @!P0 IMAD R8, R8, R17, RZ ;  /* 0x0000001108088224 */ /* 0x010fca00078e02ff */
[----:B------:R0:W-:Y:S04]  /*2c330*/  @!P0 STG.E.U8 desc[UR50][R130.64+0x19], R8 ;  /* 0x0000190882008986 */ /* 0x0001e8000c101132 */
[----:B0-----:R-:W4:Y:S04]  /*2c340*/  LDL.LU.64 R130, [R1+0x690] ;  /* 0x0006900001827983 */ /* 0x001f280000300a00 */
[----:B------:R-:W2:Y:S01]  /*2c350*/  LDL.LU R8, [R1+0x40] ;  /* 0x0000400001087983 */ /* 0x000ea20000300800 */
[----:B------:R-:W-:-:S13]  /*2c360*/  ISETP.LT.OR P0, PT, R0, 0x21, !P5 ;  /* 0x000000210000780c */ /* 0x000fda0006f01670 */
        /* <DEDUP_REMOVED lines=13> */
[----:B------:R-:W-:Y:S01]  /*2c440*/  LOP3.LUT P6, RZ, R7, 0x200000, RZ, 0xc0, !PT ;  /* 0x0020000007ff7812 */ /* 0x000fe200078cc0ff */
[----:B---3--:R-:W-:-:S05]  /*2c450*/  @!P0 IMAD R8, R8, R17, RZ ;  /* 0x0000001108088224 */ /* 0x008fca00078e02ff */
[----:B------:R0:W-:Y:S01]  /*2c460*/  @!P0 STG.E.U8 desc[UR50][R134.64+0x21], R8 ;  /* 0x0000210886008986 */ /* 0x0001e2000c101132 */
[----:B------:R-:W-:-:S03]  /*2c470*/  ISETP.LT.OR P0, PT, R0, 0x29, !P5 ;  /* 0x000000290000780c */ /* 0x000fc60006f01670 */
[----:B0-----:R-:W3:Y:S10]  /*2c480*/  LDL.LU.64 R134, [R1+0x680] ;  /* 0x0006800001867983 */ /* 0x001ef40000300a00 */
[----:B------:R-:W-:-:S05]  /*2c490*/  @!P0 IMAD R8, R10, R17, RZ ;  /* 0x000000110a088224 */ /* 0x000fca00078e02ff */
[----:B------:R0:W-:Y:S01]  /*2c4a0*/  @!P0 STG.E.U8 desc[UR50][R4.64+0x28], R8 ;  /* 0x0000280804008986 */ /* 0x0001e2000c101132 */
[----:B------:R-:W-:-:S13]  /*2c4b0*/  ISETP.LT.OR P0, PT, R0, 0x2a, !P5 ;  /* 0x0000002a0000780c */ /* 0x000fda0006f01670 */
[----:B0-----:R-:W-:-:S05]  /*2c4c0*/  @!P0 IMAD R8, R11, R17, RZ ;  /* 0x000000110b088224 */ /* 0x001fca00078e02ff */
[----:B------:R0:W-:Y:S01]  /*2c4d0*/  @!P0 STG.E.U8 desc[UR50][R4.64+0x29], R8 ;  /* 0x0000290804008986 */ /* 0x0001e2000c101132 */
[----:B------:R-:W-:Y:S01]  /*2c4e0*/  LOP3.LUT P0, RZ, R7, 0x100000, RZ, 0xc0, !PT ;  /* 0x0010000007ff7812 */ /* 0x000fe2000780c0ff */
[----:B0-----:R-:W-:-:S05]  /*2c4f0*/  @!P6 IMAD R8, R15, R17, RZ ;  /* 0x000000110f08e224 */ /* 0x001fca00078e02ff */
[----:B------:R0:W-:Y:S07]  /*2c500*/  @!P6 STG.E.U8 desc[UR50][R136.64+0x28], R8 ;  /* 0x000028088800e986 */ /* 0x0001ee000c101132 */
[----:B0-----:R-:W-:Y:S01]  /*2c510*/  @!P0 IMAD R8, R19, R17, RZ ;  /* 0x0000001113088224 */ /* 0x001fe200078e02ff */
[----:B------:R-:W3:Y:S04]  /*2c520*/  LDL.LU.64 R136, [R1+0x678] ;  /* 0x0006780001887983 */ /* 0x000ee80000300a00 */
[----:B------:R-:W5:Y:S04]  /*2c530*/  LDL.LU R10, [R1+0x80] ;  /* 0x00008000010a7983 */ /* 0x000f680000300800 */
[----:B------:R0:W-:Y:S04]  /*2c540*/  @!P0 STG.E.U8 desc[UR50][R138.64+0x29], R8 ;  /* 0x000029088a008986 */ /* 0x0001e8000c101132 */
[----:B0-----:R-:W3:Y:S04]  /*2c550*/  LDL.LU.64 R138, [R1+0x670] ;  /* 0x00067000018a7983 */ /* 0x001ee80000300a00 */
[----:B------:R-:W4:Y:S01]  /*2c560*/  LDL.LU R8, [R1+0x60] ;  /* 0x0000600001087983 */ /* 0x000f220000300800 */
[----:B------:R-:W-:-:S03]  /*2c570*/  ISETP.LT.OR P0, PT, R0, 0x31, !P5 ;  /* 0x000000310000780c */ /* 0x000fc60006f01670 */
[----:B------:R-:W2:Y:S04]  /*2c580*/  LDL.LU R11, [R1+0x84] ;  /* 0x00008400010b7983 */ /* 0x000ea80000300800 */
[----:B------:R-:W3:Y:S04]  /*2c590*/  LDL.LU R15, [R1+0x88] ;  /* 0x00008800010f7983 */ /* 0x000ee80000300800 */
[----:B------:R-:W3:Y:S02]  /*2c5a0*/  LDL.LU R19, [R1+0x8c] ;  /* 0x00008c0001137983 */ /* 0x000ee40000300800 */
        /* <DEDUP_REMOVED lines=12> */
[----:B------:R-:W5:Y:S02]  /*2c670*/  LDL.LU R8, [R1+0x6c] ;  /* 0x00006c0001087983 */ /* 0x000f640000300800 */
[----:B-----5:R-:W-:-:S05]  /*2c680*/  @!P0 IMAD R8, R8, R17, RZ ;  /* 0x0000001108088224 */ /* 0x020fca00078e02ff */
[----:B------:R0:W-:Y:S04]  /*2c690*/  @!P0 STG.E.U8 desc[UR50][R142.64+0x31], R8 ;  /* 0x000031088e008986 */ /* 0x0001e8000c101132 */
[----:B0-----:R-:W5:Y:S04]  /*2c6a0*/  LDL.LU.64 R142, [R1+0x660] ;  /* 0x00066000018e7983 */ /* 0x001f680000300a00 */
        /* <DEDUP_REMOVED lines=30> */
[----:B------:R0:W-:Y:S04]  /*2c890*/  @!P0 STG.E.U8 desc[UR50][R150.64+0x41], R8 ;  /* 0x0000410896008986 */ /* 0x0001e8000c101132 */
[----:B0-----:R-:W3:Y:S04]  /*2c8a0*/  LDL.LU.64 R150, [R1+0x640] ;  /* 0x0006400001967983 */ /* 0x001ee80000300a00 */
[----:B------:R-:W4:Y:S01]  /*2c8b0*/  LDL.LU R8, [R1+0x90] ;  /* 0x0000900001087983 */ /* 0x000f220000300800 */
[----:B------:R-:W-:-:S03]  /*2c8c0*/  ISETP.LT.OR P0, PT, R0, 0x49, !P5 ;  /* 0x000000490000780c */ /* 0x000fc60006f01670 */
[----:B------:R-:W5:Y:S04]  /*2c8d0*/  LDL.LU R11, [R1+0x144] ;  /* 0x00014400010b7983 */ /* 0x000f680000300800 */
[----:B------:R-:W2:Y:S04]  /*2c8e0*/  LDL.LU R15, [R1+0x148] ;  /* 0x00014800010f7983 */ /* 0x000ea80000300800 */
[----:B------:R-:W3:Y:S04]  /*2c8f0*/  LDL.LU R19, [R1+0x14c] ;  /* 0x00014c0001137983 */ /* 0x000ee80000300800 */
[----:B------:R-:W3:Y:S01]  /*2c900*/  LDL.LU R10, [R1+0x1fc] ;  /* 0x0001fc00010a7983 */ /* 0x000ee20000300800 */
        /* <DEDUP_REMOVED lines=11> */
[----:B0-----:R-:W4:Y:S03]  /*2c9c0*/  LDL.LU R8, [R1+0x9c] ;  /* 0x00009c0001087983 */ /* 0x001f260000300800 */
[----:B----4-:R-:W-:-:S05]  /*2c9d0*/  @!P0 IMAD R8, R8, R17, RZ ;  /* 0x0000001108088224 */ /* 0x010fca00078e02ff */
[----:B------:R0:W-:Y:S04]  /*2c9e0*/  @!P0 STG.E.U8 desc[UR50][R234.64+0x49], R8 ;  /* 0x00004908ea008986 */ /* 0x0001e8000c101132 */
[----:B0-----:R-:W4:Y:S01]  /*2c9f0*/  LDL.LU R8, [R1+0xa0] ;  /* 0x0000a00001087983 */ /* 0x001f220000300800 */
[----:B------:R-:W-:-:S03]  /*2ca00*/  ISETP.LT.OR P0, PT, R0, 0x51, !P5 ;  /* 0x000000510000780c */ /* 0x000fc60006f01670 */
[----:B------:R-:W3:Y:S04]  /*2ca10*/  LDL.LU R234, [R1+0x1f4] ;  /* 0x0001f40001ea7983 */ /* 0x000ee80000300800 */
[----:B------:R-:W3:Y:S06]  /*2ca20*/  LDL.LU R235, [R1+0x1f8] ;  /* 0x0001f80001eb7983 */ /* 0x000eec0000300800 */
        /* <DEDUP_REMOVED lines=11> */
[----:B0-----:R-:W4:Y:S04]  /*2cae0*/  LDL.LU R8, [R1+0xac] ;  /* 0x0000ac0001087983 */ /* 0x001f280000300800 */
[----:B------:R-:W3:Y:S04]  /*2caf0*/  LDL.LU R232, [R1+0x1ec] ;  /* 0x0001ec0001e87983 */ /* 0x000ee80000300800 */
[----:B------:R-:W3:Y:S01]  /*2cb00*/  LDL.LU R233, [R1+0x1f0] ;  /* 0x0001f00001e97983 */ /* 0x000ee20000300800 */
        /* <DEDUP_REMOVED lines=92> */
[----:B------:R0:W-:Y:S01]  /*2d0d0*/  @!P0 STG.E.U8 desc[UR50][R4.64+0x79], R8 ;  /* 0x0000790804008986 */ /* 0x0001e2000c101132 */
[----:B------:R-:W-:-:S03]  /*2d0e0*/  LOP3.LUT P0, RZ, R7, 0x1, RZ, 0xc0, !PT ;  /* 0x0000000107ff7812 */ /* 0x000fc6000780c0ff */
[----:B0-----:R-:W4:Y:S04]  /*2d0f0*/  LDL.LU R8, [R1+0x1a0] ;  /* 0x0001a00001087983 */ /* 0x001f280000300800 */
[----:B------:R-:W5:Y:S02]  /*2d100*/  LDL.LU R7, [R1+0xf8] ;  /* 0x0000f80001077983 */ /* 0x000f640000300800 */
[----:B-----5:R-:W-:-:S05]  /*2d110*/  @!P1 IMAD R7, R7, R17, RZ ;  /* 0x0000001107079224 */ /* 0x020fca00078e02ff */
[----:B------:R0:W-:Y:S04]  /*2d120*/  @!P1 STG.E.U8 desc[UR50][R212.64+0x78], R7 ;  /* 0x00007807d4009986 */ /* 0x0001e8000c101132 */
[----:B0-----:R-:W5:Y:S04]  /*2d130*/  LDL.LU R7, [R1+0xfc] ;  /* 0x0000fc0001077983 */ /* 0x001f680000300800 */
[----:B------:R-:W4:Y:S04]  /*2d140*/  LDL.LU R212, [R1+0x198] ;  /* 0x0001980001d47983 */ /* 0x000f280000300800 */
[----:B------:R-:W4:Y:S01]  /*2d150*/  LDL.LU R213, [R1+0x19c] ;  /* 0x00019c0001d57983 */ /* 0x000f220000300800 */
[----:B-----5:R-:W-:-:S05]  /*2d160*/  @!P0 IMAD R7, R7, R17, RZ ;  /* 0x0000001107078224 */ /* 0x020fca00078e02ff */
[----:B------:R0:W-:Y:S04]  /*2d170*/  @!P0 STG.E.U8 desc[UR50][R210.64+0x79], R7 ;  /* 0x00007907d2008986 */ /* 0x0001e8000c101132 */
[----:B0-----:R-:W5:Y:S01]  /*2d180*/  LDL.LU R7, [R1+0x100] ;  /* 0x0001000001077983 */ /* 0x001f620000300800 */
[----:B------:R-:W-:-:S03]  /*2d190*/  ISETP.LT.OR P0, PT, R0, 0x81, !P5 ;  /* 0x000000810000780c */ /* 0x000fc60006f01670 */
[----:B------:R-:W4:Y:S04]  /*2d1a0*/  LDL.LU R210, [R1+0x190] ;  /* 0x0001900001d27983 */ /* 0x000f280000300800 */
        /* <DEDUP_REMOVED lines=77> */
[----:B0-----:R-:W5:Y:S04]  /*2d680*/  LDL.LU R7, [R1+0x140] ;  /* 0x0001400001077983 */ /* 0x001f680000300800 */
[----:B------:R-:W4:Y:S04]  /*2d690*/  LDL.LU R195, [R1+0x150] ;  /* 0x0001500001c37983 */ /* 0x000f280000300800 */
[----:B------:R-:W4:Y:S01]  /*2d6a0*/  LDL.LU R194, [R1+0x154] ;  /* 0x0001540001c27983 */ /* 0x000f220000300800 */
[----:B------:R-:W-:-:S02]  /*2d6b0*/  ISETP.LT.OR P0, PT, R0, 0xa1, !P5 ;  /* 0x000000a10000780c */ /* 0x000fc40006f01670 */
[----:B------:R-:W-:-:S13]  /*2d6c0*/  LOP3.LUT P6, RZ, R6, 0x800000, RZ, 0xc0, !PT ;  /* 0x0080000006ff7812 */ /* 0x000fda00078cc0ff */
[-C--:B--2---:R-:W-:Y:S01]  /*2d6d0*/  @!P6 IMAD R15, R15, R17.reuse, RZ ;  /* 0x000000110f0fe224 */ /* 0x084fe200078e02ff */
[C---:B------:R-:W-:Y:S02]  /*2d6e0*/  LOP3.LUT P1, RZ, R6.reuse, 0x200000, RZ, 0xc0, !PT ;  /* 0x0020000006ff7812 */ /* 0x040fe4000782c0ff */
[----:B------:R-:W-:Y:S01]  /*2d6f0*/  LOP3.LUT P4, RZ, R6, 0x80000, RZ, 0xc0, !PT ;  /* 0x0008000006ff7812 */ /* 0x000fe2000788c0ff */
[----:B-----5:R-:W-:-:S05]  /*2d700*/  @!P0 IMAD R7, R7, R17, RZ ;  /* 0x0000001107078224 */ /* 0x020fca00078e02ff */
[----:B------:R0:W-:Y:S01]  /*2d710*/  @!P0 STG.E.U8 desc[UR50][R4.64+0xa0], R7 ;  /* 0x0000a00704008986 */ /* 0x0001e2000c101132 */
[----:B------:R-:W-:-:S13]  /*2d720*/  ISETP.LT.OR P0, PT, R0, 0xa2, !P5 ;  /* 0x000000a20000780c */ /* 0x000fda0006f01670 */
[----:B------:R-:W-:-:S05]  /*2d730*/  @!P0 IMAD R11, R11, R17, RZ ;  /* 0x000000110b0b8224 */ /* 0x000fca00078e02ff */
[----:B------:R1:W-:Y:S01]  /*2d740*/  @!P0 STG.E.U8 desc[UR50][R4.64+0xa1], R11 ;  /* 0x0000a10b04008986 */ /* 0x0003e2000c101132 */
[----:B------:R-:W-:-:S03]  /*2d750*/  LOP3.LUT P0, RZ, R6, 0x400000, RZ, 0xc0, !PT ;  /* 0x0040000006ff7812 */ /* 0x000fc6000780c0ff */
[----:B------:R2:W-:Y:S10]  /*2d760*/  @!P6 STG.E.U8 desc[UR50][R192.64+0xa0], R15 ;  /* 0x0000a00fc000e986 */ /* 0x0005f4000c101132 */
[----:B---3--:R-:W-:-:S05]  /*2d770*/  @!P0 IMAD R19, R19, R17, RZ ;  /* 0x0000001113138224 */ /* 0x008fca00078e02ff */
[----:B------:R3:W-:Y:S01]  /*2d780*/  @!P0 STG.E.U8 desc[UR50][R190.64+0xa1], R19 ;  /* 0x0000a113be008986 */ /* 0x0007e2000c101132 */
[----:B------:R-:W-:-:S13]  /*2d790*/  ISETP.LT.OR P0, PT, R0, 0xa9, !P5 ;  /* 0x000000a90000780c */ /* 0x000fda0006f01670 */
[----:B----4-:R-:W-:-:S05]  /*2d7a0*/  @!P0 IMAD R195, R195, R17, RZ ;  /* 0x00000011c3c38224 */ /* 0x010fca00078e02ff */
[----:B------:R-:W-:Y:S01]  /*2d7b0*/  @!P0 STG.E.U8 desc[UR50][R4.64+0xa8], R195 ;  /* 0x0000a8c304008986 */ /* 0x000fe2000c101132 */
[----:B------:R-:W-:-:S13]  /*2d7c0*/  ISETP.LT.OR P0, PT, R0, 0xaa, !P5 ;  /* 0x000000aa0000780c */ /* 0x000fda0006f01670 */
[----:B0-----:R-:W-:-:S05]  /*2d7d0*/  @!P0 IMAD R7, R194, R17, RZ ;  /* 0x00000011c2078224 */ /* 0x001fca00078e02ff */
[----:B------:R0:W-:Y:S01]  /*2d7e0*/  @!P0 STG.E.U8 desc[UR50][R4.64+0xa9], R7 ;  /* 0x0000a90704008986 */ /* 0x0001e2000c101132 */
[----:B------:R-:W-:Y:S01]  /*2d7f0*/  LOP3.LUT P0, RZ, R6, 0x100000, RZ, 0xc0, !PT ;  /* 0x0010000006ff7812 */ /* 0x000fe2000780c0ff */
[----:B-1----:R-:W-:-:S05]  /*2d800*/  @!P1 IMAD R11, R196, R17, RZ ;  /* 0x00000011c40b9224 */ /* 0x002fca00078e02ff */
[----:B------:R1:W-:Y:S07]  /*2d810*/  @!P1 STG.E.U8 desc[UR50][R188.64+0xa8], R11 ;  /* 0x0000a80bbc009986 */ /* 0x0003ee000c101132 */
[----:B--2---:R-:W-:-:S05]  /*2d820*/  @!P0 IMAD R15, R197, R17, RZ ;  /* 0x00000011c50f8224 */ /* 0x004fca00078e02ff */
[----:B------:R2:W-:Y:S01]  /*2d830*/  @!P0 STG.E.U8 desc[UR50][R186.64+0xa9], R15 ;  /* 0x0000a90fba008986 */ /* 0x0005e2000c101132 */
[----:B------:R-:W-:-:S13]  /*2d840*/  ISETP.LT.OR P0, PT, R0, 0xb1, !P5 ;  /* 0x000000b10000780c */ /* 0x000fda0006f01670 */
[----:B---3--:R-:W-:-:S05]  /*2d850*/  @!P0 IMAD R19, R198, R17, RZ ;  /* 0x00000011c6138224 */ /* 0x008fca00078e02ff */
[----:B------:R3:W-:Y:S01]  /*2d860*/  @!P0 STG.E.U8 desc[UR50][R4.64+0xb0], R19 ;  /* 0x0000b01304008986 */ /* 0x0007e2000c101132 */
[----:B------:R-:W-:-:S13]  /*2d870*/  ISETP.LT.OR P0, PT, R0, 0xb2, !P5 ;  /* 0x000000b20000780c */ /* 0x000fda0006f01670 */
[----:B------:R-:W-:-:S05]  /*2d880*/  @!P0 IMAD R191, R199, R17, RZ ;  /* 0x00000011c7bf8224 */ /* 0x000fca00078e02ff */
[----:B------:R-:W-:Y:S01]  /*2d890*/  @!P0 STG.E.U8 desc[UR50][R4.64+0xb1], R191 ;  /* 0x0000b1bf04008986 */ /* 0x000fe2000c101132 */
[----:B------:R-:W-:Y:S01]  /*2d8a0*/  LOP3.LUT P0, RZ, R6, 0x40000, RZ, 0xc0, !PT ;  /* 0x0004000006ff7812 */ /* 0x000fe2000780c0ff */
[----:B0-----:R-:W-:-:S05]  /*2d8b0*/  @!P4 IMAD R7, R200, R17, RZ ;  /* 0x00000011c807c224 */ /* 0x001fca00078e02ff */
[----:B------:R0:W-:Y:S07]  /*2d8c0*/  @!P4 STG.E.U8 desc[UR50][R184.64+0xb0], R7 ;  /* 0x0000b007b800c986 */ /* 0x0001ee000c101132 */
[----:B-1----:R-:W-:-:S05]  /*2d8d0*/  @!P0 IMAD R11, R201, R17, RZ ;  /* 0x00000011c90b8224 */ /* 0x002fca00078e02ff */
[----:B------:R1:W-:Y:S01]  /*2d8e0*/  @!P0 STG.E.U8 desc[UR50][R182.64+0xb1], R11 ;  /* 0x0000b10bb6008986 */ /* 0x0003e2000c101132 */
[----:B------:R-:W-:-:S13]  /*2d8f0*/  ISETP.LT.OR P0, PT, R0, 0xb9, !P5 ;  /* 0x000000b90000780c */ /* 0x000fda0006f01670 */
[----:B--2---:R-:W-:-:S05]  /*2d900*/  @!P0 IMAD R15, R202, R17, RZ ;  /* 0x00000011ca0f8224 */ /* 0x004fca00078e02ff */
[----:B------:R2:W-:Y:S01]  /*2d910*/  @!P0 STG.E.U8 desc[UR50][R4.64+0xb8], R15 ;  /* 0x0000b80f04008986 */ /* 0x0005e2000c101132 */
[----:B------:R-:W-:Y:S02]  /*2d920*/  ISETP.LT.OR P0, PT, R0, 0xba, !P5 ;  /* 0x000000ba0000780c */ /* 0x000fe40006f01670 */
[----:B------:R-:W-:-:S11]  /*2d930*/  LOP3.LUT P6, RZ, R6, 0x20000, RZ, 0xc0, !PT ;  /* 0x0002000006ff7812 */ /* 0x000fd600078cc0ff */
[----:B---3--:R-:W-:-:S05]  /*2d940*/  @!P0 IMAD R19, R203, R17, RZ ;  /* 0x00000011cb138224 */ /* 0x008fca00078e02ff */
[----:B------:R3:W-:Y:S01]  /*2d950*/  @!P0 STG.E.U8 desc[UR50][R4.64+0xb9], R19 ;  /* 0x0000b91304008986 */ /* 0x0007e2000c101132 */
[----:B------:R-:W-:Y:S01]  /*2d960*/  LOP3.LUT P0, RZ, R6, 0x10000, RZ, 0xc0, !PT ;  /* 0x0001000006ff7812 */ /* 0x000fe2000780c0ff */
[----:B------:R-:W-:-:S05]  /*2d970*/  @!P6 IMAD R187, R204, R17, RZ ;  /* 0x00000011ccbbe224 */ /* 0x000fca00078e02ff */
[----:B------:R4:W-:Y:S07]  /*2d980*/  @!P6 STG.E.U8 desc[UR50][R180.64+0xb8], R187 ;  /* 0x0000b8bbb400e986 */ /* 0x0009ee000c101132 */
[----:B0-----:R-:W-:-:S05]  /*2d990*/  @!P0 IMAD R7, R205, R17, RZ ;  /* 0x00000011cd078224 */ /* 0x001fca00078e02ff */
[----:B------:R0:W-:Y:S01]  /*2d9a0*/  @!P0 STG.E.U8 desc[UR50][R178.64+0xb9], R7 ;  /* 0x0000b907b2008986 */ /* 0x0001e2000c101132 */
[----:B------:R-:W-:-:S13]  /*2d9b0*/  ISETP.LT.OR P0, PT, R0, 0xc1, !P5 ;  /* 0x000000c10000780c */ /* 0x000fda0006f01670 */
[----:B-1----:R-:W-:-:S05]  /*2d9c0*/  @!P0 IMAD R11, R206, R17, RZ ;  /* 0x00000011ce0b8224 */ /* 0x002fca00078e02ff */
[----:B------:R1:W-:Y:S01]  /*2d9d0*/  @!P0 STG.E.U8 desc[UR50][R4.64+0xc0], R11 ;  /* 0x0000c00b04008986 */ /* 0x0003e2000c101132 */
[----:B------:R-:W-:Y:S02]  /*2d9e0*/  ISETP.LT.OR P0, PT, R0, 0xc2, !P5 ;  /* 0x000000c20000780c */ /* 0x000fe40006f01670 */
[----:B------:R-:W-:-:S11]  /*2d9f0*/  LOP3.LUT P1, RZ, R6, 0x8000, RZ, 0xc0, !PT ;  /* 0x0000800006ff7812 */ /* 0x000fd6000782c0ff */
[----:B--2---:R-:W-:-:S05]  /*2da00*/  @!P0 IMAD R15, R207, R17, RZ ;  /* 0x00000011cf0f8224 */ /* 0x004fca00078e02ff */
[----:B------:R2:W-:Y:S01]  /*2da10*/  @!P0 STG.E.U8 desc[UR50][R4.64+0xc1], R15 ;  /* 0x0000c10f04008986 */ /* 0x0005e2000c101132 */
[----:B------:R-:W-:Y:S01]  /*2da20*/  LOP3.LUT P0, RZ, R6, 0x4000, RZ, 0xc0, !PT ;  /* 0x0000400006ff7812 */ /* 0x000fe2000780c0ff */
[----:B---3--:R-:W-:-:S05]  /*2da30*/  @!P1 IMAD R19, R208, R17, RZ ;  /* 0x00000011d0139224 */ /* 0x008fca00078e02ff */
[----:B------:R3:W-:Y:S07]  /*2da40*/  @!P1 STG.E.U8 desc[UR50][R176.64+0xc0], R19 ;  /* 0x0000c013b0009986 */ /* 0x0007ee000c101132 */
[----:B----4-:R-:W-:-:S05]  /*2da50*/  @!P0 IMAD R181, R209, R17, RZ ;  /* 0x00000011d1b58224 */ /* 0x010fca00078e02ff */
[----:B------:R4:W-:Y:S01]  /*2da60*/  @!P0 STG.E.U8 desc[UR50][R174.64+0xc1], R181 ;  /* 0x0000c1b5ae008986 */ /* 0x0009e2000c101132 */
[----:B------:R-:W-:-:S13]  /*2da70*/  ISETP.LT.OR P0, PT, R0, 0xc9, !P5 ;  /* 0x000000c90000780c */ /* 0x000fda0006f01670 */
[----:B0-----:R-:W-:-:S05]  /*2da80*/  @!P0 IMAD R7, R210, R17, RZ ;  /* 0x00000011d2078224 */ /* 0x001fca00078e02ff */
[----:B------:R0:W-:Y:S01]  /*2da90*/  @!P0 STG.E.U8 desc[UR50][R4.64+0xc8], R7 ;  /* 0x0000c80704008986 */ /* 0x0001e2000c101132 */
[----:B------:R-:W-:Y:S02]  /*2daa0*/  ISETP.LT.OR P0, PT, R0, 0xca, !P5 ;  /* 0x000000ca0000780c */ /* 0x000fe40006f01670 */
[----:B------:R-:W-:-:S11]  /*2dab0*/  LOP3.LUT P4, RZ, R6, 0x2000, RZ, 0xc0, !PT ;  /* 0x0000200006ff7812 */ /* 0x000fd6000788c0ff */
[----:B-1----:R-:W-:-:S05]  /*2dac0*/  @!P0 IMAD R11, R211, R17, RZ ;  /* 0x00000011d30b8224 */ /* 0x002fca00078e02ff */
[----:B------:R1:W-:Y:S01]  /*2dad0*/  @!P0 STG.E.U8 desc[UR50][R4.64+0xc9], R11 ;  /* 0x0000c90b04008986 */ /* 0x0003e2000c101132 */
[----:B------:R-:W-:Y:S01]  /*2dae0*/  LOP3.LUT P0, RZ, R6, 0x1000, RZ, 0xc0, !PT ;  /* 0x0000100006ff7812 */ /* 0x000fe2000780c0ff */
[----:B--2---:R-:W-:-:S05]  /*2daf0*/  @!P4 IMAD R15, R212, R17, RZ ;  /* 0x00000011d40fc224 */ /* 0x004fca00078e02ff */
[----:B------:R2:W-:Y:S07]  /*2db00*/  @!P4 STG.E.U8 desc[UR50][R172.64+0xc8], R15 ;  /* 0x0000c80fac00c986 */ /* 0x0005ee000c101132 */
[----:B---3--:R-:W-:-:S05]  /*2db10*/  @!P0 IMAD R19, R213, R17, RZ ;  /* 0x00000011d5138224 */ /* 0x008fca00078e02ff */
[----:B------:R3:W-:Y:S01]  /*2db20*/  @!P0 STG.E.U8 desc[UR50][R170.64+0xc9], R19 ;  /* 0x0000c913aa008986 */ /* 0x0007e2000c101132 */
[----:B------:R-:W-:-:S13]  /*2db30*/  ISETP.LT.OR P0, PT, R0, 0xd1, !P5 ;  /* 0x000000d10000780c */ /* 0x000fda0006f01670 */
[----:B----4-:R-:W-:-:S05]  /*2db40*/  @!P0 IMAD R175, R8, R17, RZ ;  /* 0x0000001108af8224 */ /* 0x010fca00078e02ff */
[----:B------:R-:W-:Y:S01]  /*2db50*/  @!P0 STG.E.U8 desc[UR50][R4.64+0xd0], R175 ;  /* 0x0000d0af04008986 */ /* 0x000fe2000c101132 */
[----:B------:R-:W-:Y:S02]  /*2db60*/  ISETP.LT.OR P0, PT, R0, 0xd2, !P5 ;  /* 0x000000d20000780c */ /* 0x000fe40006f01670 */
[----:B------:R-:W-:-:S11]  /*2db70*/  LOP3.LUT P6, RZ, R6, 0x800, RZ, 0xc0, !PT ;  /* 0x0000080006ff7812 */ /* 0x000fd600078cc0ff */
        /* <DEDUP_REMOVED lines=10> */
[----:B------:R-:W-:Y:S02]  /*2dc20*/  ISETP.LT.OR P0, PT, R0, 0xda, !P5 ;  /* 0x000000da0000780c */ /* 0x000fe40006f01670 */
[----:B------:R-:W-:-:S11]  /*2dc30*/  LOP3.LUT P1, RZ, R6, 0x200, RZ, 0xc0, !PT ;  /* 0x0000020006ff7812 */ /* 0x000fd6000782c0ff */
        /* <DEDUP_REMOVED lines=16> */
[----:B------:R-:W-:Y:S07]  /*2dd40*/  @!P4 STG.E.U8 desc[UR50][R160.64+0xe0], R167 ;  /* 0x0000e0a7a000c986 */ /* 0x000fee000c101132 */
[----:B0-----:R-:W-:-:S05]  /*2dd50*/  @!P0 IMAD R7, R224, R17, RZ ;  /* 0x00000011e0078224 */ /* 0x001fca00078e02ff */
[----:B------:R0:W-:Y:S01]  /*2dd60*/  @!P0 STG.E.U8 desc[UR50][R158.64+0xe1], R7 ;  /* 0x0000e1079e008986 */ /* 0x0001e2000c101132 */
[----:B------:R-:W-:Y:S02]  /*2dd70*/  ISETP.LT.OR P0, PT, R0, 0xe9, !P5 ;  /* 0x000000e90000780c */ /* 0x000fe40006f01670 */
[C---:B------:R-:W-:Y:S02]  /*2dd80*/  LOP3.LUT P2, RZ, R9.reuse, 0x100, RZ, 0xc0, !PT ;  /* 0x0000010009ff7812 */ /* 0x040fe4000784c0ff */
[C---:B------:R-:W-:Y:S02]  /*2dd90*/  LOP3.LUT P1, RZ, R9.reuse, 0x80, RZ, 0xc0, !PT ;  /* 0x0000008009ff7812 */ /* 0x040fe4000782c0ff */
[----:B------:R-:W-:-:S07]  /*2dda0*/  LOP3.LUT P4, RZ, R9, 0x40, RZ, 0xc0, !PT ;  /* 0x0000004009ff7812 */ /* 0x000fce000788c0ff */
[----:B------:R-:W-:-:S05]  /*2ddb0*/  @!P0 IMAD R9, R225, R17, RZ ;  /* 0x00000011e1098224 */ /* 0x000fca00078e02ff */
[----:B------:R4:W-:Y:S01]  /*2ddc0*/  @!P0 STG.E.U8 desc[UR50][R4.64+0xe8], R9 ;  /* 0x0000e80904008986 */ /* 0x0009e2000c101132 */
[----:B------:R-:W-:-:S13]  /*2ddd0*/  ISETP.LT.OR P0, PT, R0, 0xea, !P5 ;  /* 0x000000ea0000780c */ /* 0x000fda0006f01670 */
[----:B-1----:R-:W-:-:S05]  /*2dde0*/  @!P0 IMAD R11, R226, R17, RZ ;  /* 0x00000011e20b8224 */ /* 0x002fca00078e02ff */
[----:B------:R1:W-:Y:S01]  /*2ddf0*/  @!P0 STG.E.U8 desc[UR50][R4.64+0xe9], R11 ;  /* 0x0000e90b04008986 */ /* 0x0003e2000c101132 */
[C---:B------:R-:W-:Y:S02]  /*2de00*/  LOP3.LUT P0, RZ, R6.reuse, 0x20, RZ, 0xc0, !PT ;  /* 0x0000002006ff7812 */ /* 0x040fe4000780c0ff */
[----:B------:R-:W-:-:S11]  /*2de10*/  LOP3.LUT P6, RZ, R6, 0x2, RZ, 0xc0, !PT ;  /* 0x0000000206ff7812 */ /* 0x000fd600078cc0ff */
[----:B--2---:R-:W-:-:S05]  /*2de20*/  @!P0 IMAD R15, R227, R17, RZ ;  /* 0x00000011e30f8224 */ /* 0x004fca00078e02ff */
[----:B------:R2:W-:Y:S01]  /*2de30*/  @!P0 STG.E.U8 desc[UR50][R156.64+0xe8], R15 ;  /* 0x0000e80f9c008986 */ /* 0x0005e2000c101132 */
[----:B------:R-:W-:Y:S01]  /*2de40*/  ISETP.LT.OR P0, PT, R0, 0xf1, !P5 ;  /* 0x000000f10000780c */ /* 0x000fe20006f01670 */
[----:B---3--:R-:W-:-:S05]  /*2de50*/  @!P6 IMAD R19, R228, R17, RZ ;  /* 0x00000011e413e224 */ /* 0x008fca00078e02ff */
[----:B------:R3:W-:Y:S01]  /*2de60*/  @!P6 STG.E.U8 desc[UR50][R154.64+0xe9], R19 ;  /* 0x0000e9139a00e986 */ /* 0x0007e2000c101132 */
[----:B------:R-:W-:-:S06]  /*2de70*/  ISETP.LT.OR P6, PT, R0, 0xf2, !P5 ;  /* 0x000000f20000780c */ /* 0x000fcc0006fc1670 */
[----:B0-----:R-:W-:-:S05]  /*2de80*/  @!P0 IMAD R7, R229, R17, RZ ;  /* 0x00000011e5078224 */ /* 0x001fca00078e02ff */
[----:B------:R-:W-:Y:S01]  /*2de90*/  @!P0 STG.E.U8 desc[UR50][R4.64+0xf0], R7 ;  /* 0x0000f00704008986 */ /* 0x000fe2000c101132 */
[C---:B------:R-:W-:Y:S02]  /*2dea0*/  ISETP.LT.OR P0, PT, R0.reuse, 0xf9, !P5 ;  /* 0x000000f90000780c */ /* 0x040fe40006f01670 */
[----:B------:R-:W-:Y:S01]  /*2deb0*/  ISETP.LT.OR P5, PT, R0, 0xfa, !P5 ;  /* 0x000000fa0000780c */ /* 0x000fe20006fa1670 */
[-C--:B----4-:R-:W-:Y:S02]  /*2dec0*/  @!P6 IMAD R9, R230, R17.reuse, RZ ;  /* 0x00000011e609e224 */ /* 0x090fe400078e02ff */
[-C--:B-1----:R-:W-:Y:S02]  /*2ded0*/  @!P4 IMAD R11, R231, R17.reuse, RZ ;  /* 0x00000011e70bc224 */ /* 0x082fe400078e02ff */
[----:B--2---:R-:W-:Y:S01]  /*2dee0*/  @!P1 IMAD R15, R232, R17, RZ ;  /* 0x00000011e80f9224 */ /* 0x004fe200078e02ff */
[----:B------:R0:W-:Y:S01]  /*2def0*/  @!P6 STG.E.U8 desc[UR50][R4.64+0xf1], R9 ;  /* 0x0000f1090400e986 */ /* 0x0001e2000c101132 */
[----:B------:R-:W-:-:S03]  /*2df00*/  ISETP.GE.AND P6, PT, R14, 0x181, PT ;  /* 0x000001810e00780c */ /* 0x000fc60003fc6270 */
[----:B------:R1:W-:Y:S01]  /*2df10*/  @!P4 STG.E.U8 desc[UR50][R152.64+0xf0], R11 ;  /* 0x0000f00b9800c986 */ /* 0x0003e2000c101132 */
[-C--:B---3--:R-:W-:Y:S01]  /*2df20*/  @!P0 IMAD R19, R233, R17.reuse, RZ ;  /* 0x00000011e9138224 */ /* 0x088fe200078e02ff */
[----:B------:R-:W-:Y:S01]  /*2df30*/  ISETP.GE.AND P4, PT, R14, 0x189, PT ;  /* 0x000001890e00780c */ /* 0x000fe20003f86270 */
[----:B------:R-:W-:Y:S01]  /*2df40*/  @!P5 IMAD R155, R234, R17, RZ ;  /* 0x00000011ea9bd224 */ /* 0x000fe200078e02ff */
[----:B------:R2:W-:Y:S01]  /*2df50*/  @!P1 STG.E.U8 desc[UR50][R22.64+0xf1], R15 ;  /* 0x0000f10f16009986 */ /* 0x0005e2000c101132 */
[----:B------:R-:W-:-:S03]  /*2df60*/  ISETP.LT.OR P1, PT, R0, 0x1, !P6 ;  /* 0x000000010000780c */ /* 0x000fc60007721670 */
[----:B------:R-:W-:Y:S01]  /*2df70*/  @!P0 STG.E.U8 desc[UR50][R4.64+0xf8], R19 ;  /* 0x0000f81304008986 */ /* 0x000fe2000c101132 */
[C---:B------:R-:W-:Y:S01]  /*2df80*/  ISETP.LT.OR P0, PT, R0.reuse, 0x1, !P4 ;  /* 0x000000010000780c */ /* 0x040fe20006701670 */
[----:B------:R-:W-:Y:S02]  /*2df90*/  IMAD.U32 R157, RZ, RZ, UR10 ;  /* 0x0000000aff9d7e24 */ /* 0x000fe4000f8e00ff */
[----:B------:R3:W-:Y:S01]  /*2dfa0*/  @!P5 STG.E.U8 desc[UR50][R4.64+0xf9], R155 ;  /* 0x0000f99b0400d986 */ /* 0x0007e2000c101132 */
[-C--:B0-----:R-:W-:Y:S01]  /*2dfb0*/  @!P2 IMAD R9, R235, R17.reuse, RZ ;  /* 0x00000011eb09a224 */ /* 0x081fe200078e02ff */
[----:B------:R-:W-:Y:S01]  /*2dfc0*/  ISETP.LT.OR P5, PT, R0, 0x2, !P6 ;  /* 0x000000020000780c */ /* 0x000fe200077a1670 */
[----:B------:R-:W-:Y:S01]  /*2dfd0*/  UIMAD UR4, UR11, 0x180, URZ ;  /* 0x000001800b0478a4 */ /* 0x000fe2000f8e023f */
[----:B------:R-:W-:Y:S02]  /*2dfe0*/  IMAD.WIDE.U32 R2, R157, 0x180, R2 ;  /* 0x000001809d027825 */ /* 0x000fe400078e0002 */
[----:B------:R-:W-:Y:S02]  /*2dff0*/  @!P2 STG.E.U8 desc[UR50][R20.64+0xf8], R9 ;  /* 0x0000f8091400a986 */ /* 0x000fe4000c101132 */
[----:B-1----:R-:W-:Y:S01]  /*2e000*/  @!P3 IMAD R11, R10, R17, RZ ;  /* 0x000000110a0bb224 */ /* 0x002fe200078e02ff */
[----:B------:R-:W-:Y:S01]  /*2e010*/  ISETP.LT.OR P2, PT, R0, 0x2, !P4 ;  /* 0x000000020000780c */ /* 0x000fe20006741670 */
[----:B------:R-:W-:-:S02]  /*2e020*/  VIADD R7, R3, UR4 ;  /* 0x0000000403077c36 */ /* 0x000fc40008000000 */
[-C--:B--2---:R-:W-:Y:S02]  /*2e030*/  @!P1 IMAD R15, R24, R17.reuse, RZ ;  /* 0x00000011180f9224 */ /* 0x084fe400078e02ff */
[----:B------:R-:W-:Y:S01]  /*2e040*/  @!P1 IMAD.MOV.U32 R6, RZ, RZ, R2 ;  /* 0x000000ffff069224 */ /* 0x000fe200078e0002 */
[----:B------:R-:W-:Y:S01]  /*2e050*/  @!P3 STG.E.U8 desc[UR50][R12.64+0xf9], R11 ;  /* 0x0000f90b0c00b986 */ /* 0x000fe2000c101132 */
[----:B---3--:R-:W-:Y:S01]  /*2e060*/  @!P0 IADD3 R4, P3, R2, UR45, RZ ;  /* 0x0000002d02048c10 */ /* 0x008fe2000ff7e0ff */
[-C--:B------:R-:W-:Y:S02]  /*2e070*/  @!P5 IMAD R25, R25, R17.reuse, RZ ;  /* 0x000000111919d224 */ /* 0x080fe400078e02ff */
[----:B------:R0:W-:Y:S01]  /*2e080*/  @!P1 STG.E.U8 desc[UR50][R6.64], R15 ;  /* 0x0000000f06009986 */ /* 0x0001e2000c101132 */
[----:B------:R-:W-:Y:S01]  /*2e090*/  @!P0 IMAD R19, R26, R17, RZ ;  /* 0x000000111a138224 */ /* 0x000fe200078e02ff */
[----:B------:R-:W-:Y:S02]  /*2e0a0*/  @!P0 IADD3.X R5, R7, UR44, RZ, P3, !PT ;  /* 0x0000002c07058c10 */ /* 0x000fe40009ffe4ff */
[----:B------:R-:W-:-:S02]  /*2e0b0*/  ISETP.LT.OR P1, PT, R0, 0x9, !P6 ;  /* 0x000000090000780c */ /* 0x000fc40007721670 */
[----:B------:R-:W-:Y:S01]  /*2e0c0*/  ISETP.LT.OR P3, PT, R0, 0x9, !P4 ;  /* 0x000000090000780c */ /* 0x000fe20006761670 */
[----:B0-----:R-:W-:-:S05]  /*2e0d0*/  @!P5 IMAD.MOV.U32 R6, RZ, RZ, R2 ;  /* 0x000000ffff06d224 */ /* 0x001fca00078e0002 */
[----:B------:R0:W-:Y:S01]  /*2e0e0*/  @!P5 STG.E.U8 desc[UR50][R6.64+0x1], R25 ;  /* 0x000001190600d986 */ /* 0x0001e2000c101132 */
[----:B------:R-:W-:-:S03]  /*2e0f0*/  @!P2 IADD3 R8, P5, R2, UR45, RZ ;  /* 0x0000002d0208ac10 */ /* 0x000fc6000ffbe0ff */
[----:B------:R1:W-:Y:S01]  /*2e100*/  @!P0 STG.E.U8 desc[UR50][R4.64], R19 ;  /* 0x0000001304008986 */ /* 0x0003e2000c101132 */
[----:B------:R-:W-:Y:S01]  /*2e110*/  ISETP.LT.OR P0, PT, R0, 0xa, !P6 ;  /* 0x0000000a0000780c */ /* 0x000fe20007701670 */
[----:B------:R-:W-:Y:S01]  /*2e120*/  @!P2 IMAD R27, R27, R17, RZ ;  /* 0x000000111b1ba224 */ /* 0x000fe200078e02ff */
[----:B------:R-:W-:Y:S01]  /*2e130*/  @!P2 IADD3.X R9, R7, UR44, RZ, P5, !PT ;  /* 0x0000002c0709ac10 */ /* 0x000fe2000affe4ff */
[----:B------:R-:W-:-:S04]  /*2e140*/  VIADD R3, R3, UR4 ;  /* 0x0000000403037c36 */ /* 0x000fc80008000000 */
[----:B------:R-:W-:Y:S01]  /*2e150*/  @!P2 STG.E.U8 desc[UR50][R8.64+0x1], R27 ;  /* 0x0000011b0800a986 */ /* 0x000fe2000c101132 */
[----:B------:R-:W-:Y:S01]  /*2e160*/  ISETP.LT.OR P2, PT, R0, 0xa, !P4 ;  /* 0x0000000a0000780c */ /* 0x000fe20006741670 */
[----:B------:R-:W-:Y:S01]  /*2e170*/  @!P1 IMAD R11, R28, R17, RZ ;  /* 0x000000111c0b9224 */ /* 0x000fe200078e02ff */
[----:B0-----:R-:W-:-:S03]  /*2e180*/  @!P3 IADD3 R6, P5, R2, UR45, RZ ;  /* 0x0000002d0206bc10 */ /* 0x001fc6000ffbe0ff */
[-C--:B------:R-:W-:Y:S01]  /*2e190*/  @!P0 IMAD R29, R29, R17.reuse, RZ ;  /* 0x000000111d1d8224 */ /* 0x080fe200078e02ff */
[----:B------:R-:W-:Y:S01]  /*2e1a0*/  @!P3 IADD3.X R7, R3, UR44, RZ, P5, !PT ;  /* 0x0000002c0307bc10 */ /* 0x000fe2000affe4ff */
[----:B------:R-:W-:Y:S01]  /*2e1b0*/  @!P3 IMAD R13, R30, R17, RZ ;  /* 0x000000111e0db224 */ /* 0x000fe200078e02ff */
[----:B------:R-:W-:Y:S01]  /*2e1c0*/  @!P1 STG.E.U8 desc[UR50][R2.64+0x8], R11 ;  /* 0x0000080b02009986 */ /* 0x000fe2000c101132 */
[----:B------:R-:W-:-:S03]  /*2e1d0*/  ISETP.LT.OR P1, PT, R0, 0x11, !P6 ;  /* 0x000000110000780c */ /* 0x000fc60007721670 */
[----:B------:R-:W-:Y:S01]  /*2e1e0*/  @!P0 STG.E.U8 desc[UR50][R2.64+0x9], R29 ;  /* 0x0000091d02008986 */ /* 0x000fe2000c101132 */
[C---:B------:R-:W-:Y:S02]  /*2e1f0*/  ISETP.LT.OR P0, PT, R0.reuse, 0x11, !P4 ;  /* 0x000000110000780c */ /* 0x040fe40006701670 */
[----:B------:R-:W-:Y:S01]  /*2e200*/  ISETP.LT.OR P5, PT, R0, 0x12, !P6 ;  /* 0x000000120000780c */ /* 0x000fe200077a1670 */
[----:B------:R0:W-:Y:S01]  /*2e210*/  @!P3 STG.E.U8 desc[UR50][R6.64+0x8], R13 ;  /* 0x0000080d0600b986 */ /* 0x0001e2000c101132 */
[----:B-1----:R-:W-:Y:S01]  /*2e220*/  @!P2 IADD3 R4, P3, R2, UR45, RZ ;  /* 0x0000002d0204ac10 */ /* 0x002fe2000ff7e0ff */
[----:B------:R-:W-:-:S03]  /*2e230*/  @!P2 IMAD R31, R31, R17, RZ ;  /* 0x000000111f1fa224 */ /* 0x000fc600078e02ff */
[----:B------:R-:W-:Y:S02]  /*2e240*/  @!P2 IADD3.X R5, R3, UR44, RZ, P3, !PT ;  /* 0x0000002c0305ac10 */ /* 0x000fe40009ffe4ff */
[----:B------:R-:W-:-:S03]  /*2e250*/  ISETP.LT.OR P3, PT, R0, 0x12, !P4 ;  /* 0x000000120000780c */ /* 0x000fc60006761670 */
[----:B------:R1:W-:Y:S01]  /*2e260*/  @!P2 STG.E.U8 desc[UR50][R4.64+0x9], R31 ;  /* 0x0000091f0400a986 */ /* 0x0003e2000c101132 */
[----:B0-----:R-:W-:Y:S01]  /*2e270*/  @!P0 IADD3 R6, P2, R2, UR45, RZ ;  /* 0x0000002d02068c10 */ /* 0x001fe2000ff5e0ff */
[-C--:B------:R-:W-:Y:S02]  /*2e280*/  @!P1 IMAD R9, R32, R17.reuse, RZ ;  /* 0x0000001120099224 */ /* 0x080fe400078e02ff */
[-C--:B------:R-:W-:Y:S01]  /*2e290*/  @!P5 IMAD R33, R33, R17.reuse, RZ ;  /* 0x000000112121d224 */ /* 0x080fe200078e02ff */
[----:B------:R-:W-:Y:S01]  /*2e2a0*/  @!P0 IADD3.X R7, R3, UR44, RZ, P2, !PT ;  /* 0x0000002c03078c10 */ /* 0x000fe200097fe4ff */
[----:B------:R-:W-:Y:S01]  /*2e2b0*/  @!P0 IMAD R11, R34, R17, RZ ;  /* 0x00000011220b8224 */ /* 0x000fe200078e02ff */
[----:B------:R0:W-:Y:S01]  /*2e2c0*/  @!P1 STG.E.U8 desc[UR50][R2.64+0x10], R9 ;  /* 0x0000100902009986 */ /* 0x0001e2000c101132 */
[C---:B------:R-:W-:Y:S02]  /*2e2d0*/  ISETP.LT.OR P1, PT, R0.reuse, 0x19, !P6 ;  /* 0x000000190000780c */ /* 0x040fe40007721670 */
[----:B------:R-:W-:Y:S01]  /*2e2e0*/  ISETP.LT.OR P2, PT, R0, 0x19, !P4 ;  /* 0x000000190000780c */ /* 0x000fe20006741670 */
[----:B------:R-:W-:Y:S01]  /*2e2f0*/  @!P5 STG.E.U8 desc[UR50][R2.64+0x11], R33 ;  /* 0x000011210200d986 */ /* 0x000fe2000c101132 */
[----:B-1----:R-:W-:-:S03]  /*2e300*/  @!P3 IADD3 R4, P5, R2, UR45, RZ ;  /* 0x0000002d0204bc10 */ /* 0x002fc6000ffbe0ff */
[----:B------:R1:W-:Y:S01]  /*2e310*/  @!P0 STG.E.U8 desc[UR50][R6.64+0x10], R11 ;  /* 0x0000100b06008986 */ /* 0x0003e2000c101132 */
[----:B------:R-:W-:Y:S01]  /*2e320*/  ISETP.LT.OR P0, PT, R0, 0x1a, !P6 ;  /* 0x0000001a0000780c */ /* 0x000fe20007701670 */
[----:B------:R-:W-:Y:S01]  /*2e330*/  @!P3 IMAD R35, R35, R17, RZ ;  /* 0x000000112323b224 */ /* 0x000fe200078e02ff */
[----:B------:R-:W-:-:S05]  /*2e340*/  @!P3 IADD3.X R5, R3, UR44, RZ, P5, !PT ;  /* 0x0000002c0305bc10 */ /* 0x000fca000affe4ff */
[----:B------:R2:W-:Y:S01]  /*2e350*/  @!P3 STG.E.U8 desc[UR50][R4.64+0x11], R35 ;  /* 0x000011230400b986 */ /* 0x0005e2000c101132 */
[----:B------:R-:W-:Y:S01]  /*2e360*/  ISETP.LT.OR P3, PT, R0, 0x1a, !P4 ;  /* 0x0000001a0000780c */ /* 0x000fe20006761670 */
[----:B------:R-:W-:Y:S01]  /*2e370*/  @!P1 IMAD R13, R36, R17, RZ ;  /* 0x00000011240d9224 */ /* 0x000fe200078e02ff */
[----:B------:R-:W-:-:S03]  /*2e380*/  @!P2 IADD3 R8, P5, R2, UR45, RZ ;  /* 0x0000002d0208ac10 */ /* 0x000fc6000ffbe0ff */
[-C--:B------:R-:W-:Y:S01]  /*2e390*/  @!P0 IMAD R37, R37, R17.reuse, RZ ;  /* 0x0000001125258224 */ /* 0x080fe200078e02ff */
[----:B0-----:R-:W-:Y:S01]  /*2e3a0*/  @!P2 IADD3.X R9, R3, UR44, RZ, P5, !PT ;  /* 0x0000002c0309ac10 */ /* 0x001fe2000affe4ff */
[----:B-1----:R-:W-:Y:S01]  /*2e3b0*/  @!P2 IMAD R7, R38, R17, RZ ;  /* 0x000000112607a224 */ /* 0x002fe200078e02ff */
[----:B------:R-:W-:Y:S01]  /*2e3c0*/  @!P1 STG.E.U8 desc[UR50][R2.64+0x18], R13 ;  /* 0x0000180d02009986 */ /* 0x000fe2000c101132 */
[----:B------:R-:W-:-:S03]  /*2e3d0*/  ISETP.LT.OR P1, PT, R0, 0x21, !P6 ;  /* 0x000000210000780c */ /* 0x000fc60007721670 */
[----:B------:R-:W-:Y:S01]  /*2e3e0*/  @!P0 STG.E.U8 desc[UR50][R2.64+0x19], R37 ;  /* 0x0000192502008986 */ /* 0x000fe2000c101132 */
[C---:B------:R-:W-:Y:S02]  /*2e3f0*/  ISETP.LT.OR P0, PT, R0.reuse, 0x21, !P4 ;  /* 0x000000210000780c */ /* 0x040fe40006701670 */
[----:B------:R-:W-:Y:S01]  /*2e400*/  ISETP.LT.OR P5, PT, R0, 0x22, !P6 ;  /* 0x000000220000780c */ /* 0x000fe200077a1670 */
[----:B------:R0:W-:Y:S01]  /*2e410*/  @!P2 STG.E.U8 desc[UR50][R8.64+0x18], R7 ;  /* 0x000018070800a986 */ /* 0x0001e2000c101132 */
[----:B--2---:R-:W-:Y:S01]  /*2e420*/  @!P3 IADD3 R4, P2, R2, UR45, RZ ;  /* 0x0000002d0204bc10 */ /* 0x004fe2000ff5e0ff */
[----:B------:R-:W-:-:S03]  /*2e430*/  @!P3 IMAD R39, R39, R17, RZ ;  /* 0x000000112727b224 */ /* 0x000fc600078e02ff */
[----:B------:R-:W-:Y:S02]  /*2e440*/  @!P3 IADD3.X R5, R3, UR44, RZ, P2, !PT ;  /* 0x0000002c0305bc10 */ /* 0x000fe400097fe4ff */
[----:B------:R-:W-:-:S03]  /*2e450*/  ISETP.LT.OR P2, PT, R0, 0x22, !P4 ;  /* 0x000000220000780c */ /* 0x000fc60006741670 */
[----:B------:R1:W-:Y:S01]  /*2e460*/  @!P3 STG.E.U8 desc[UR50][R4.64+0x19], R39 ;  /* 0x000019270400b986 */ /* 0x0003e2000c101132 */
[----:B------:R-:W-:Y:S01]  /*2e470*/  @!P0 IADD3 R6, P3, R2, UR45, RZ ;  /* 0x0000002d02068c10 */ /* 0x000fe2000ff7e0ff */
[-C--:B------:R-:W-:Y:S02]  /*2e480*/  @!P1 IMAD R11, R40, R17.reuse, RZ ;  /* 0x00000011280b9224 */ /* 0x080fe400078e02ff */
[-C--:B------:R-:W-:Y:S01]  /*2e490*/  @!P5 IMAD R41, R41, R17.reuse, RZ ;  /* 0x000000112929d224 */ /* 0x080fe200078e02ff */
[----:B0-----:R-:W-:Y:S01]  /*2e4a0*/  @!P0 IADD3.X R7, R3, UR44, RZ, P3, !PT ;  /* 0x0000002c03078c10 */ /* 0x001fe20009ffe4ff */
        /* <DEDUP_REMOVED lines=12> */
[----:B0-----:R-:W-:Y:S01]  /*2e570*/  @!P1 IMAD R11, R44, R17, RZ ;  /* 0x000000112c0b9224 */ /* 0x001fe200078e02ff */
[----:B------:R-:W-:-:S03]  /*2e580*/  @!P3 IADD3 R8, P5, R2, UR45, RZ ;  /* 0x0000002d0208bc10 */ /* 0x000fc6000ffbe0ff */
[-C--:B------:R-:W-:Y:S01]  /*2e590*/  @!P0 IMAD R45, R45, R17.reuse, RZ ;  /* 0x000000112d2d8224 */ /* 0x080fe200078e02ff */
[----:B------:R-:W-:Y:S01]  /*2e5a0*/  @!P3 IADD3.X R9, R3, UR44, RZ, P5, !PT ;  /* 0x0000002c0309bc10 */ /* 0x000fe2000affe4ff */
[----:B-1----:R-:W-:Y:S01]  /*2e5b0*/  @!P3 IMAD R7, R46, R17, RZ ;  /* 0x000000112e07b224 */ /* 0x002fe200078e02ff */
[----:B------:R0:W-:Y:S01]  /*2e5c0*/  @!P1 STG.E.U8 desc[UR50][R2.64+0x28], R11 ;  /* 0x0000280b02009986 */ /* 0x0001e2000c101132 */
        /* <DEDUP_REMOVED lines=11> */
[-C--:B0-----:R-:W-:Y:S02]  /*2e680*/  @!P1 IMAD R11, R48, R17.reuse, RZ ;  /* 0x00000011300b9224 */ /* 0x081fe400078e02ff */
[-C--:B------:R-:W-:Y:S01]  /*2e690*/  @!P5 IMAD R49, R49, R17.reuse, RZ ;  /* 0x000000113131d224 */ /* 0x080fe200078e02ff */
[----:B-1----:R-:W-:Y:S01]  /*2e6a0*/  @!P0 IADD3.X R7, R3, UR44, RZ, P2, !PT ;  /* 0x0000002c03078c10 */ /* 0x002fe200097fe4ff */
[----:B------:R-:W-:Y:S01]  /*2e6b0*/  @!P0 IMAD R13, R50, R17, RZ ;  /* 0x00000011320d8224 */ /* 0x000fe200078e02ff */
[----:B------:R0:W-:Y:S01]  /*2e6c0*/  @!P1 STG.E.U8 desc[UR50][R2.64+0x30], R11 ;  /* 0x0000300b02009986 */ /* 0x0001e2000c101132 */
[C---:B------:R-:W-:Y:S02]  /*2e6d0*/  ISETP.LT.OR P1, PT, R0.reuse, 0x39, !P6 ;  /* 0x000000390000780c */ /* 0x040fe40007721670 */
[----:B------:R-:W-:Y:S01]  /*2e6e0*/  ISETP.LT.OR P2, PT, R0, 0x39, !P4 ;  /* 0x000000390000780c */ /* 0x000fe20006741670 */
[----:B------:R-:W-:Y:S01]  /*2e6f0*/  @!P5 STG.E.U8 desc[UR50][R2.64+0x31], R49 ;  /* 0x000031310200d986 */ /* 0x000fe2000c101132 */
[----:B--2---:R-:W-:-:S03]  /*2e700*/  @!P3 IADD3 R4, P5, R2, UR45, RZ ;  /* 0x0000002d0204bc10 */ /* 0x004fc6000ffbe0ff */
        /* <DEDUP_REMOVED lines=329> */
[----:B------:R0:W-:Y:S01]  /*2fba0*/  @!P1 STG.E.U8 desc[UR50][R2.64+0xd8], R11 ;  /* 0x0000d80b02009986 */ /* 0x0001e2000c101132 */
[----:B------:R-:W-:Y:S01]  /*2fbb0*/  @!P2 IADD3.X R9, R3, UR44, RZ, P5, !PT ;  /* 0x0000002c0309ac10 */ /* 0x000fe2000affe4ff */
[-C--:B-1----:R-:W-:Y:S01]  /*2fbc0*/  @!P2 IMAD R7, R134, R17.reuse, RZ ;  /* 0x000000118607a224 */ /* 0x082fe200078e02ff */
[C---:B------:R-:W-:Y:S01]  /*2fbd0*/  ISETP.LT.OR P1, PT, R0.reuse, 0xe1, !P6 ;  /* 0x000000e10000780c */ /* 0x040fe20007721670 */
[----:B------:R-:W-:Y:S01]  /*2fbe0*/  @!P0 STG.E.U8 desc[UR50][R2.64+0xd9], R133 ;  /* 0x0000d98502008986 */ /* 0x000fe2000c101132 */
[C---:B------:R-:W-:Y:S02]  /*2fbf0*/  ISETP.LT.OR P0, PT, R0.reuse, 0xe1, !P4 ;  /* 0x000000e10000780c */ /* 0x040fe40006701670 */
[----:B------:R-:W-:Y:S01]  /*2fc00*/  ISETP.LT.OR P5, PT, R0, 0xe2, !P6 ;  /* 0x000000e20000780c */ /* 0x000fe200077a1670 */
[----:B------:R1:W-:Y:S01]  /*2fc10*/  @!P2 STG.E.U8 desc[UR50][R8.64+0xd8], R7 ;  /* 0x0000d8070800a986 */ /* 0x0003e2000c101132 */
[----:B--2---:R-:W-:Y:S01]  /*2fc20*/  @!P3 IADD3 R4, P2, R2, UR45, RZ ;  /* 0x0000002d0204bc10 */ /* 0x004fe2000ff5e0ff */
[----:B------:R-:W-:-:S03]  /*2fc30*/  @!P3 IMAD R135, R135, R17, RZ ;  /* 0x000000118787b224 */ /* 0x000fc600078e02ff */
[----:B------:R-:W-:Y:S02]  /*2fc40*/  @!P3 IADD3.X R5, R3, UR44, RZ, P2, !PT ;  /* 0x0000002c0305bc10 */ /* 0x000fe400097fe4ff */
[----:B------:R-:W-:Y:S01]  /*2fc50*/  ISETP.LT.OR P2, PT, R0, 0xe2, !P4 ;  /* 0x000000e20000780c */ /* 0x000fe20006741670 */
[-C--:B0-----:R-:W-:Y:S02]  /*2fc60*/  @!P1 IMAD R11, R136, R17.reuse, RZ ;  /* 0x00000011880b9224 */ /* 0x081fe400078e02ff */
[----:B------:R0:W-:Y:S01]  /*2fc70*/  @!P3 STG.E.U8 desc[UR50][R4.64+0xd9], R135 ;  /* 0x0000d9870400b986 */ /* 0x0001e2000c101132 */
[----:B------:R-:W-:Y:S01]  /*2fc80*/  @!P0 IADD3 R6, P3, R2, UR45, RZ ;  /* 0x0000002d02068c10 */ /* 0x000fe2000ff7e0ff */
[-C--:B------:R-:W-:Y:S02]  /*2fc90*/  @!P5 IMAD R137, R137, R17.reuse, RZ ;  /* 0x000000118989d224 */ /* 0x080fe400078e02ff */
[----:B------:R2:W-:Y:S01]  /*2fca0*/  @!P1 STG.E.U8 desc[UR50][R2.64+0xe0], R11 ;  /* 0x0000e00b02009986 */ /* 0x0005e2000c101132 */
[----:B------:R-:W-:Y:S01]  /*2fcb0*/  ISETP.LT.OR P1, PT, R0, 0xe9, !P6 ;  /* 0x000000e90000780c */ /* 0x000fe20007721670 */
[----:B-1----:R-:W-:Y:S01]  /*2fcc0*/  @!P0 IMAD R9, R138, R17, RZ ;  /* 0x000000118a098224 */ /* 0x002fe200078e02ff */
[----:B------:R-:W-:Y:S01]  /*2fcd0*/  @!P0 IADD3.X R7, R3, UR44, RZ, P3, !PT ;  /* 0x0000002c03078c10 */ /* 0x000fe20009ffe4ff */
[----:B------:R-:W-:Y:S04]  /*2fce0*/  @!P5 STG.E.U8 desc[UR50][R2.64+0xe1], R137 ;  /* 0x0000e1890200d986 */ /* 0x000fe8000c101132 */
[----:B------:R1:W-:Y:S01]  /*2fcf0*/  @!P0 STG.E.U8 desc[UR50][R6.64+0xe0], R9 ;  /* 0x0000e00906008986 */ /* 0x0003e2000c101132 */
[----:B------:R-:W-:-:S02]  /*2fd00*/  ISETP.LT.OR P0, PT, R0, 0xe9, !P4 ;  /* 0x000000e90000780c */ /* 0x000fc40006701670 */
[----:B0-----:R-:W-:Y:S02]  /*2fd10*/  @!P2 IADD3 R4, P5, R2, UR45, RZ ;  /* 0x0000002d0204ac10 */ /* 0x001fe4000ffbe0ff */
[----:B------:R-:W-:Y:S01]  /*2fd20*/  ISETP.LT.OR P3, PT, R0, 0xea, !P6 ;  /* 0x000000ea0000780c */ /* 0x000fe20007761670 */
[-C--:B------:R-:W-:Y:S01]  /*2fd30*/  @!P2 IMAD R139, R139, R17.reuse, RZ ;  /* 0x000000118b8ba224 */ /* 0x080fe200078e02ff */
[----:B------:R-:W-:Y:S01]  /*2fd40*/  @!P2 IADD3.X R5, R3, UR44, RZ, P5, !PT ;  /* 0x0000002c0305ac10 */ /* 0x000fe2000affe4ff */
[----:B--2---:R-:W-:Y:S01]  /*2fd50*/  @!P1 IMAD R11, R140, R17, RZ ;  /* 0x000000118c0b9224 */ /* 0x004fe200078e02ff */
[----:B------:R-:W-:-:S03]  /*2fd60*/  ISETP.LT.OR P5, PT, R0, 0xea, !P4 ;  /* 0x000000ea0000780c */ /* 0x000fc600067a1670 */
[----:B------:R-:W-:Y:S04]  /*2fd70*/  @!P2 STG.E.U8 desc[UR50][R4.64+0xe1], R139 ;  /* 0x0000e18b0400a986 */ /* 0x000fe8000c101132 */
[----:B------:R0:W-:Y:S01]  /*2fd80*/  @!P1 STG.E.U8 desc[UR50][R2.64+0xe8], R11 ;  /* 0x0000e80b02009986 */ /* 0x0001e2000c101132 */
[----:B-1----:R-:W-:Y:S01]  /*2fd90*/  @!P0 IADD3 R6, P1, R2, UR45, RZ ;  /* 0x0000002d02068c10 */ /* 0x002fe2000ff3e0ff */
[-C--:B------:R-:W-:Y:S01]  /*2fda0*/  @!P3 IMAD R141, R141, R17.reuse, RZ ;  /* 0x000000118d8db224 */ /* 0x080fe200078e02ff */
[----:B------:R-:W-:Y:S01]  /*2fdb0*/  ISETP.LT.OR P2, PT, R0, 0xf1, !P6 ;  /* 0x000000f10000780c */ /* 0x000fe20007741670 */
[----:B------:R-:W-:Y:S01]  /*2fdc0*/  @!P0 IMAD R13, R142, R17, RZ ;  /* 0x000000118e0d8224 */ /* 0x000fe200078e02ff */
[----:B------:R-:W-:Y:S02]  /*2fdd0*/  @!P0 IADD3.X R7, R3, UR44, RZ, P1, !PT ;  /* 0x0000002c03078c10 */ /* 0x000fe40008ffe4ff */
[----:B------:R-:W-:Y:S01]  /*2fde0*/  ISETP.LT.OR P1, PT, R0, 0xf2, !P6 ;  /* 0x000000f20000780c */ /* 0x000fe20007721670 */
[----:B------:R-:W-:Y:S01]  /*2fdf0*/  @!P3 STG.E.U8 desc[UR50][R2.64+0xe9], R141 ;  /* 0x0000e98d0200b986 */ /* 0x000fe2000c101132 */
[----:B------:R-:W-:-:S03]  /*2fe00*/  @!P5 IADD3 R8, P3, R2, UR45, RZ ;  /* 0x0000002d0208dc10 */ /* 0x000fc6000ff7e0ff */
[----:B------:R1:W-:Y:S01]  /*2fe10*/  @!P0 STG.E.U8 desc[UR50][R6.64+0xe8], R13 ;  /* 0x0000e80d06008986 */ /* 0x0003e2000c101132 */
[----:B------:R-:W-:Y:S01]  /*2fe20*/  ISETP.LT.OR P0, PT, R0, 0xf1, !P4 ;  /* 0x000000f10000780c */ /* 0x000fe20006701670 */
[-C--:B------:R-:W-:Y:S01]  /*2fe30*/  @!P5 IMAD R143, R143, R17.reuse, RZ ;  /* 0x000000118f8fd224 */ /* 0x080fe200078e02ff */
[----:B------:R-:W-:Y:S01]  /*2fe40*/  @!P5 IADD3.X R9, R3, UR44, RZ, P3, !PT ;  /* 0x0000002c0309dc10 */ /* 0x000fe20009ffe4ff */
[----:B0-----:R-:W-:Y:S01]  /*2fe50*/  @!P2 IMAD R11, R144, R17, RZ ;  /* 0x00000011900ba224 */ /* 0x001fe200078e02ff */
[----:B------:R-:W-:-:S03]  /*2fe60*/  ISETP.LT.OR P3, PT, R0, 0xf2, !P4 ;  /* 0x000000f20000780c */ /* 0x000fc60006761670 */
[-C--:B------:R-:W-:Y:S01]  /*2fe70*/  @!P1 IMAD R145, R145, R17.reuse, RZ ;  /* 0x0000001191919224 */ /* 0x080fe200078e02ff */
[----:B------:R0:W-:Y:S01]  /*2fe80*/  @!P5 STG.E.U8 desc[UR50][R8.64+0xe9], R143 ;  /* 0x0000e98f0800d986 */ /* 0x0001e2000c101132 */
[C---:B------:R-:W-:Y:S02]  /*2fe90*/  ISETP.LT.OR P5, PT, R0.reuse, 0xf9, !P4 ;  /* 0x000000f90000780c */ /* 0x040fe400067a1670 */
[C---:B------:R-:W-:Y:S01]  /*2fea0*/  ISETP.LT.OR P4, PT, R0.reuse, 0xfa, !P4 ;  /* 0x000000fa0000780c */ /* 0x040fe20006781670 */
[----:B------:R2:W-:Y:S01]  /*2feb0*/  @!P2 STG.E.U8 desc[UR50][R2.64+0xf0], R11 ;  /* 0x0000f00b0200a986 */ /* 0x0005e2000c101132 */
[C---:B------:R-:W-:Y:S02]  /*2fec0*/  ISETP.LT.OR P2, PT, R0.reuse, 0xf9, !P6 ;  /* 0x000000f90000780c */ /* 0x040fe40007741670 */
[----:B------:R-:W-:Y:S01]  /*2fed0*/  ISETP.LT.OR P6, PT, R0, 0xfa, !P6 ;  /* 0x000000fa0000780c */ /* 0x000fe200077c1670 */
[----:B------:R-:W-:Y:S01]  /*2fee0*/  @!P1 STG.E.U8 desc[UR50][R2.64+0xf1], R145 ;  /* 0x0000f19102009986 */ /* 0x000fe2000c101132 */
[----:B------:R-:W-:Y:S01]  /*2fef0*/  @!P0 IADD3 R4, P1, R2, UR45, RZ ;  /* 0x0000002d02048c10 */ /* 0x000fe2000ff3e0ff */
[----:B-1----:R-:W-:-:S03]  /*2ff00*/  @!P0 IMAD R13, R146, R17, RZ ;  /* 0x00000011920d8224 */ /* 0x002fc600078e02ff */
[----:B------:R-:W-:Y:S02]  /*2ff10*/  @!P0 IADD3.X R5, R3, UR44, RZ, P1, !PT ;  /* 0x0000002c03058c10 */ /* 0x000fe40008ffe4ff */
[C---:B------:R-:W-:Y:S01]  /*2ff20*/  @!P3 IADD3 R6, P1, R2.reuse, UR45, RZ ;  /* 0x0000002d0206bc10 */ /* 0x040fe2000ff3e0ff */
[-C--:B------:R-:W-:Y:S02]  /*2ff30*/  @!P3 IMAD R147, R147, R17.reuse, RZ ;  /* 0x000000119393b224 */ /* 0x080fe400078e02ff */
[----:B------:R1:W-:Y:S01]  /*2ff40*/  @!P0 STG.E.U8 desc[UR50][R4.64+0xf0], R13 ;  /* 0x0000f00d04008986 */ /* 0x0003e2000c101132 */
[----:B------:R-:W-:Y:S02]  /*2ff50*/  @!P3 IADD3.X R7, R3, UR44, RZ, P1, !PT ;  /* 0x0000002c0307bc10 */ /* 0x000fe40008ffe4ff */
[----:B0-----:R-:W-:Y:S01]  /*2ff60*/  @!P5 IADD3 R8, P1, R2, UR45, RZ ;  /* 0x0000002d0208dc10 */ /* 0x001fe2000ff3e0ff */
[-C--:B------:R-:W-:Y:S01]  /*2ff70*/  @!P2 IMAD R15, R148, R17.reuse, RZ ;  /* 0x00000011940fa224 */ /* 0x080fe200078e02ff */
[----:B------:R-:W-:Y:S01]  /*2ff80*/  @!P4 IADD3 R10, P0, R2, UR45, RZ ;  /* 0x0000002d020acc10 */ /* 0x000fe2000ff1e0ff */
[-C--:B------:R-:W-:Y:S01]  /*2ff90*/  @!P6 IMAD R149, R149, R17.reuse, RZ ;  /* 0x000000119595e224 */ /* 0x080fe200078e02ff */
[C---:B------:R-:W-:Y:S01]  /*2ffa0*/  @!P5 IADD3.X R9, R3.reuse, UR44, RZ, P1, !PT ;  /* 0x0000002c0309dc10 */ /* 0x040fe20008ffe4ff */
[-C--:B------:R-:W-:Y:S01]  /*2ffb0*/  @!P5 IMAD R19, R150, R17.reuse, RZ ;  /* 0x000000119613d224 */ /* 0x080fe200078e02ff */
[----:B--2---:R-:W-:Y:S01]  /*2ffc0*/  @!P4 IADD3.X R11, R3, UR44, RZ, P0, !PT ;  /* 0x0000002c030bcc10 */ /* 0x004fe200087fe4ff */
[----:B------:R-:W-:-:S02]  /*2ffd0*/  @!P4 IMAD R151, R151, R17, RZ ;  /* 0x000000119797c224 */ /* 0x000fc400078e02ff */
[----:B-1----:R-:W-:Y:S02]  /*2ffe0*/  @!P6 IMAD.MOV.U32 R4, RZ, RZ, R2 ;  /* 0x000000ffff04e224 */ /* 0x002fe400078e0002 */
[----:B------:R-:W-:Y:S01]  /*2fff0*/  @!P6 IMAD.MOV.U32 R5, RZ, RZ, R3 ;  /* 0x000000ffff05e224 */ /* 0x000fe200078e0003 */
[----:B------:R2:W-:Y:S04]  /*30000*/  @!P3 STG.E.U8 desc[UR50][R6.64+0xf1], R147 ;  /* 0x0000f1930600b986 */ /* 0x0005e8000c101132 */
[----:B------:R2:W-:Y:S04]  /*30010*/  @!P2 STG.E.U8 desc[UR50][R2.64+0xf8], R15 ;  /* 0x0000f80f0200a986 */ /* 0x0005e8000c101132 */
[----:B------:R2:W-:Y:S04]  /*30020*/  @!P6 STG.E.U8 desc[UR50][R4.64+0xf9], R149 ;  /* 0x0000f9950400e986 */ /* 0x0005e8000c101132 */
[----:B------:R2:W-:Y:S04]  /*30030*/  @!P5 STG.E.U8 desc[UR50][R8.64+0xf8], R19 ;  /* 0x0000f8130800d986 */ /* 0x0005e8000c101132 */
[----:B------:R2:W-:Y:S02]  /*30040*/  @!P4 STG.E.U8 desc[UR50][R10.64+0xf9], R151 ;  /* 0x0000f9970a00c986 */ /* 0x0005e4000c101132 */
.L_x_1052:
[----:B------:R-:W-:Y:S05]  /*30050*/  BSYNC B0 ;  /* 0x0000000000007941 */ /* 0x000fea0003800000 */
.L_x_28:
[----:B--2---:R-:W2:Y:S04]  /*30060*/  LDL.LU R3, [R1+0x638] ;  /* 0x0006380001037983 */ /* 0x004ea80000300800 */
[----:B------:R-:W2:Y:S01]  /*30070*/  LDL.LU R2, [R1+0x63c] ;  /* 0x00063c0001027983 */ /* 0x000ea20000300800 */
[----:B------:R-:W-:Y:S01]  /*30080*/  ULDC UR4, c[0x0][0xc] ;  /* 0x0000030000047ab9 */ /* 0x000fe20000000800 */
[----:B------:R-:W-:Y:S01]  /*30090*/  ULDC UR5, c[0x0][0x10] ;  /* 0x0000040000057ab9 */ /* 0x000fe20000000800 */
[----:B-1----:R-:W2:Y:S01]  /*300a0*/  LDC R5, c[0x0][0x14] ;  /* 0x00000500ff057b82 */ /* 0x002ea20000000800 */
[----:B------:R-:W-:Y:S01]  /*300b0*/  UIMAD.WIDE.U32 UR4, UR4, UR5, URZ ;  /* 0x00000005040472a5 */ /* 0x000fe2000f8e003f */
[----:B------:R-:W-:Y:S01]  /*300c0*/  PRMT R0, RZ, 0x7610, R0 ;  /* 0x00007610ff007816 */ /* 0x000fe20000000000 */
[----:B------:R-:W-:Y:S01]  /*300d0*/  UMOV UR40, 0xffffffff ;  /* 0xffffffff00287882 */ /* 0x000fe20000000000 */
[----:B------:R-:W-:-:S03]  /*300e0*/  UMOV UR41, 0xffffffff ;  /* 0xffffffff00297882 */ /* 0x000fc60000000000 */
[----:B--2---:R-:W-:-:S04]  /*300f0*/  IMAD.WIDE.U32 R2, R5, UR4, R2 ;  /* 0x0000000405027c25 */ /* 0x004fc8000f8e0002 */
[----:B------:R-:W-:Y:S01]  /*30100*/  IMAD R5, R5, UR5, RZ ;  /* 0x0000000505057c24 */ /* 0x000fe2000f8e02ff */
[----:B------:R-:W-:Y:S01]  /*30110*/  ULDC.64 UR4, c[0x0][0x650] ;  /* 0x0001940000047ab9 */ /* 0x000fe20000000a00 */
[----:B------:R-:W-:Y:S01]  /*30120*/  IMAD.MOV.U32 R6, RZ, RZ, R2 ;  /* 0x000000ffff067224 */ /* 0x000fe200078e0002 */
[----:B------:R-:W-:Y:S01]  /*30130*/  ISETP.GE.U32.AND P0, PT, R2, UR4, PT ;  /* 0x0000000402007c0c */ /* 0x000fe2000bf06070 */
[----:B------:R-:W-:-:S05]  /*30140*/  IMAD.IADD R4, R3, 0x1, R5 ;  /* 0x0000000103047824 */ /* 0x000fca00078e0205 */
[----:B------:R1:W-:Y:S01]  /*30150*/  STL [R1+0x638], R4 ;  /* 0x0006380401007387 */ /* 0x0003e20000100800 */
[----:B------:R-:W-:-:S03]  /*30160*/  ISETP.GE.U32.AND.EX P0, PT, R4, UR5, PT, P0 ;  /* 0x0000000504007c0c */ /* 0x000fc6000bf06100 */
[----:B------:R1:W-:Y:S10]  /*30170*/  STL [R1+0x63c], R6 ;  /* 0x00063c0601007387 */ /* 0x0003f40000100800 */
[----:B-1----:R-:W-:Y:S05]  /*30180*/  @P0 BRA `(.L_x_1053) ;  /* 0x0000000400800947 */ /* 0x002fea0003800000 */
[----:B------:R-:W1:Y:S01]  /*30190*/  S2UR UR6, SR_CTAID.X ;  /* 0x00000000000679c3 */ /* 0x000e620000002500 */
[----:B------:R-:W-:Y:S01]  /*301a0*/  ULDC.64 UR4, c[0x0][0x628] ;  /* 0x00018a0000047ab9 */ /* 0x000fe20000000a00 */
[----:B------:R-:W-:Y:S01]  /*301b0*/  ULDC UR7, c[0x0][0x150] ;  /* 0x0000540000077ab9 */ /* 0x000fe20000000800 */
[----:B------:R-:W-:Y:S01]  /*301c0*/  ISETP.NE.U32.AND P0, PT, RZ, UR4, PT ;  /* 0x00000004ff007c0c */ /* 0x000fe2000bf05070 */
[----:B------:R-:W-:Y:S01]  /*301d0*/  ULDC UR15, c[0x0][0x630] ;  /* 0x00018c00000f7ab9 */ /* 0x000fe20000000800 */
[----:B------:R-:W-:Y:S01]  /*301e0*/  R2UR UR16, R6 ;  /* 0x00000000061072ca */ /* 0x000fe200000e0000 */
[----:B------:R-:W-:Y:S01]  /*301f0*/  ULDC UR19, c[0x0][0x154] ;  /* 0x0000550000137ab9 */ /* 0x000fe20000000800 */
[----:B------:R-:W-:Y:S01]  /*30200*/  ISETP.NE.AND.EX P0, PT, RZ, UR5, PT, P0 ;  /* 0x00000005ff007c0c */ /* 0x000fe2000bf05300 */
[----:B------:R-:W2:Y:S01]  /*30210*/  S2UR UR18, SR_CTAID.Y ;  /* 0x00000000001279c3 */ /* 0x000ea20000002600 */
[----:B------:R-:W-:Y:S02]  /*30220*/  R2UR UR17, R4 ;  /* 0x00000000041172ca */ /* 0x000fe400000e0000 */
[----:B------:R-:W-:-:S02]  /*30230*/  R2UR UR12, R6 ;  /* 0x00000000060c72ca */ /* 0x000fc400000e0000 */
[----:B------:R-:W-:Y:S02]  /*30240*/  R2UR UR13, R4 ;  /* 0x00000000040d72ca */ /* 0x000fe400000e0000 */
[----:B-1----:R-:W-:-:S05]  /*30250*/  I2FP.F32.U32 R0, UR6 ;  /* 0x0000000600007c45 */ /* 0x002fca0008201000 */
[----:B------:R-:W-:-:S04]  /*30260*/  FMUL R0, R0, UR7 ;  /* 0x0000000700007c20 */ /* 0x000fc80008400000 */
[----:B------:R1:W3:Y:S01]  /*30270*/  F2I.U32.TRUNC.NTZ R2, R0 ;  /* 0x0000000000027305 */ /* 0x0002e2000020f000 */
[----:B--2---:R-:W-:Y:S05]  /*30280*/  @!P0 BRA `(.L_x_1054) ;  /* 0x0000000000308947 */ /* 0x004fea0003800000 */
        /* <DEDUP_REMOVED lines=12> */
.L_x_1054:
[----:B------:R-:W-:Y:S01]  /*30350*/  USHF.R.U64 UR41, UR12, UR15, UR13 ;  /* 0x0000000f0c297299 */ /* 0x000fe2000800120d */
[----:B-1----:R-:W-:Y:S01]  /*30360*/  I2FP.F32.U32 R0, UR18 ;  /* 0x0000001200007c45 */ /* 0x002fe20008201000 */
[----:B------:R-:W-:Y:S02]  /*30370*/  USHF.R.U32.HI UR4, URZ, UR15, UR13 ;  /* 0x0000000f3f047299 */ /* 0x000fe4000801160d */
[----:B------:R-:W-:Y:S02]  /*30380*/  UIADD3 UR10, UP0, URZ, -UR41, URZ ;  /* 0x800000293f0a7290 */ /* 0x000fe4000ff1e03f */
[----:B------:R-:W-:Y:S01]  /*30390*/  FMUL R0, R0, UR19 ;  /* 0x0000001300007c20 */ /* 0x000fe20008400000 */
[----:B------:R-:W-:Y:S01]  /*303a0*/  ULDC.64 UR12, c[0x0][0x620] ;  /* 0x00018800000c7ab9 */ /* 0x000fe20000000a00 */
[----:B------:R-:W-:Y:S01]  /*303b0*/  UIADD3.X UR4, URZ, ~UR4, URZ, UP0, !UPT ;  /* 0x800000043f047290 */ /* 0x000fe200087fe43f */
[----:B------:R-:W-:Y:S01]  /*303c0*/  UMOV UR8, UR16 ;  /* 0x0000001000087c82 */ /* 0x000fe20008000000 */
[----:B------:R-:W-:-:S02]  /*303d0*/  UMOV UR9, UR17 ;  /* 0x0000001100097c82 */ /* 0x000fc40008000000 */
[----:B------:R-:W1:Y:S01]  /*303e0*/  F2I.U32.TRUNC.NTZ R0, R0 ;  /* 0x0000000000007305 */ /* 0x000e62000020f000 */
[----:B------:R-:W-:Y:S02]  /*303f0*/  UIMAD UR4, UR4, UR12, URZ ;  /* 0x0000000c040472a4 */ /* 0x000fe4000f8e023f */
[----:B------:R-:W-:Y:S01]  /*30400*/  UIMAD.WIDE.U32 UR8, UR10, UR12, UR8 ;  /* 0x0000000c0a0872a5 */ /* 0x000fe2000f8e0008 */
[----:B---3--:R-:W-:Y:S01]  /*30410*/  R2UR UR12, R2 ;  /* 0x00000000020c72ca */ /* 0x008fe200000e0000 */
[----:B------:R-:W-:Y:S01]  /*30420*/  UIMAD UR10, UR10, UR13, UR4 ;  /* 0x0000000d0a0a72a4 */ /* 0x000fe2000f8e0204 */
[----:B------:R-:W-:Y:S01]  /*30430*/  ULDC UR11, c[0x0][0x618] ;  /* 0x00018600000b7ab9 */ /* 0x000fe20000000800 */
[----:B------:R-:W-:Y:S02]  /*30440*/  ULDC UR21, c[0x0][0x658] ;  /* 0x0001960000157ab9 */ /* 0x000fe40000000800 */
[----:B------:R-:W-:Y:S01]  /*30450*/  UIADD3 UR10, UR9, UR10, URZ ;  /* 0x0000000a090a7290 */ /* 0x000fe2000fffe03f */
[----:B------:R-:W-:Y:S01]  /*30460*/  UMOV UR16, 0xffffffff ;  /* 0xffffffff00107882 */ /* 0x000fe20000000000 */
[----:B------:R-:W-:Y:S01]  /*30470*/  ULDC.64 UR4, c[0x0][0x640] ;  /* 0x0001900000047ab9 */ /* 0x000fe20000000a00 */
[----:B------:R-:W-:Y:S01]  /*30480*/  USHF.L.U32 UR17, UR16, UR21, URZ ;  /* 0x0000001510117299 */ /* 0x000fe2000800063f */
[----:B------:R-:W-:Y:S01]  /*30490*/  ISETP.NE.U32.AND P0, PT, RZ, UR4, PT ;  /* 0x00000004ff007c0c */ /* 0x000fe2000bf05070 */
[----:B------:R-:W-:Y:S01]  /*304a0*/  USHF.R.U64 UR8, UR8, UR11, UR10 ;  /* 0x0000000b08087299 */ /* 0x000fe2000800120a */
[----:B-1----:R-:W-:Y:S01]  /*304b0*/  R2UR UR14, R0 ;  /* 0x00000000000e72ca */ /* 0x002fe200000e0000 */
[----:B------:R-:W-:Y:S01]  /*304c0*/  USHF.R.U32.HI UR10, URZ, UR11, UR10 ;  /* 0x0000000b3f0a7299 */ /* 0x000fe2000801160a */
[----:B------:R-:W-:Y:S01]  /*304d0*/  ISETP.NE.AND.EX P0, PT, RZ, UR5, PT, P0 ;  /* 0x00000005ff007c0c */ /* 0x000fe2000bf05300 */
[----:B------:R-:W-:Y:S01]  /*304e0*/  ULDC UR15, c[0x0][0x608] ;  /* 0x00018200000f7ab9 */ /* 0x000fe20000000800 */
[----:B------:R-:W-:-:S02]  /*304f0*/  ULOP3.LUT UR22, URZ, UR17, URZ, 0x33, !UPT ;  /* 0x000000113f167292 */ /* 0x000fc4000f8e333f */
[----:B------:R-:W-:Y:S02]  /*30500*/  USHF.R.U64 UR17, UR8, UR15, UR10 ;  /* 0x0000000f08117299 */ /* 0x000fe4000800120a */
[----:B------:R-:W-:Y:S01]  /*30510*/  USHF.R.U32.HI UR10, URZ, UR15, UR10 ;  /* 0x0000000f3f0a7299 */ /* 0x000fe2000801160a */
[----:B------:R-:W-:Y:S01]  /*30520*/  UMOV UR19, 0x1 ;  /* 0x0000000100137882 */ /* 0x000fe20000000000 */
[----:B------:R-:W-:Y:S02]  /*30530*/  UIADD3 UR12, -UR12, URZ, URZ ;  /* 0x0000003f0c0c7290 */ /* 0x000fe4000fffe13f */
[----:B------:R-:W-:Y:S02]  /*30540*/  USHF.L.U32 UR16, UR19, UR21, URZ ;  /* 0x0000001513107299 */ /* 0x000fe4000800063f */
[----:B------:R-:W-:Y:S01]  /*30550*/  USHF.R.U64 UR19, UR17, UR21, UR10 ;  /* 0x0000001511137299 */ /* 0x000fe2000800120a */
[----:B------:R-:W-:Y:S01]  /*30560*/  ULDC UR13, c[0x0][0x144] ;  /* 0x00005100000d7ab9 */ /* 0x000fe20000000800 */
[----:B------:R-:W-:Y:S01]  /*30570*/  ULDC UR7, c[0x0][0x600] ;  /* 0x0001800000077ab9 */ /* 0x000fe20000000800 */
[----:B------:R-:W-:-:S02]  /*30580*/  UIADD3 UR20, -UR14, URZ, URZ ;  /* 0x0000003f0e147290 */ /* 0x000fc4000fffe13f */
[----:B------:R-:W-:Y:S02]  /*30590*/  USHF.R.U32.HI UR15, URZ, UR21, UR10 ;  /* 0x000000153f0f7299 */ /* 0x000fe4000801160a */
[----:B------:R-:W-:Y:S02]  /*305a0*/  UIADD3 UR9, UR7, -0x1, URZ ;  /* 0xffffffff07097890 */ /* 0x000fe4000fffe03f */
        /* <DEDUP_REMOVED lines=16> */
.L_x_1055:
[----:B------:R-:W-:Y:S01]  /*306b0*/  UISETP.NE.AND UP0, UPT, UR39, URZ, UPT ;  /* 0x0000003f2700728c */ /* 0x000fe2000bf05270 */
[----:B------:R-:W-:Y:S01]  /*306c0*/  IMAD.MOV.U32 R0, RZ, RZ, 0x1 ;  /* 0x00000001ff007424 */ /* 0x000fe200078e00ff */
[----:B------:R-:W-:Y:S02]  /*306d0*/  USHF.R.U64 UR4, UR14, UR21, UR15 ;  /* 0x000000150e047299 */ /* 0x000fe4000800120f */
[----:B------:R-:W-:Y:S02]  /*306e0*/  ULOP3.LUT UR17, UR17, UR22, URZ, 0xc0, !UPT ;  /* 0x0000001611117292 */ /* 0x000fe4000f8ec03f */
[----:B------:R-:W-:Y:S02]  /*306f0*/  UIADD3 UR5, -UR4, URZ, URZ ;  /* 0x0000003f04057290 */ /* 0x000fe4000fffe13f */
[----:B------:R-:W-:Y:S02]  /*30700*/  UIMAD UR16, UR16, UR4, UR17 ;  /* 0x00000004101072a4 */ /* 0x000fe4000f8e0211 */
[----:B------:R-:W-:-:S02]  /*30710*/  ULOP3.LUT UR9, UR8, UR9, URZ, 0xc0, !UPT ;  /* 0x0000000908097292 */ /* 0x000fc4000f8ec03f */
[----:B------:R-:W-:Y:S02]  /*30720*/  @UP0 UIMAD UR49, UR24, UR20, UR18 ;  /* 0x00000014183102a4 */ /* 0x000fe4000f8e0212 */
[----:B------:R-:W-:-:S03]  /*30730*/  UIMAD UR4, UR5, UR23, UR19 ;  /* 0x00000017050472a4 */ /* 0x000fc6000f8e0213 */
[----:B------:R-:W-:Y:S01]  /*30740*/  ULDC UR5, c[0x0][0x610] ;  /* 0x0001840000057ab9 */ /* 0x000fe20000000800 */
[----:B------:R-:W-:Y:S02]  /*30750*/  UIMAD UR4, UR4, UR7, UR9 ;  /* 0x00000007040472a4 */ /* 0x000fe4000f8e0209 */
[----:B------:R-:W-:-:S04]  /*30760*/  UIMAD UR49, UR16, UR5, UR49 ;  /* 0x00000005103172a4 */ /* 0x000fc8000f8e0231 */
[----:B------:R-:W-:Y:S02]  /*30770*/  USEL UR40, UR4, UR49, !UP0 ;  /* 0x0000003104287287 */ /* 0x000fe4000c000000 */
[----:B------:R-:W-:-:S12]  /*30780*/  USEL UR49, UR49, UR4, !UP0 ;  /* 0x0000000431317287 */ /* 0x000fd8000c000000 */
.L_x_1053:
[----:B------:R-:W-:-:S13]  /*30790*/  LOP3.LUT P0, RZ, R0, 0xff, RZ, 0xc0, !PT ;  /* 0x000000ff00ff7812 */ /* 0x000fda000780c0ff */
[----:B------:R-:W-:Y:S05]  /*307a0*/  @P0 BRA `(.L_x_1056) ;  /* 0xfffffd0800740947 */ /* 0x000fea000383ffff */
[----:B------:R-:W-:Y:S05]  /*307b0*/  EXIT ;  /* 0x000000000000794d */ /* 0x000fea0003800000 */
.L_x_3:
[----:B------:R-:W2:Y:S01]  /*307c0*/  LDL R4, [R1+0x63c] ;  /* 0x00063c0001047983 */ /* 0x000ea20000100800 */
[----:B------:R-:W-:-:S03]  /*307d0*/  ULDC.64 UR8, c[0x0][0x650] ;  /* 0x0001940000087ab9 */ /* 0x000fc60000000a00 */
[----:B------:R-:W3:Y:S01]  /*307e0*/  LDL R3, [R1+0x638] ;  /* 0x0006380001037983 */ /* 0x000ee20000100800 */
[----:B------:R-:W-:Y:S01]  /*307f0*/  PRMT R0, RZ, 0x7610, R0 ;  /* 0x00007610ff007816 */ /* 0x000fe20000000000 */
[----:B------:R-:W-:Y:S02]  /*30800*/  IMAD.MOV.U32 R5, RZ, RZ, -0x1 ;  /* 0xffffffffff057424 */ /* 0x000fe400078e00ff */
[----:B------:R-:W-:Y:S02]  /*30810*/  IMAD.MOV.U32 R2, RZ, RZ, -0x1 ;  /* 0xffffffffff027424 */ /* 0x000fe400078e00ff */
[----:B------:R-:W-:Y:S01]  /*30820*/  IMAD.MOV.U32 R10, RZ, RZ, -0x1 ;  /* 0xffffffffff0a7424 */ /* 0x000fe200078e00ff */
[----:B--2---:R-:W-:-:S04]  /*30830*/  ISETP.GE.U32.AND P0, PT, R4, UR8, PT ;  /* 0x0000000804007c0c */ /* 0x004fc8000bf06070 */
[----:B---3--:R-:W-:-:S13]  /*30840*/  ISETP.GE.U32.AND.EX P0, PT, R3, UR9, PT, P0 ;  /* 0x0000000903007c0c */ /* 0x008fda000bf06100 */
[----:B------:R-:W-:Y:S05]  /*30850*/  @P0 BRA `(.L_x_1057) ;  /* 0x00000004008c0947 */ /* 0x000fea0003800000 */
[----:B------:R-:W-:Y:S01]  /*30860*/  I2FP.F32.U32 R0, UR4 ;  /* 0x0000000400007c45 */ /* 0x000fe20008201000 */
[----:B0-----:R-:W-:Y:S01]  /*30870*/  ULDC.64 UR16, c[0x0][0x628] ;  /* 0x00018a0000107ab9 */ /* 0x001fe20000000a00 */
        /* <DEDUP_REMOVED lines=24> */
.L_x_1058:
        /* <DEDUP_REMOVED lines=24> */
[----:B------:R-:W-:Y:S01]  /*30b80*/  UMOV UR19, 0x1 ;  /* 0x0000000100137882 */ /* 0x000fe20000000000 */
[----:B------:R-:W-:Y:S01]  /*30b90*/  ULDC UR20, c[0x0][0x608] ;  /* 0x0001820000147ab9 */ /* 0x000fe20000000800 */
[----:B------:R-:W-:Y:S01]  /*30ba0*/  USHF.L.U32 UR26, UR19, UR23, URZ ;  /* 0x00000017131a7299 */ /* 0x000fe2000800063f */
[----:B------:R-:W-:Y:S01]  /*30bb0*/  ISETP.NE.AND.EX P0, PT, RZ, UR9, PT, P0 ;  /* 0x00000009ff007c0c */ /* 0x000fe2000bf05300 */
[----:B------:R-:W-:Y:S02]  /*30bc0*/  USHF.R.U64 UR19, UR18, UR20, UR11 ;  /* 0x0000001412137299 */ /* 0x000fe4000800120b */
[----:B------:R-:W-:Y:S02]  /*30bd0*/  USHF.R.U32.HI UR11, URZ, UR20, UR11 ;  /* 0x000000143f0b7299 */ /* 0x000fe4000801160b */
[----:B------:R-:W-:-:S02]  /*30be0*/  UIADD3 UR15, -UR15, URZ, URZ ;  /* 0x0000003f0f0f7290 */ /* 0x000fc4000fffe13f */
[----:B------:R-:W-:Y:S01]  /*30bf0*/  USHF.R.U64 UR20, UR19, UR23, UR11 ;  /* 0x0000001713147299 */ /* 0x000fe2000800120b */
[----:B------:R-:W-:Y:S01]  /*30c00*/  ULDC UR16, c[0x0][0x144] ;  /* 0x0000510000107ab9 */ /* 0x000fe20000000800 */
[----:B------:R-:W-:Y:S01]  /*30c10*/  ULDC UR6, c[0x0][0x600] ;  /* 0x0001800000067ab9 */ /* 0x000fe20000000800 */
[----:B------:R-:W-:Y:S02]  /*30c20*/  USHF.R.U32.HI UR11, URZ, UR23, UR11 ;  /* 0x000000173f0b7299 */ /* 0x000fe4000801160b */
[----:B------:R-:W-:Y:S02]  /*30c30*/  UIMAD UR23, UR16, UR15, UR4 ;  /* 0x0000000f101772a4 */ /* 0x000fe4000f8e0204 */
[----:B------:R-:W-:Y:S02]  /*30c40*/  UIADD3 UR22, UR6, -0x1, URZ ;  /* 0xffffffff06167890 */ /* 0x000fe4000fffe03f */
[----:B------:R-:W-:Y:S02]  /*30c50*/  ULOP3.LUT UR27, URZ, UR13, URZ, 0x33, !UPT ;  /* 0x0000000d3f1b7292 */ /* 0x000fe4000f8e333f */
[----:B------:R-:W-:Y:S01]  /*30c60*/  UIADD3 UR21, -UR17, URZ, URZ ;  /* 0x0000003f11157290 */ /* 0x000fe2000fffe13f */
        /* <DEDUP_REMOVED lines=17> */
.L_x_1059:
[----:B------:R-:W-:Y:S01]  /*30d80*/  UISETP.NE.AND UP0, UPT, UR39, URZ, UPT ;  /* 0x0000003f2700728c */ /* 0x000fe2000bf05270 */
[----:B------:R-:W-:Y:S01]  /*30d90*/  IMAD.MOV.U32 R0, RZ, RZ, 0x1 ;  /* 0x00000001ff007424 */ /* 0x000fe200078e00ff */
[----:B------:R-:W-:Y:S01]  /*30da0*/  USHF.R.U64 UR8, UR4, UR24, UR11 ;  /* 0x0000001804087299 */ /* 0x000fe2000800120b */
[----:B------:R-:W-:Y:S01]  /*30db0*/  IMAD.U32 R10, RZ, RZ, UR5 ;  /* 0x00000005ff0a7e24 */ /* 0x000fe2000f8e00ff */
[----:B------:R-:W-:Y:S02]  /*30dc0*/  ULOP3.LUT UR4, UR19, UR27, URZ, 0xc0, !UPT ;  /* 0x0000001b13047292 */ /* 0x000fe4000f8ec03f */
[----:B------:R-:W-:Y:S02]  /*30dd0*/  ULOP3.LUT UR18, UR18, UR22, URZ, 0xc0, !UPT ;  /* 0x0000001612127292 */ /* 0x000fe4000f8ec03f */
[----:B------:R-:W-:-:S03]  /*30de0*/  UIMAD UR4, UR26, UR8, UR4 ;  /* 0x000000081a0472a4 */ /* 0x000fc6000f8e0204 */
[----:B------:R-:W-:Y:S02]  /*30df0*/  @UP0 UIMAD UR23, UR28, UR21, UR7 ;  /* 0x000000151c1702a4 */ /* 0x000fe4000f8e0207 */
[----:B------:R-:W-:-:S03]  /*30e00*/  UIADD3 UR7, -UR8, URZ, URZ ;  /* 0x0000003f08077290 */ /* 0x000fc6000fffe13f */
[----:B------:R-:W-:Y:S01]  /*30e10*/  ULDC UR8, c[0x0][0x610] ;  /* 0x0001840000087ab9 */ /* 0x000fe20000000800 */
[----:B------:R-:W-:Y:S02]  /*30e20*/  UIMAD UR7, UR7, UR25, UR20 ;  /* 0x00000019070772a4 */ /* 0x000fe4000f8e0214 */
[----:B------:R-:W-:Y:S02]  /*30e30*/  UIMAD UR4, UR4, UR8, UR23 ;  /* 0x00000008040472a4 */ /* 0x000fe4000f8e0217 */
[----:B------:R-:W-:-:S04]  /*30e40*/  UIMAD UR7, UR7, UR6, UR18 ;  /* 0x00000006070772a4 */ /* 0x000fc8000f8e0212 */
[----:B------:R-:W-:Y:S02]  /*30e50*/  USEL UR6, UR7, UR4, !UP0 ;  /* 0x0000000407067287 */ /* 0x000fe4000c000000 */
[----:B------:R-:W-:-:S04]  /*30e60*/  USEL UR4, UR4, UR7, !UP0 ;  /* 0x0000000704047287 */ /* 0x000fc8000c000000 */
[----:B------:R-:W-:Y:S02]  /*30e70*/  IMAD.U32 R2, RZ, RZ, UR6 ;  /* 0x00000006ff027e24 */ /* 0x000fe4000f8e00ff */
[----:B------:R-:W-:-:S07]  /*30e80*/  IMAD.U32 R5, RZ, RZ, UR4 ;  /* 0x00000004ff057e24 */ /* 0x000fce000f8e00ff */
.L_x_1057:
[----:B------:R-:W-:-:S08]  /*30e90*/  NOP ;  /* 0x0000000000007918 */ /* 0x000fd00000000000 */
[----:B0-----:R-:W0:-:S00]  /*30ea0*/  USETMAXREG.DEALLOC.CTAPOOL 0x18 ;  /* 0x00000018000079c8 */ /* 0x001e0000080e0500 */
[----:B------:R-:W-:-:S13]  /*30eb0*/  ISETP.NE.AND P0, PT, RZ, UR10, PT ;  /* 0x0000000aff007c0c */ /* 0x000fda000bf05270 */
[----:B------:R-:W-:Y:S05]  /*30ec0*/  @P0 EXIT ;  /* 0x000000000000094d */ /* 0x000fea0003800000 */
[----:B0-----:R-:W-:Y:S01]  /*30ed0*/  LOP3.LUT P0, RZ, R0, 0xff, RZ, 0xc0, !PT ;  /* 0x000000ff00ff7812 */ /* 0x001fe2000780c0ff */
[----:B------:R-:W-:Y:S02]  /*30ee0*/  IMAD.MOV.U32 R0, RZ, RZ, 0x1 ;  /* 0x00000001ff007424 */ /* 0x000fe400078e00ff */
[----:B------:R-:W-:-:S10]  /*30ef0*/  IMAD.MOV.U32 R6, RZ, RZ, RZ ;  /* 0x000000ffff067224 */ /* 0x000fd400078e00ff */
[----:B------:R-:W-:Y:S05]  /*30f00*/  @!P0 BRA `(.L_x_1060) ;  /* 0x0000000c00688947 */ /* 0x000fea0003800000 */
[----:B------:R-:W0:Y:S01]  /*30f10*/  S2R R3, SR_TID.X ;  /* 0x0000000000037919 */ /* 0x000e220000002100 */
[----:B------:R-:W1:Y:S01]  /*30f20*/  LDC R0, c[0x0][0x28c] ;  /* 0x0000a300ff007b82 */ /* 0x000e620000000800 */
[----:B------:R-:W-:Y:S01]  /*30f30*/  ULDC UR5, c[0x0][0x658] ;  /* 0x0001960000057ab9 */ /* 0x000fe20000000800 */
[----:B------:R-:W-:Y:S01]  /*30f40*/  UMOV UR7, 0xffffffff ;  /* 0xffffffff00077882 */ /* 0x000fe20000000000 */
[----:B------:R-:W-:Y:S01]  /*30f50*/  ULDC UR6, c[0x0][0xc] ;  /* 0x0000030000067ab9 */ /* 0x000fe20000000800 */
[----:B------:R-:W-:Y:S01]  /*30f60*/  USHF.L.U32 UR9, UR7, UR5, URZ ;  /* 0x0000000507097299 */ /* 0x000fe2000800063f */
[----:B------:R-:W-:Y:S01]  /*30f70*/  BSSY B0, `(.L_x_1060) ;  /* 0x00000d3000007945 */ /* 0x000fe20003800000 */
[----:B------:R-:W-:Y:S01]  /*30f80*/  UMOV UR8, 0x1 ;  /* 0x0000000100087882 */ /* 0x000fe20000000000 */
[----:B------:R-:W-:Y:S01]  /*30f90*/  ULDC UR7, c[0x0][0x10] ;  /* 0x0000040000077ab9 */ /* 0x000fe20000000800 */
[----:B------:R-:W-:Y:S01]  /*30fa0*/  USHF.L.U32 UR5, UR8, UR5, URZ ;  /* 0x0000000508057299 */ /* 0x000fe2000800063f */
[----:B------:R-:W-:Y:S01]  /*30fb0*/  IMAD.MOV.U32 R8, RZ, RZ, 0x1 ;  /* 0x00000001ff087424 */ /* 0x000fe200078e00ff */
[----:B------:R-:W-:Y:S01]  /*30fc0*/  UIMAD.WIDE.U32 UR6, UR6, UR7, URZ ;  /* 0x00000007060672a5 */ /* 0x000fe2000f8e003f */
[----:B------:R-:W-:Y:S01]  /*30fd0*/  IMAD.MOV.U32 R6, RZ, RZ, RZ ;  /* 0x000000ffff067224 */ /* 0x000fe200078e00ff */
[----:B------:R-:W-:Y:S01]  /*30fe0*/  ULDC UR8, c[0x0][0x14] ;  /* 0x0000050000087ab9 */ /* 0x000fe20000000800 */
[----:B------:R-:W-:Y:S01]  /*30ff0*/  ULDC UR4, c[0x0][0x600] ;  /* 0x0001800000047ab9 */ /* 0x000fe20000000800 */
[----:B------:R-:W-:-:S02]  /*31000*/  UIMAD.WIDE.U32 UR20, UR6, UR8, URZ ;  /* 0x00000008061472a5 */ /* 0x000fc4000f8e003f */
[----:B------:R-:W-:Y:S02]  /*31010*/  UIMAD UR7, UR7, UR8, URZ ;  /* 0x00000008070772a4 */ /* 0x000fe4000f8e023f */
[----:B------:R-:W-:Y:S02]  /*31020*/  ULOP3.LUT UR24, UR38, 0x2, URZ, 0xfc, !UPT ;  /* 0x0000000226187892 */ /* 0x000fe4000f8efc3f */
[----:B------:R-:W-:Y:S02]  /*31030*/  UIADD3 UR4, UR4, -0x1, URZ ;  /* 0xffffffff04047890 */ /* 0x000fe4000fffe03f */
[----:B------:R-:W-:Y:S01]  /*31040*/  ULOP3.LUT UR6, URZ, UR9, URZ, 0x33, !UPT ;  /* 0x000000093f067292 */ /* 0x000fe2000f8e333f */
[----:B-1----:R-:W-:Y:S01]  /*31050*/  VIADD R0, R0, 0x3f ;  /* 0x0000003f00007836 */ /* 0x002fe20000000000 */
[----:B------:R-:W-:Y:S01]  /*31060*/  UIADD3 UR7, UR21, UR7, URZ ;  /* 0x0000000715077290 */ /* 0x000fe2000fffe03f */
[----:B------:R-:W-:Y:S01]  /*31070*/  ULDC.64 UR22, c[0x0][0x198] ;  /* 0x0000660000167ab9 */ /* 0x000fe20000000a00 */
[----:B0-----:R-:W-:-:S02]  /*31080*/  LOP3.LUT P3, RZ, R3, 0x7f, RZ, 0xc0, !PT ;  /* 0x0000007f03ff7812 */ /* 0x001fc4000786c0ff */
[----:B------:R-:W-:Y:S02]  /*31090*/  LOP3.LUT P0, RZ, R3, 0x1f, RZ, 0xc0, !PT ;  /* 0x0000001f03ff7812 */ /* 0x000fe4000780c0ff */
[----:B------:R-:W-:Y:S02]  /*310a0*/  SHF.R.S32.HI R3, RZ, 0x1f, R0 ;  /* 0x0000001fff037819 */ /* 0x000fe40000011400 */
[----:B------:R-:W-:Y:S02]  /*310b0*/  PLOP3.LUT P0, PT, P0, P3, PT, 0x8a, 0x0 ;  /* 0x000000000000781c */ /* 0x000fe40000707172 */
[----:B------:R-:W-:Y:S01]  /*310c0*/  LEA.HI R3, R3, R0, RZ, 0x6 ;  /* 0x0000000003037211 */ /* 0x000fe200078f30ff */
[----:B------:R-:W-:-:S03]  /*310d0*/  IMAD.MOV.U32 R0, RZ, RZ, 0x1 ;  /* 0x00000001ff007424 */ /* 0x000fc600078e00ff */
[----:B------:R-:W-:-:S05]  /*310e0*/  SHF.R.S32.HI R7, RZ, 0x6, R3 ;  /* 0x00000006ff077819 */ /* 0x000fca0000011403 */
[----:B------:R-:W-:-:S07]  /*310f0*/  VIADD R11, R7, 0x1 ;  /* 0x00000001070b7836 */ /* 0x000fce0000000000 */
.L_x_1072:
[----:B------:R-:W-:-:S03]  /*31100*/  UMOV UR8, 0xffffffff ;  /* 0xffffffff00087882 */ /* 0x000fc60000000000 */
[----:B------:R-:W-:Y:S05]  /*31110*/  BRA.DIV UR8, `(.L_x_1061) ;  /* 0x0000000e08d07947 */ /* 0x000fea000b800000 */
[----:B------:R-:W-:-:S13]  /*31120*/  ELECT P6, URZ, PT ;  /* 0x00000000003f782f */ /* 0x000fda00038c0000 */
.L_x_1083:
[----:B------:R-:W0:Y:S01]  /*31130*/  LDC R3, c[0x0][0x28c] ;  /* 0x0000a300ff037b82 */ /* 0x000e220000000800 */
[----:B------:R-:W-:Y:S01]  /*31140*/  BSSY B1, `(.L_x_1062) ;  /* 0x0000038000017945 */ /* 0x000fe20003800000 */
[----:B0-----:R-:W-:-:S13]  /*31150*/  ISETP.LT.OR P6, PT, R3, 0x1, !P6 ;  /* 0x000000010300780c */ /* 0x001fda00077c1670 */
[----:B------:R-:W-:Y:S05]  /*31160*/  @P6 BRA `(.L_x_1063) ;  /* 0x0000000000d46947 */ /* 0x000fea0003800000 */
[----:B------:R-:W-:Y:S02]  /*31170*/  IMAD.SHL.U32 R2, R2, 0x100, RZ ;  /* 0x0000010002027824 */ /* 0x000fe400078e00ff */
[----:B------:R-:W-:Y:S02]  /*31180*/  IMAD.SHL.U32 R5, R5, 0x200, RZ ;  /* 0x0000020005057824 */ /* 0x000fe400078e00ff */
[----:B------:R-:W-:Y:S02]  /*31190*/  IMAD.MOV.U32 R14, RZ, RZ, RZ ;  /* 0x000000ffff0e7224 */ /* 0x000fe400078e00ff */
[----:B------:R-:W-:Y:S02]  /*311a0*/  IMAD.MOV.U32 R4, RZ, RZ, R11 ;  /* 0x000000ffff047224 */ /* 0x000fe400078e000b */
[----:B------:R-:W-:Y:S02]  /*311b0*/  IMAD.MOV.U32 R3, RZ, RZ, R0 ;  /* 0x000000ffff037224 */ /* 0x000fe400078e0000 */
[----:B------:R-:W-:-:S07]  /*311c0*/  IMAD.MOV.U32 R9, RZ, RZ, R6 ;  /* 0x000000ffff097224 */ /* 0x000fce00078e0006 */
.L_x_1067:
[----:B------:R-:W0:Y:S01]  /*311d0*/  S2R R13, SR_CgaCtaId ;  /* 0x00000000000d7919 */ /* 0x000e220000008800 */
[----:B------:R-:W-:-:S04]  /*311e0*/  MOV R12, 0x400 ;  /* 0x00000400000c7802 */ /* 0x000fc80000000f00 */
[----:B0-----:R-:W-:Y:S02]  /*311f0*/  LEA R16, R13, R12, 0x18 ;  /* 0x0000000c0d107211 */ /* 0x001fe400078ec0ff */
[----:B------:R-:W-:Y:S01]  /*31200*/  SHF.L.U32 R12, R3, 0x1f, RZ ;  /* 0x0000001f030c7819 */ /* 0x000fe200000006ff */
[----:B------:R-:W0:Y:S02]  /*31210*/  @!P3 LDC R13, c[0x0][0x500] ;  /* 0x00014000ff0dbb82 */ /* 0x000e240000000800 */
[----:B------:R-:W-:-:S04]  /*31220*/  IMAD R15, R9, 0x8, R16 ;  /* 0x00000008090f7824 */ /* 0x000fc800078e0210 */
[----:B------:R-:W1:Y:S02]  /*31230*/  SYNCS.PHASECHK.TRANS64.TRYWAIT P1, [R15+URZ+0x20], R12 ;  /* 0x0000200c0f0075a7 */ /* 0x000e64000802017f */
[----:B-1----:R-:W-:Y:S05]  /*31240*/  @!P1 BRA `(.L_x_1064) ;  /* 0x0000000c00a49947 */ /* 0x002fea0003800000 */
.L_x_1084:
[----:B------:R-:W-:Y:S01]  /*31250*/  UPRMT UR8, UR24, 0x9910, URZ ;  /* 0x0000991018087896 */ /* 0x000fe2000800003f */
[----:B0-----:R0:W-:Y:S03]  /*31260*/  @!P3 SYNCS.ARRIVE.TRANS64 RZ, [R15+URZ], R13 ;  /* 0x0000000d0fffb9a7 */ /* 0x0011e6000800003f */
[----:B------:R-:W-:-:S06]  /*31270*/  UISETP.NE.AND UP0, UPT, UR8, 0x2, UPT ;  /* 0x000000020800788c */ /* 0x000fcc000bf05270 */
[----:B------:R-:W-:-:S13]  /*31280*/  PLOP3.LUT P1, PT, PT, PT, UP0, 0x80, 0x0 ;  /* 0x000000000000781c */ /* 0x000fda0003f2f008 */
[----:B0-----:R-:W-:Y:S05]  /*31290*/  @P1 BRA `(.L_x_1065) ;  /* 0x0000000000041947 */ /* 0x001fea0003800000 */
[----:B------:R-:W-:Y:S01]  /*312a0*/  BPT.TRAP 0x1 ;  /* 0x000000040000795c */ /* 0x000fe20000300000 */
.L_x_1065:
[----:B------:R-:W-:Y:S05]  /*312b0*/  @P0 BRA `(.L_x_1066) ;  /* 0x0000000000040947 */ /* 0x000fea0003800000 */
[----:B------:R-:W-:Y:S01]  /*312c0*/  BPT.TRAP 0x1 ;  /* 0x000000040000795c */ /* 0x000fe20000300000 */
.L_x_1066:
[--C-:B-1----:R-:W-:Y:S01]  /*312d0*/  IMAD R12, R9, 0x8000, R16.reuse ;  /* 0x00008000090c7824 */ /* 0x102fe200078e0210 */
[----:B------:R-:W-:Y:S01]  /*312e0*/  R2UR UR18, R5 ;  /* 0x00000000051272ca */ /* 0x000fe200000e0000 */
[----:B------:R-:W-:Y:S01]  /*312f0*/  IMAD R16, R9, 0x4000, R16 ;  /* 0x0000400009107824 */ /* 0x000fe200078e0210 */
[----:B------:R-:W-:Y:S01]  /*31300*/  R2UR UR9, R15 ;  /* 0x000000000f0972ca */ /* 0x000fe200000e0000 */
[----:B------:R-:W-:Y:S01]  /*31310*/  VIADD R4, R4, 0xffffffff ;  /* 0xffffffff04047836 */ /* 0x000fe20000000000 */
[----:B------:R-:W-:Y:S01]  /*31320*/  R2UR UR8, R12 ;  /* 0x000000000c0872ca */ /* 0x000fe200000e0000 */
[----:B------:R-:W-:Y:S01]  /*31330*/  UIADD3 UR14, UP0, UR22, 0xf0, URZ ;  /* 0x000000f0160e7890 */ /* 0x000fe2000ff1e03f */
[----:B------:R-:W-:Y:S01]  /*31340*/  R2UR UR11, R16 ;  /* 0x00000000100b72ca */ /* 0x000fe200000e0000 */
[----:B------:R-:W-:Y:S01]  /*31350*/  UIADD3 UR26, UP1, UR22, 0x1f0, URZ ;  /* 0x000001f0161a7890 */ /* 0x000fe2000ff3e03f */
[----:B------:R-:W-:Y:S01]  /*31360*/  R2UR UR10, R14 ;  /* 0x000000000e0a72ca */ /* 0x000fe200000e0000 */
[----:B------:R-:W-:Y:S01]  /*31370*/  UIADD3.X UR15, URZ, UR23, URZ, UP0, !UPT ;  /* 0x000000173f0f7290 */ /* 0x000fe200087fe43f */
[----:B------:R-:W-:Y:S01]  /*31380*/  R2UR UR12, R10 ;  /* 0x000000000a0c72ca */ /* 0x000fe200000e0000 */
[----:B------:R-:W-:Y:S01]  /*31390*/  VIADD R9, R9, 0x1 ;  /* 0x0000000109097836 */ /* 0x000fe20000000000 */
[----:B------:R-:W-:Y:S01]  /*313a0*/  R2UR UR19, R2 ;  /* 0x00000000021372ca */ /* 0x000fe200000e0000 */
[----:B------:R-:W-:Y:S01]  /*313b0*/  UIADD3.X UR27, URZ, UR23, URZ, UP1, !UPT ;  /* 0x000000173f1b7290 */ /* 0x000fe20008ffe43f */
[----:B------:R-:W-:Y:S01]  /*313c0*/  ISETP.GT.AND P2, PT, R4, 0x1, PT ;  /* 0x000000010400780c */ /* 0x000fe20003f44270 */
[----:B------:R-:W-:Y:S01]  /*313d0*/  UMOV UR16, 0x0 ;  /* 0x0000000000107882 */ /* 0x000fe20000000000 */
[----:B------:R-:W-:Y:S01]  /*313e0*/  UMOV UR17, 0x10000000 ;  /* 0x1000000000117882 */ /* 0x000fe20000000000 */
[----:B------:R-:W-:Y:S01]  /*313f0*/  UIADD3 UR8, UR8, 0x100, URZ ;  /* 0x0000010008087890 */ /* 0x000fe2000fffe03f */
[----:B------:R-:W-:Y:S01]  /*31400*/  ISETP.NE.AND P1, PT, R9, 0x4, PT ;  /* 0x000000040900780c */ /* 0x000fe20003f25270 */
[----:B------:R-:W-:Y:S01]  /*31410*/  UIADD3 UR13, UR11, 0x20100, URZ ;  /* 0x000201000b0d7890 */ /* 0x000fe2000fffe03f */
[----:B------:R-:W-:-:S02]  /*31420*/  VIADD R14, R14, 0x40 ;  /* 0x000000400e0e7836 */ /* 0x000fc40000000000 */
[----:B------:R-:W-:Y:S01]  /*31430*/  UMOV UR11, UR18 ;  /* 0x00000012000b7c82 */ /* 0x000fe20008000000 */
[----:B------:R-:W-:Y:S02]  /*31440*/  SEL R12, RZ, 0x1, P1 ;  /* 0x00000001ff0c7807 */ /* 0x000fe40000800000 */
[----:B------:R-:W-:Y:S01]  /*31450*/  SEL R9, R9, RZ, P1 ;  /* 0x000000ff09097207 */ /* 0x000fe20000800000 */
[----:B------:R0:W-:Y:S01]  /*31460*/  UTMALDG.3D [UR8], [UR14], desc[UR16] ;  /* 0x000010080e0075b4 */ /* 0x0001e20008011000 */
[----:B------:R-:W-:Y:S01]  /*31470*/  LOP3.LUT R3, R3, R12, RZ, 0x3c, !PT ;  /* 0x0000000c03037212 */ /* 0x000fe200078e3cff */
[----:B0-----:R-:W-:Y:S01]  /*31480*/  UMOV UR8, UR13 ;  /* 0x0000000d00087c82 */ /* 0x001fe20008000000 */
[----:B------:R-:W-:Y:S02]  /*31490*/  UMOV UR11, UR19 ;  /* 0x00000013000b7c82 */ /* 0x000fe40008000000 */
[----:B------:R0:W-:Y:S02]  /*314a0*/  UTMALDG.3D [UR8], [UR26], desc[UR16] ;  /* 0x000010081a0075b4 */ /* 0x0001e40008011000 */
[----:B0-----:R-:W-:Y:S05]  /*314b0*/  @P2 BRA `(.L_x_1067) ;  /* 0xfffffffc00442947 */ /* 0x001fea000383ffff */
.L_x_1063:
[----:B------:R-:W-:Y:S05]  /*314c0*/  BSYNC B1 ;  /* 0x0000000000017941 */ /* 0x000fea0003800000 */
.L_x_1062:
[----:B------:R-:W2:Y:S01]  /*314d0*/  LDL.LU R16, [R1+0x638] ;  /* 0x0006380001107983 */ /* 0x000ea20000300800 */
[----:B------:R-:W-:Y:S01]  /*314e0*/  LOP3.LUT P4, RZ, R8, 0xff, RZ, 0xc0, !PT ;  /* 0x000000ff08ff7812 */ /* 0x000fe2000788c0ff */
[----:B------:R-:W-:Y:S01]  /*314f0*/  IMAD.IADD R6, R7, 0x1, R6 ;  /* 0x0000000107067824 */ /* 0x000fe200078e0206 */
[----:B------:R-:W-:Y:S01]  /*31500*/  ULDC.64 UR8, c[0x0][0x650] ;  /* 0x0001940000087ab9 */ /* 0x000fe20000000a00 */
[----:B------:R-:W3:Y:S01]  /*31510*/  LDL.LU R15, [R1+0x63c] ;  /* 0x00063c00010f7983 */ /* 0x000ee20000300800 */
[----:B------:R-:W-:Y:S01]  /*31520*/  BSSY B1, `(.L_x_1068) ;  /* 0x0000075000017945 */ /* 0x000fe20003800000 */
[----:B------:R-:W-:Y:S01]  /*31530*/  IMAD.MOV.U32 R5, RZ, RZ, -0x1 ;  /* 0xffffffffff057424 */ /* 0x000fe200078e00ff */
[----:B------:R-:W-:Y:S01]  /*31540*/  SHF.R.U32.HI R2, RZ, 0x2, R6 ;  /* 0x00000002ff027819 */ /* 0x000fe20000011606 */
[----:B------:R-:W-:Y:S01]  /*31550*/  IMAD.MOV.U32 R10, RZ, RZ, -0x1 ;  /* 0xffffffffff0a7424 */ /* 0x000fe200078e00ff */
[----:B------:R-:W-:Y:S02]  /*31560*/  ISETP.GT.U32.AND P1, PT, R6, 0x3, PT ;  /* 0x000000030600780c */ /* 0x000fe40003f24070 */
[----:B------:R-:W-:-:S02]  /*31570*/  LOP3.LUT R2, R2, 0x1, RZ, 0xc0, !PT ;  /* 0x0000000102027812 */ /* 0x000fc400078ec0ff */
[C---:B------:R-:W-:Y:S01]  /*31580*/  ISETP.LT.U32.AND P1, PT, R7.reuse, 0x4, P1 ;  /* 0x000000040700780c */ /* 0x040fe20000f21070 */
[----:B------:R-:W0:Y:S01]  /*31590*/  @P4 S2R R3, SR_CgaCtaId ;  /* 0x0000000000034919 */ /* 0x000e220000008800 */
[----:B------:R-:W-:Y:S02]  /*315a0*/  ISETP.NE.U32.AND P2, PT, R2, 0x1, PT ;  /* 0x000000010200780c */ /* 0x000fe40003f45070 */
[----:B------:R-:W-:Y:S02]  /*315b0*/  @P4 MOV R2, 0x400 ;  /* 0x0000040000024802 */ /* 0x000fe40000000f00 */
[----:B------:R-:W-:Y:S02]  /*315c0*/  ISETP.GT.U32.AND P2, PT, R7, 0x3, !P2 ;  /* 0x000000030700780c */ /* 0x000fe40005744070 */
[----:B------:R-:W-:Y:S02]  /*315d0*/  LOP3.LUT R6, R6, 0x3, RZ, 0xc0, !PT ;  /* 0x0000000306067812 */ /* 0x000fe400078ec0ff */
[----:B------:R-:W-:-:S02]  /*315e0*/  PRMT R8, RZ, 0x7610, R8 ;  /* 0x00007610ff087816 */ /* 0x000fc40000000008 */
[----:B0-----:R-:W-:Y:S02]  /*315f0*/  @P4 LEA R2, R3, R2, 0x18 ;  /* 0x0000000203024211 */ /* 0x001fe400078ec0ff */
[----:B------:R-:W-:Y:S02]  /*31600*/  SEL R3, RZ, 0x1, !P1 ;  /* 0x00000001ff037807 */ /* 0x000fe40004800000 */
[----:B------:R0:W-:Y:S02]  /*31610*/  @P4 SYNCS.ARRIVE.TRANS64.A1T0 RZ, [R2+URZ+0x58], RZ ;  /* 0x000058ff02ff49a7 */ /* 0x0001e4000810003f */
[----:B0-----:R-:W-:-:S04]  /*31620*/  SEL R2, RZ, 0x1, !P2 ;  /* 0x00000001ff027807 */ /* 0x001fc80005000000 */
[--C-:B------:R-:W-:Y:S01]  /*31630*/  LOP3.LUT R0, R2, R0, R3.reuse, 0x96, !PT ;  /* 0x0000000002007212 */ /* 0x100fe200078e9603 */
[----:B------:R-:W-:Y:S01]  /*31640*/  IMAD.MOV.U32 R2, RZ, RZ, -0x1 ;  /* 0xffffffffff027424 */ /* 0x000fe200078e00ff */
[----:B------:R-:W-:Y:S02]  /*31650*/  PRMT R3, RZ, 0x7610, R3 ;  /* 0x00007610ff037816 */ /* 0x000fe40000000003 */
[----:B---3--:R-:W-:-:S04]  /*31660*/  IADD3 R15, P1, R15, UR20, RZ ;  /* 0x000000140f0f7c10 */ /* 0x008fc8000ff3e0ff */
[----:B--2---:R-:W-:Y:S01]  /*31670*/  IADD3.X R16, R16, UR7, RZ, P1, !PT ;  /* 0x0000000710107c10 */ /* 0x004fe20008ffe4ff */
[----:B------:R0:W-:Y:S01]  /*31680*/  STL [R1+0x63c], R15 ;  /* 0x00063c0f01007387 */ /* 0x0001e20000100800 */
[----:B------:R-:W-:-:S03]  /*31690*/  ISETP.GE.U32.AND P1, PT, R15, UR8, PT ;  /* 0x000000080f007c0c */ /* 0x000fc6000bf26070 */
[----:B------:R0:W-:Y:S01]  /*316a0*/  STL [R1+0x638], R16 ;  /* 0x0006381001007387 */ /* 0x0001e20000100800 */
[----:B------:R-:W-:-:S13]  /*316b0*/  ISETP.GE.U32.AND.EX P1, PT, R16, UR9, PT, P1 ;  /* 0x0000000910007c0c */ /* 0x000fda000bf26110 */
[----:B0-----:R-:W-:Y:S05]  /*316c0*/  @P1 BRA `(.L_x_1069) ;  /* 0x0000000400681947 */ /* 0x001fea0003800000 */
[----:B------:R-:W0:Y:S01]  /*316d0*/  S2UR UR8, SR_CTAID.X ;  /* 0x00000000000879c3 */ /* 0x000e220000002500 */
[----:B------:R-:W-:Y:S01]  /*316e0*/  ULDC.64 UR10, c[0x0][0x628] ;  /* 0x00018a00000a7ab9 */ /* 0x000fe20000000a00 */
[----:B------:R-:W-:Y:S01]  /*316f0*/  ULDC UR9, c[0x0][0x150] ;  /* 0x0000540000097ab9 */ /* 0x000fe20000000800 */
[----:B------:R-:W-:Y:S01]  /*31700*/  ISETP.NE.U32.AND P1, PT, RZ, UR10, PT ;  /* 0x0000000aff007c0c */ /* 0x000fe2000bf25070 */
[----:B------:R-:W-:Y:S01]  /*31710*/  ULDC UR12, c[0x0][0x630] ;  /* 0x00018c00000c7ab9 */ /* 0x000fe20000000800 */
[----:B------:R-:W-:Y:S01]  /*31720*/  ULDC UR14, c[0x0][0x154] ;  /* 0x00005500000e7ab9 */ /* 0x000fe20000000800 */
[----:B------:R-:W-:Y:S01]  /*31730*/  IMAD.MOV.U32 R3, RZ, RZ, R16 ;  /* 0x000000ffff037224 */ /* 0x000fe200078e0010 */
[----:B------:R-:W-:Y:S01]  /*31740*/  ISETP.NE.AND.EX P1, PT, RZ, UR11, PT, P1 ;  /* 0x0000000bff007c0c */ /* 0x000fe2000bf25310 */
[----:B------:R-:W1:Y:S01]  /*31750*/  S2UR UR13, SR_CTAID.Y ;  /* 0x00000000000d79c3 */ /* 0x000e620000002600 */
[----:B0-----:R-:W-:-:S05]  /*31760*/  I2FP.F32.U32 R2, UR8 ;  /* 0x0000000800027c45 */ /* 0x001fca0008201000 */
[----:B------:R-:W-:Y:S01]  /*31770*/  FMUL R9, R2, UR9 ;  /* 0x0000000902097c20 */ /* 0x000fe20008400000 */
[----:B------:R-:W-:Y:S01]  /*31780*/  IMAD.MOV.U32 R2, RZ, RZ, R15 ;  /* 0x000000ffff027224 */ /* 0x000fe200078e000f */
[----:B-1----:R-:W-:-:S04]  /*31790*/  I2FP.F32.U32 R12, UR13 ;  /* 0x0000000d000c7c45 */ /* 0x002fc80008201000 */
[----:B------:R-:W0:Y:S01]  /*317a0*/  F2I.U32.TRUNC.NTZ R9, R9 ;  /* 0x0000000900097305 */ /* 0x000e22000020f000 */
[----:B------:R-:W-:Y:S05]  /*317b0*/  @!P1 BRA `(.L_x_1070) ;  /* 0x0000000000289947 */ /* 0x000fea0003800000 */
[----:B------:R-:W-:Y:S02]  /*317c0*/  ULDC UR9, c[0x0][0x634] ;  /* 0x00018d0000097ab9 */ /* 0x000fe40000000800 */
[----:B------:R-:W-:-:S05]  /*317d0*/  IADD3 R3, P1, R15, UR9, RZ ;  /* 0x000000090f037c10 */ /* 0x000fca000ff3e0ff */
[----:B------:R-:W-:-:S04]  /*317e0*/  IMAD.X R13, RZ, RZ, R16, P1 ;  /* 0x000000ffff0d7224 */ /* 0x000fc800008e0610 */
[----:B------:R-:W-:-:S04]  /*317f0*/  IMAD.WIDE.U32 R4, R13, UR10, RZ ;  /* 0x0000000a0d047c25 */ /* 0x000fc8000f8e00ff */
[----:B------:R-:W-:-:S04]  /*31800*/  IMAD.WIDE.U32 R4, P1, R3, UR11, R4 ;  /* 0x0000000b03047c25 */ /* 0x000fc8000f820004 */
[----:B------:R-:W-:-:S04]  /*31810*/  IMAD.WIDE.U32 R2, R3, UR10, RZ ;  /* 0x0000000a03027c25 */ /* 0x000fc8000f8e00ff */
[----:B------:R-:W-:Y:S01]  /*31820*/  IMAD.MOV.U32 R2, RZ, RZ, R5 ;  /* 0x000000ffff027224 */ /* 0x000fe200078e0005 */
[----:B------:R-:W-:Y:S01]  /*31830*/  IADD3 RZ, P2, R3, R4, RZ ;  /* 0x0000000403ff7210 */ /* 0x000fe20007f5e0ff */
[----:B------:R-:W-:-:S04]  /*31840*/  IMAD.X R3, RZ, RZ, RZ, P1 ;  /* 0x000000ffff037224 */ /* 0x000fc800008e06ff */
[----:B------:R-:W-:-:S08]  /*31850*/  IMAD.WIDE.U32.X R2, R13, UR11, R2, P2 ;  /* 0x0000000b0d027c25 */ /* 0x000fd000090e0402 */
.L_x_1070:
[--C-:B------:R-:W-:Y:S01]  /*31860*/  SHF.R.U64 R10, R2, UR12, R3.reuse ;  /* 0x0000000c020a7c19 */ /* 0x100fe20008001203 */
[----:B------:R-:W-:Y:S01]  /*31870*/  ULDC.64 UR10, c[0x0][0x620] ;  /* 0x00018800000a7ab9 */ /* 0x000fe20000000a00 */
[----:B------:R-:W-:Y:S01]  /*31880*/  SHF.R.U32.HI R2, RZ, UR12, R3 ;  /* 0x0000000cff027c19 */ /* 0x000fe20008011603 */
[----:B------:R-:W-:Y:S01]  /*31890*/  IMAD.MOV.U32 R3, RZ, RZ, R16 ;  /* 0x000000ffff037224 */ /* 0x000fe200078e0010 */
[----:B------:R-:W-:Y:S01]  /*318a0*/  IADD3 R13, P1, RZ, -R10, RZ ;  /* 0x8000000aff0d7210 */ /* 0x000fe20007f3e0ff */
[----:B------:R-:W-:Y:S01]  /*318b0*/  FMUL R12, R12, UR14 ;  /* 0x0000000e0c0c7c20 */ /* 0x000fe20008400000 */
[----:B------:R-:W-:Y:S01]  /*318c0*/  ULDC.64 UR14, c[0x0][0x640] ;  /* 0x00019000000e7ab9 */ /* 0x000fe20000000a00 */
[----:B0-----:R-:W-:Y:S02]  /*318d0*/  R2UR UR9, R9 ;  /* 0x00000000090972ca */ /* 0x001fe400000e0000 */
[----:B------:R-:W-:Y:S01]  /*318e0*/  IMAD.X R2, RZ, RZ, ~R2, P1 ;  /* 0x000000ffff027224 */ /* 0x000fe200008e0e02 */
[----:B------:R-:W-:Y:S01]  /*318f0*/  ISETP.NE.U32.AND P1, PT, RZ, UR14, PT ;  /* 0x0000000eff007c0c */ /* 0x000fe2000bf25070 */
[----:B------:R-:W0:Y:S02]  /*31900*/  F2I.U32.TRUNC.NTZ R12, R12 ;  /* 0x0000000c000c7305 */ /* 0x000e24000020f000 */
[----:B------:R-:W-:Y:S01]  /*31910*/  IMAD R2, R2, UR10, RZ ;  /* 0x0000000a02027c24 */ /* 0x000fe2000f8e02ff */
[----:B------:R-:W-:-:S03]  /*31920*/  ISETP.NE.AND.EX P1, PT, RZ, UR15, PT, P1 ;  /* 0x0000000fff007c0c */ /* 0x000fc6000bf25310 */
[----:B------:R-:W-:Y:S02]  /*31930*/  IMAD R5, R13, UR11, R2 ;  /* 0x0000000b0d057c24 */ /* 0x000fe4000f8e0202 */
[----:B------:R-:W-:-:S04]  /*31940*/  IMAD.MOV.U32 R2, RZ, RZ, R15 ;  /* 0x000000ffff027224 */ /* 0x000fc800078e000f */
[----:B------:R-:W-:Y:S01]  /*31950*/  IMAD.WIDE.U32 R2, R13, UR10, R2 ;  /* 0x0000000a0d027c25 */ /* 0x000fe2000f8e0002 */
[----:B------:R-:W-:Y:S01]  /*31960*/  ULDC UR10, c[0x0][0x618] ;  /* 0x00018600000a7ab9 */ /* 0x000fe20000000800 */
[----:B0-----:R-:W-:Y:S02]  /*31970*/  R2UR UR11, R12 ;  /* 0x000000000c0b72ca */ /* 0x001fe400000e0000 */
[----:B------:R-:W-:-:S05]  /*31980*/  IMAD.IADD R3, R3, 0x1, R5 ;  /* 0x0000000103037824 */ /* 0x000fca00078e0205 */
[--C-:B------:R-:W-:Y:S02]  /*31990*/  SHF.R.U64 R9, R2, UR10, R3.reuse ;  /* 0x0000000a02097c19 */ /* 0x100fe40008001203 */
[----:B------:R-:W-:Y:S01]  /*319a0*/  SHF.R.U32.HI R2, RZ, UR10, R3 ;  /* 0x0000000aff027c19 */ /* 0x000fe20008011603 */
[----:B------:R-:W-:-:S03]  /*319b0*/  ULDC UR10, c[0x0][0x608] ;  /* 0x00018200000a7ab9 */ /* 0x000fc60000000800 */
[--C-:B------:R-:W-:Y:S02]  /*319c0*/  SHF.R.U64 R13, R9, UR10, R2.reuse ;  /* 0x0000000a090d7c19 */ /* 0x100fe40008001202 */
[----:B------:R-:W-:Y:S01]  /*319d0*/  SHF.R.U32.HI R2, RZ, UR10, R2 ;  /* 0x0000000aff027c19 */ /* 0x000fe20008011602 */
[----:B------:R-:W-:-:S03]  /*319e0*/  ULDC UR10, c[0x0][0x658] ;  /* 0x00019600000a7ab9 */ /* 0x000fc60000000800 */
[--C-:B------:R-:W-:Y:S02]  /*319f0*/  SHF.R.U64 R12, R13, UR10, R2.reuse ;  /* 0x0000000a0d0c7c19 */ /* 0x100fe40008001202 */
[----:B------:R-:W-:-:S03]  /*31a00*/  SHF.R.U32.HI R15, RZ, UR10, R2 ;  /* 0x0000000aff0f7c19 */ /* 0x000fc60008011602 */
[----:B------:R-:W-:Y:S02]  /*31a10*/  IMAD.MOV.U32 R2, RZ, RZ, R12 ;  /* 0x000000ffff027224 */ /* 0x000fe400078e000c */
[----:B------:R-:W-:Y:S01]  /*31a20*/  IMAD.MOV.U32 R3, RZ, RZ, R15 ;  /* 0x000000ffff037224 */ /* 0x000fe200078e000f */
[----:B------:R-:W-:Y:S06]  /*31a30*/  @!P1 BRA `(.L_x_1071) ;  /* 0x0000000000289947 */ /* 0x000fec0003800000 */
        /* <DEDUP_REMOVED lines=10> */
.L_x_1071:
[----:B------:R-:W-:Y:S01]  /*31ae0*/  ULDC UR10, c[0x0][0x648] ;  /* 0x00019200000a7ab9 */ /* 0x000fe20000000800 */
[----:B------:R-:W-:Y:S01]  /*31af0*/  UISETP.NE.AND UP0, UPT, UR39, URZ, UPT ;  /* 0x0000003f2700728c */ /* 0x000fe2000bf05270 */
[----:B------:R-:W-:Y:S01]  /*31b00*/  SHF.R.U64 R2, R2, UR10, R3 ;  /* 0x0000000a02027c19 */ /* 0x000fe20008001203 */
[----:B------:R-:W-:Y:S01]  /*31b10*/  ULDC UR10, c[0x0][0x638] ;  /* 0x00018e00000a7ab9 */ /* 0x000fe20000000800 */
[----:B------:R-:W-:Y:S01]  /*31b20*/  UIADD3 UR11, -UR11, URZ, URZ ;  /* 0x0000003f0b0b7290 */ /* 0x000fe2000fffe13f */
[----:B------:R-:W-:Y:S02]  /*31b30*/  LOP3.LUT R13, R13, UR6, RZ, 0xc0, !PT ;  /* 0x000000060d0d7c12 */ /* 0x000fe4000f8ec0ff */
[----:B------:R-:W-:Y:S01]  /*31b40*/  IMAD.MOV R3, RZ, RZ, -R2 ;  /* 0x000000ffff037224 */ /* 0x000fe200078e0a02 */
[----:B------:R-:W-:Y:S02]  /*31b50*/  LOP3.LUT R9, R9, UR4, RZ, 0xc0, !PT ;  /* 0x0000000409097c12 */ /* 0x000fe4000f8ec0ff */
[----:B------:R-:W-:Y:S01]  /*31b60*/  IMAD R5, R2, UR5, R13 ;  /* 0x0000000502057c24 */ /* 0x000fe2000f8e020d */
[----:B------:R-:W-:Y:S01]  /*31b70*/  PLOP3.LUT P1, PT, PT, PT, UP0, 0x40, 0x0 ;  /* 0x000000000000781c */ /* 0x000fe20003f2e808 */
[----:B------:R-:W-:Y:S01]  /*31b80*/  IMAD R12, R3, UR10, R12 ;  /* 0x0000000a030c7c24 */ /* 0x000fe2000f8e020c */
[----:B------:R-:W-:Y:S01]  /*31b90*/  UIADD3 UR10, -UR9, URZ, URZ ;  /* 0x0000003f090a7290 */ /* 0x000fe2000fffe13f */
[----:B------:R-:W-:Y:S01]  /*31ba0*/  PLOP3.LUT P2, PT, PT, PT, UP0, 0x40, 0x0 ;  /* 0x000000000000781c */ /* 0x000fe20003f4e808 */
[----:B------:R-:W-:Y:S01]  /*31bb0*/  IMAD.MOV.U32 R3, RZ, RZ, 0x1 ;  /* 0x00000001ff037424 */ /* 0x000fe200078e00ff */
[----:B------:R-:W-:-:S02]  /*31bc0*/  ULDC UR9, c[0x0][0x144] ;  /* 0x0000510000097ab9 */ /* 0x000fc40000000800 */
[----:B------:R-:W-:-:S03]  /*31bd0*/  UIMAD UR8, UR9, UR10, UR8 ;  /* 0x0000000a090872a4 */ /* 0x000fc6000f8e0208 */
[----:B------:R-:W-:Y:S02]  /*31be0*/  ULDC UR9, c[0x0][0x148] ;  /* 0x0000520000097ab9 */ /* 0x000fe40000000800 */
[----:B------:R-:W-:-:S03]  /*31bf0*/  @UP0 UIMAD UR8, UR9, UR11, UR13 ;  /* 0x0000000b090802a4 */ /* 0x000fc6000f8e020d */
[----:B------:R-:W-:Y:S02]  /*31c00*/  ULDC UR9, c[0x0][0x600] ;  /* 0x0001800000097ab9 */ /* 0x000fe40000000800 */
[----:B------:R-:W-:Y:S02]  /*31c10*/  IMAD R12, R12, UR9, R9 ;  /* 0x000000090c0c7c24 */ /* 0x000fe4000f8e0209 */
[----:B------:R-:W-:Y:S01]  /*31c20*/  IMAD.U32 R2, RZ, RZ, UR8 ;  /* 0x00000008ff027e24 */ /* 0x000fe2000f8e00ff */
[----:B------:R-:W-:-:S03]  /*31c30*/  ULDC UR8, c[0x0][0x610] ;  /* 0x0001840000087ab9 */ /* 0x000fc60000000800 */
[----:B------:R-:W-:-:S05]  /*31c40*/  IMAD R5, R5, UR8, R2 ;  /* 0x0000000805057c24 */ /* 0x000fca000f8e0202 */
[----:B------:R-:W-:Y:S02]  /*31c50*/  SEL R2, R12, R5, P1 ;  /* 0x000000050c027207 */ /* 0x000fe40000800000 */
[----:B------:R-:W-:-:S07]  /*31c60*/  SEL R5, R5, R12, P2 ;  /* 0x0000000c05057207 */ /* 0x000fce0001000000 */
.L_x_1069:
[----:B------:R-:W-:Y:S05]  /*31c70*/  BSYNC B1 ;  /* 0x0000000000017941 */ /* 0x000fea0003800000 */
.L_x_1068:
[----:B------:R-:W-:-:S13]  /*31c80*/  LOP3.LUT P1, RZ, R3, 0xff, RZ, 0xc0, !PT ;  /* 0x000000ff03ff7812 */ /* 0x000fda000782c0ff */
[----:B------:R-:W-:Y:S05]  /*31c90*/  @P1 BRA `(.L_x_1072) ;  /* 0xfffffff400181947 */ /* 0x000fea000383ffff */
[----:B------:R-:W-:Y:S05]  /*31ca0*/  BSYNC B0 ;  /* 0x0000000000007941 */ /* 0x000fea0003800000 */
.L_x_1060:
[----:B------:R-:W-:-:S03]  /*31cb0*/  UMOV UR8, 0xffffffff ;  /* 0xffffffff00087882 */ /* 0x000fc60000000000 */
[----:B------:R-:W-:Y:S05]  /*31cc0*/  BRA.DIV UR8, `(.L_x_1073) ;  /* 0x0000000608187947 */ /* 0x000fea000b800000 */
[----:B------:R-:W-:-:S13]  /*31cd0*/  ELECT P6, URZ, PT ;  /* 0x00000000003f782f */ /* 0x000fda00038c0000 */
.L_x_1087:
[----:B------:R-:W-:Y:S04]  /*31ce0*/  BSSY B0, `(.L_x_1074) ;  /* 0x000002c000007945 */ /* 0x000fe80003800000 */
[----:B------:R-:W-:Y:S05]  /*31cf0*/  @!P6 BRA `(.L_x_1075) ;  /* 0x0000000000a8e947 */ /* 0x000fea0003800000 */
[----:B------:R-:W-:-:S04]  /*31d00*/  ULOP3.LUT UR8, UR38, 0x2, URZ, 0xfc, !UPT ;  /* 0x0000000226087892 */ /* 0x000fc8000f8efc3f */
[----:B------:R-:W-:-:S06]  /*31d10*/  UISETP.NE.AND UP0, UPT, UR8, 0x3, UPT ;  /* 0x000000030800788c */ /* 0x000fcc000bf05270 */
[----:B------:R-:W-:-:S13]  /*31d20*/  PLOP3.LUT P0, PT, PT, PT, UP0, 0x80, 0x0 ;  /* 0x000000000000781c */ /* 0x000fda0003f0f008 */
[----:B------:R-:W-:Y:S05]  /*31d30*/  @!P0 BRA `(.L_x_1076) ;  /* 0x0000000000048947 */ /* 0x000fea0003800000 */
[----:B------:R-:W-:Y:S01]  /*31d40*/  BPT.TRAP 0x1 ;  /* 0x000000040000795c */ /* 0x000fe20000300000 */
.L_x_1076:
[----:B------:R-:W0:Y:S01]  /*31d50*/  S2R R3, SR_CgaCtaId ;  /* 0x0000000000037919 */ /* 0x000e220000008800 */
[----:B------:R-:W-:-:S04]  /*31d60*/  MOV R2, 0x400 ;  /* 0x0000040000027802 */ /* 0x000fc80000000f00 */
[----:B0-----:R-:W-:Y:S02]  /*31d70*/  LEA R3, R3, R2, 0x18 ;  /* 0x0000000203037211 */ /* 0x001fe400078ec0ff */
[----:B------:R-:W-:-:S03]  /*31d80*/  SHF.L.U32 R2, R0, 0x1f, RZ ;  /* 0x0000001f00027819 */ /* 0x000fc600000006ff */
[----:B------:R-:W-:-:S04]  /*31d90*/  VIADD R3, R3, 0x20 ;  /* 0x0000002003037836 */ /* 0x000fc80000000000 */
[----:B------:R-:W-:-:S04]  /*31da0*/  IMAD R5, R6, 0x8, R3 ;  /* 0x0000000806057824 */ /* 0x000fc800078e0203 */
[----:B------:R-:W0:Y:S02]  /*31db0*/  SYNCS.PHASECHK.TRANS64.TRYWAIT P0, [R5+URZ], R2 ;  /* 0x00000002050075a7 */ /* 0x000e24000800017f */
[----:B0-----:R-:W-:Y:S05]  /*31dc0*/  @!P0 BRA `(.L_x_1077) ;  /* 0x0000000000f88947 */ /* 0x001fea0003800000 */
.L_x_1088:
[----:B------:R-:W-:-:S05]  /*31dd0*/  VIADD R6, R6, 0x1 ;  /* 0x0000000106067836 */ /* 0x000fca0000000000 */
[----:B------:R-:W-:-:S04]  /*31de0*/  ISETP.NE.AND P0, PT, R6, 0x4, PT ;  /* 0x000000040600780c */ /* 0x000fc80003f05270 */
[----:B0-----:R-:W-:Y:S02]  /*31df0*/  SEL R5, RZ, 0x1, P0 ;  /* 0x00000001ff057807 */ /* 0x001fe40000000000 */
[----:B------:R-:W-:Y:S02]  /*31e00*/  SEL R6, R6, RZ, P0 ;  /* 0x000000ff06067207 */ /* 0x000fe40000000000 */
[----:B------:R-:W-:-:S03]  /*31e10*/  LOP3.LUT R5, R0, R5, RZ, 0x3c, !PT ;  /* 0x0000000500057212 */ /* 0x000fc600078e3cff */
[----:B------:R-:W-:Y:S01]  /*31e20*/  IMAD R7, R6, 0x8, R3 ;  /* 0x0000000806077824 */ /* 0x000fe200078e0203 */
[----:B------:R-:W-:-:S04]  /*31e30*/  SHF.L.U32 R0, R5, 0x1f, RZ ;  /* 0x0000001f05007819 */ /* 0x000fc800000006ff */
[----:B------:R-:W0:Y:S02]  /*31e40*/  SYNCS.PHASECHK.TRANS64.TRYWAIT P0, [R7+URZ], R0 ;  /* 0x00000000070075a7 */ /* 0x000e24000800017f */
[----:B0-----:R-:W-:Y:S05]  /*31e50*/  @!P0 BRA `(.L_x_1078) ;  /* 0x0000000000e88947 */ /* 0x001fea0003800000 */
.L_x_1089:
[----:B0-----:R-:W-:-:S05]  /*31e60*/  VIADD R0, R6, 0x1 ;  /* 0x0000000106007836 */ /* 0x001fca0000000000 */
[----:B------:R-:W-:-:S04]  /*31e70*/  ISETP.NE.AND P0, PT, R0, 0x4, PT ;  /* 0x000000040000780c */ /* 0x000fc80003f05270 */
[----:B------:R-:W-:Y:S02]  /*31e80*/  SEL R2, RZ, 0x1, P0 ;  /* 0x00000001ff027807 */ /* 0x000fe40000000000 */
[----:B------:R-:W-:Y:S02]  /*31e90*/  SEL R4, R0, RZ, P0 ;  /* 0x000000ff00047207 */ /* 0x000fe40000000000 */
[----:B------:R-:W-:-:S03]  /*31ea0*/  LOP3.LUT R5, R5, R2, RZ, 0x3c, !PT ;  /* 0x0000000205057212 */ /* 0x000fc600078e3cff */
[----:B------:R-:W-:Y:S01]  /*31eb0*/  IMAD R7, R4, 0x8, R3 ;  /* 0x0000000804077824 */ /* 0x000fe200078e0203 */
[----:B------:R-:W-:-:S04]  /*31ec0*/  SHF.L.U32 R0, R5, 0x1f, RZ ;  /* 0x0000001f05007819 */ /* 0x000fc800000006ff */
[----:B------:R-:W0:Y:S02]  /*31ed0*/  SYNCS.PHASECHK.TRANS64.TRYWAIT P0, [R7+URZ], R0 ;  /* 0x00000000070075a7 */ /* 0x000e24000800017f */
[----:B0-----:R-:W-:Y:S05]  /*31ee0*/  @!P0 BRA `(.L_x_1079) ;  /* 0x0000000000d88947 */ /* 0x001fea0003800000 */
.L_x_1090:
[----:B0-----:R-:W-:-:S05]  /*31ef0*/  VIADD R0, R4, 0x1 ;  /* 0x0000000104007836 */ /* 0x001fca0000000000 */
[----:B------:R-:W-:-:S04]  /*31f00*/  ISETP.NE.AND P0, PT, R0, 0x4, PT ;  /* 0x000000040000780c */ /* 0x000fc80003f05270 */
[----:B------:R-:W-:Y:S02]  /*31f10*/  SEL R2, RZ, 0x1, P0 ;  /* 0x00000001ff027807 */ /* 0x000fe40000000000 */
[----:B------:R-:W-:Y:S02]  /*31f20*/  SEL R0, R0, RZ, P0 ;  /* 0x000000ff00007207 */ /* 0x000fe40000000000 */
[----:B------:R-:W-:-:S03]  /*31f30*/  LOP3.LUT R2, R5, R2, RZ, 0x3c, !PT ;  /* 0x0000000205027212 */ /* 0x000fc600078e3cff */
[----:B------:R-:W-:Y:S01]  /*31f40*/  IMAD R3, R0, 0x8, R3 ;  /* 0x0000000800037824 */ /* 0x000fe200078e0203 */
[----:B------:R-:W-:-:S07]  /*31f50*/  SHF.L.U32 R0, R2, 0x1f, RZ ;  /* 0x0000001f02007819 */ /* 0x000fce00000006ff */
.L_x_1080:
[----:B0-----:R0:W1:Y:S02]  /*31f60*/  SYNCS.PHASECHK.TRANS64.TRYWAIT P0, [R3+URZ], R0 ;  /* 0x00000000030075a7 */ /* 0x001064000800017f */
[----:B-1----:R-:W-:Y:S05]  /*31f70*/  @!P0 NANOSLEEP.SYNCS 0x989680 ;  /* 0x009896800000895d */ /* 0x002fea0003900000 */
[----:B------:R-:W1:Y:S02]  /*31f80*/  @!P0 SYNCS.PHASECHK.TRANS64 P0, [R3+URZ], R0 ;  /* 0x00000000030085a7 */ /* 0x000e64000800007f */
[----:B-1----:R-:W-:Y:S05]  /*31f90*/  @!P0 BRA `(.L_x_1080) ;  /* 0xfffffffc00f08947 */ /* 0x002fea000383ffff */
.L_x_1075:
[----:B------:R-:W-:Y:S05]  /*31fa0*/  BSYNC B0 ;  /* 0x0000000000007941 */ /* 0x000fea0003800000 */
.L_x_1074:
[----:B------:R-:W-:Y:S05]  /*31fb0*/  EXIT ;  /* 0x000000000000794d */ /* 0x000fea0003800000 */
.L_x_17:
[----:B-1----:R1:W3:Y:S02]  /*31fc0*/  SYNCS.PHASECHK.TRANS64.TRYWAIT P1, [R3+URZ], R2 ;  /* 0x00000002030075a7 */ /* 0x0022e4000802017f */
[----:B---3--:R-:W-:Y:S05]  /*31fd0*/  @!P1 NANOSLEEP.SYNCS 0x989680 ;  /* 0x009896800000995d */ /* 0x008fea0003900000 */
[----:B------:R-:W3:Y:S02]  /*31fe0*/  @!P1 SYNCS.PHASECHK.TRANS64 P1, [R3+URZ], R2 ;  /* 0x00000002030095a7 */ /* 0x000ee4000802007f */
[----:B---3--:R-:W-:Y:S05]  /*31ff0*/  @!P1 BRA `(.L_x_17) ;  /* 0xfffffffc00f09947 */ /* 0x008fea000383ffff */
[----:B------:R-:W-:Y:S05]  /*32000*/  BRA `(.L_x_16) ;  /* 0xfffffcf400307947 */ /* 0x000fea000383ffff */
.L_x_22:
[----:B-1----:R1:W2:Y:S02]  /*32010*/  SYNCS.PHASECHK.TRANS64.TRYWAIT P1, [R4+URZ], R5 ;  /* 0x00000005040075a7 */ /* 0x0022a4000802017f */
[----:B--2---:R-:W-:Y:S05]  /*32020*/  @!P1 NANOSLEEP.SYNCS 0x989680 ;  /* 0x009896800000995d */ /* 0x004fea0003900000 */
[----:B------:R-:W2:Y:S02]  /*32030*/  @!P1 SYNCS.PHASECHK.TRANS64 P1, [R4+URZ], R5 ;  /* 0x00000005040095a7 */ /* 0x000ea4000802007f */
[----:B--2---:R-:W-:Y:S05]  /*32040*/  @!P1 BRA `(.L_x_22) ;  /* 0xfffffffc00f09947 */ /* 0x004fea000383ffff */
[----:B------:R-:W-:Y:S05]  /*32050*/  BRA `(.L_x_21) ;  /* 0xfffffd3c00bc7947 */ /* 0x000fea000383ffff */
.L_x_1061:
[----:B------:R-:W-:Y:S01]  /*32060*/  BSSY B1, `(.L_x_1081) ;  /* 0x0000006000017945 */ /* 0x000fe20003800000 */
[----:B------:R-:W-:-:S07]  /*32070*/  IMAD.MOV.U32 R15, RZ, RZ, -0x1 ;  /* 0xffffffffff0f7424 */ /* 0x000fce00078e00ff */
[----:B------:R-:W-:Y:S05]  /*32080*/  WARPSYNC.COLLECTIVE R15, `(.L_x_1082) ;  /* 0x000000000f0c7348 */ /* 0x000fea0003c00000 */
[----:B------:R-:W-:Y:S02]  /*32090*/  ELECT P6, UR62, PT ;  /* 0x00000000003e782f */ /* 0x000fe400038c0000 */
[----:B------:R-:W-:Y:S01]  /*320a0*/  MOV R14, UR62 ;  /* 0x0000003e000e7c02 */ /* 0x000fe20008000f00 */
[----:B------:R-:W-:Y:S10]  /*320b0*/  ENDCOLLECTIVE ;  /* 0x000000000000791b */ /* 0x000ff40003800000 */
.L_x_1082:
[----:B------:R-:W-:Y:S05]  /*320c0*/  BSYNC B1 ;  /* 0x0000000000017941 */ /* 0x000fea0003800000 */
.L_x_1081:
[----:B------:R-:W-:Y:S05]  /*320d0*/  BRA `(.L_x_1083) ;  /* 0xfffffff000147947 */ /* 0x000fea000383ffff */
.L_x_1064:
[----:B-1----:R1:W2:Y:S02]  /*320e0*/  SYNCS.PHASECHK.TRANS64.TRYWAIT P1, [R15+URZ+0x20], R12 ;  /* 0x0000200c0f0075a7 */ /* 0x0022a4000802017f */
[----:B--2---:R-:W-:Y:S05]  /*320f0*/  @!P1 NANOSLEEP.SYNCS 0x989680 ;  /* 0x009896800000995d */ /* 0x004fea0003900000 */
[----:B------:R-:W2:Y:S02]  /*32100*/  @!P1 SYNCS.PHASECHK.TRANS64 P1, [R15+URZ+0x20], R12 ;  /* 0x0000200c0f0095a7 */ /* 0x000ea4000802007f */
[----:B--2---:R-:W-:Y:S05]  /*32110*/  @!P1 BRA `(.L_x_1064) ;  /* 0xfffffffc00f09947 */ /* 0x004fea000383ffff */
[----:B------:R-:W-:Y:S05]  /*32120*/  BRA `(.L_x_1084) ;  /* 0xfffffff000487947 */ /* 0x000fea000383ffff */
.L_x_1073:
[----:B------:R-:W-:Y:S01]  /*32130*/  BSSY B0, `(.L_x_1085) ;  /* 0x0000006000007945 */ /* 0x000fe20003800000 */
[----:B------:R-:W-:-:S07]  /*32140*/  IMAD.MOV.U32 R15, RZ, RZ, -0x1 ;  /* 0xffffffffff0f7424 */ /* 0x000fce00078e00ff */
[----:B------:R-:W-:Y:S05]  /*32150*/  WARPSYNC.COLLECTIVE R15, `(.L_x_1086) ;  /* 0x000000000f0c7348 */ /* 0x000fea0003c00000 */
[----:B------:R-:W-:Y:S02]  /*32160*/  ELECT P6, UR62, PT ;  /* 0x00000000003e782f */ /* 0x000fe400038c0000 */
[----:B------:R-:W-:Y:S01]  /*32170*/  MOV R14, UR62 ;  /* 0x0000003e000e7c02 */ /* 0x000fe20008000f00 */
[----:B------:R-:W-:Y:S10]  /*32180*/  ENDCOLLECTIVE ;  /* 0x000000000000791b */ /* 0x000ff40003800000 */
.L_x_1086:
[----:B------:R-:W-:Y:S05]  /*32190*/  BSYNC B0 ;  /* 0x0000000000007941 */ /* 0x000fea0003800000 */
.L_x_1085:
[----:B------:R-:W-:Y:S05]  /*321a0*/  BRA `(.L_x_1087) ;  /* 0xfffffff800cc7947 */ /* 0x000fea000383ffff */
.L_x_1077:
[----:B0-----:R0:W1:Y:S02]  /*321b0*/  SYNCS.PHASECHK.TRANS64.TRYWAIT P0, [R5+URZ], R2 ;  /* 0x00000002050075a7 */ /* 0x001064000800017f */
[----:B-1----:R-:W-:Y:S05]  /*321c0*/  @!P0 NANOSLEEP.SYNCS 0x989680 ;  /* 0x009896800000895d */ /* 0x002fea0003900000 */
[----:B------:R-:W1:Y:S02]  /*321d0*/  @!P0 SYNCS.PHASECHK.TRANS64 P0, [R5+URZ], R2 ;  /* 0x00000002050085a7 */ /* 0x000e64000800007f */
[----:B-1----:R-:W-:Y:S05]  /*321e0*/  @!P0 BRA `(.L_x_1077) ;  /* 0xfffffffc00f08947 */ /* 0x002fea000383ffff */
[----:B------:R-:W-:Y:S05]  /*321f0*/  BRA `(.L_x_1088) ;  /* 0xfffffff800f47947 */ /* 0x000fea000383ffff */
.L_x_1078:
[----:B0-----:R0:W1:Y:S02]  /*32200*/  SYNCS.PHASECHK.TRANS64.TRYWAIT P0, [R7+URZ], R0 ;  /* 0x00000000070075a7 */ /* 0x001064000800017f */
[----:B-1----:R-:W-:Y:S05]  /*32210*/  @!P0 NANOSLEEP.SYNCS 0x989680 ;  /* 0x009896800000895d */ /* 0x002fea0003900000 */
[----:B------:R-:W1:Y:S02]  /*32220*/  @!P0 SYNCS.PHASECHK.TRANS64 P0, [R7+URZ], R0 ;  /* 0x00000000070085a7 */ /* 0x000e64000800007f */
[----:B-1----:R-:W-:Y:S05]  /*32230*/  @!P0 BRA `(.L_x_1078) ;  /* 0xfffffffc00f08947 */ /* 0x002fea000383ffff */
[----:B------:R-:W-:Y:S05]  /*32240*/  BRA `(.L_x_1089) ;  /* 0xfffffffc00047947 */ /* 0x000fea000383ffff */
.L_x_1079:
[----:B0-----:R0:W1:Y:S02]  /*32250*/  SYNCS.PHASECHK.TRANS64.TRYWAIT P0, [R7+URZ], R0 ;  /* 0x00000000070075a7 */ /* 0x001064000800017f */
[----:B-1----:R-:W-:Y:S05]  /*32260*/  @!P0 NANOSLEEP.SYNCS 0x989680 ;  /* 0x009896800000895d */ /* 0x002fea0003900000 */
[----:B------:R-:W1:Y:S02]  /*32270*/  @!P0 SYNCS.PHASECHK.TRANS64 P0, [R7+URZ], R0 ;  /* 0x00000000070085a7 */ /* 0x000e64000800007f */
[----:B-1----:R-:W-:Y:S05]  /*32280*/  @!P0 BRA `(.L_x_1079) ;  /* 0xfffffffc00f08947 */ /* 0x002fea000383ffff */
[----:B------:R-:W-:Y:S05]  /*32290*/  BRA `(.L_x_1090) ;  /* 0xfffffffc00147947 */ /* 0x000fea000383ffff */
.L_x_1091:
[----:B------:R-:W-:-:S00]  /*322a0*/  BRA `(.L_x_1091) ;  /* 0xfffffffc00fc7947 */ /* 0x000fc0000383ffff */
[----:B------:R-:W-:-:S00]  /*322b0*/  NOP ;  /* 0x0000000000007918 */ /* 0x000fc00000000000 */
        /* <DEDUP_REMOVED lines=12> */
.L_x_1092:


//--------------------- .nv.global.init           --------------------------
	.section	.nv.global.init,"aw",@progbits
.nv.global.init:
	.type		$str$22,@object
	.size		$str$22,($str$23 - $str$22)
$str$22:
        /*0000*/ 	.byte	0x6b, 0x5f, 0x74, 0x69, 0x6c, 0x65, 0x5f, 0x63, 0x6f, 0x75, 0x6e, 0x74, 0x20, 0x3e, 0x3d, 0x20
        /*0010*/ 	.byte	0x31, 0x00
	.type		$str$23,@object
	.size		$str$23,(__unnamed_1 - $str$23)
$str$23:
        /*0012*/ 	.byte	0x2f, 0x74, 0x6d, 0x70, 0x2f, 0x63, 0x75, 0x74, 0x6c, 0x61, 0x73, 0x73, 0x5f, 0x73, 0x77, 0x65
        /*0022*/ 	.byte	0x65, 0x70, 0x5f, 0x73, 0x72, 0x63, 0x2f, 0x69, 0x6e, 0x63, 0x6c, 0x75, 0x64, 0x65, 0x2f, 0x63
        /*0032*/ 	.byte	0x75, 0x74, 0x6c, 0x61, 0x73, 0x73, 0x2f, 0x67, 0x65, 0x6d, 0x6d, 0x2f, 0x63, 0x6f, 0x6c, 0x6c
        /*0042*/ 	.byte	0x65, 0x63, 0x74, 0x69, 0x76, 0x65, 0x2f, 0x73, 0x6d, 0x39, 0x30, 0x5f, 0x6d, 0x6d, 0x61, 0x5f
        /*0052*/ 	.byte	0x74, 0x6d, 0x61, 0x5f, 0x67, 0x6d, 0x6d, 0x61, 0x5f, 0x73, 0x73, 0x5f, 0x77, 0x61, 0x72, 0x70
        /*0062*/ 	.byte	0x73, 0x70, 0x65, 0x63, 0x69, 0x61, 0x6c, 0x69, 0x7a, 0x65, 0x64, 0x2e, 0x68, 0x70, 0x70, 0x00
	.type		__unnamed_1,@object
	.size		__unnamed_1,(.L_0 - __unnamed_1)
__unnamed_1:
        /* <DEDUP_REMOVED lines=173> */
        /*0b42*/ 	.byte	0x5d, 0x00
.L_0:


//--------------------- .nv.shared._ZN7cutlass13device_kernelINS_4gemm6kernel13GemmUniversalIN4cute5tupleIJiiiiEEENS1_10collective13CollectiveMmaINS1_34MainloopSm90TmaGmmaWarpSpecializedILi4ENS5_IJNS4_1CILi1EEESB_SB_EEENS1_35KernelTmaWarpSpecializedCooperativeEEENS5_IJNSA_ILi512EEENSA_ILi256EEENSA_ILi64EEEEEEaNS5_IJlSB_lEEEaSJ_NS4_8TiledMMAINS4_8MMA_AtomIJNS4_4SM904GMMA27MMA_64x256x32_S32S8S8_SS_TNEEEENS4_6LayoutINS5_IJNSA_ILi2EEESB_SB_EEENS5_IJSB_NSA_ILi0EEEST_EEEEENS5_IJNS4_10UnderscoreESW_SW_EEEEENS4_13SM90_TMA_LOADENS4_14ComposedLayoutINS4_7SwizzleILi2ELi4ELi3EEENS4_18smem_ptr_flag_bitsILi8EEENSQ_INS5_IJNSA_ILi8EEESH_EEENS5_IJSH_SB_EEEEEEEvNS4_8identityESZ_S19_vS1A_EENS_8epilogue10collective6detail29Sm90TmaWarpSpecializedAdapterINS1D_15DefaultEpilogueIaSJ_SJ_NS1C_6thread17LinearCombinationIaLi1EiiLNS1H_9ScaleType4KindE0ELNS_15FloatRoundStyleE2EaEENS1_15EpilogueDefaultEEEEEvvEEEEvNT_6ParamsE --------------------------
	.section	.nv.shared._ZN7cutlass13device_kernelINS_4gemm6kernel13GemmUniversalIN4cute5tupleIJiiiiEEENS1_10collective13CollectiveMmaINS1_34MainloopSm90TmaGmmaWarpSpecializedILi4ENS5_IJNS4_1CILi1EEESB_SB_EEENS1_35KernelTmaWarpSpecializedCooperativeEEENS5_IJNSA_ILi512EEENSA_ILi256EEENSA_ILi64EEEEEEaNS5_IJlSB_lEEEaSJ_NS4_8TiledMMAINS4_8MMA_AtomIJNS4_4SM904GMMA27MMA_64x256x32_S32S8S8_SS_TNEEEENS4_6LayoutINS5_IJNSA_ILi2EEESB_SB_EEENS5_IJSB_NSA_ILi0EEEST_EEEEENS5_IJNS4_10UnderscoreESW_SW_EEEEENS4_13SM90_TMA_LOADENS4_14ComposedLayoutINS4_7SwizzleILi2ELi4ELi3EEENS4_18smem_ptr_flag_bitsILi8EEENSQ_INS5_IJNSA_ILi8EEESH_EEENS5_IJSH_SB_EEEEEEEvNS4_8identityESZ_S19_vS1A_EENS_8epilogue10collective6detail29Sm90TmaWarpSpecializedAdapterINS1D_15DefaultEpilogueIaSJ_SJ_NS1C_6thread17LinearCombinationIaLi1EiiLNS1H_9ScaleType4KindE0ELNS_15FloatRoundStyleE2EaEENS1_15EpilogueDefaultEEEEEvvEEEEvNT_6ParamsE,"aw",@nobits
	.sectionflags	@""
	.align	16
	.zero		1024


//--------------------- .nv.shared.reserved.0     --------------------------
	.section	.nv.shared.reserved.0,"aw",@nobits
	.weak		__nv_reservedSMEM_offset_0_alias
	.size		__nv_reservedSMEM_offset_0_alias, 0, 0
	.other		__nv_reservedSMEM_offset_0_alias,@"STO_CUDA_RESERVED_SHARED STV_DEFAULT"
__nv_reservedSMEM_offset_0_alias:
	.zero		0


//--------------------- .nv.global                --------------------------
	.section	.nv.global,"aw",@nobits
.nv.global:
	.type		_ZN39_INTERNAL_03e767d2_4_k_cu_8f838ff1_59124cute1_E,@object
	.size		_ZN39_INTERNAL_03e767d2_4_k_cu_8f838ff1_59124cute1_E,(_ZN39_INTERNAL_03e767d2_4_k_cu_8f838ff1_59124cuda3std3__45__cpo6cbeginE - _ZN39_INTERNAL_03e767d2_4_k_cu_8f838ff1_59124cute1_E)
_ZN39_INTERNAL_03e767d2_4_k_cu_8f838ff1_59124cute1_E:
	.zero		1
	.type		_ZN39_INTERNAL_03e767d2_4_k_cu_8f838ff1_59124cuda3std3__45__cpo6cbeginE,@object
	.size		_ZN39_INTERNAL_03e767d2_4_k_cu_8f838ff1_59124cuda3std3__45__cpo6cbeginE,(_ZN39_INTERNAL_03e767d2_4_k_cu_8f838ff1_59124cuda3std3__48in_placeE - _ZN39_INTERNAL_03e767d2_4_k_cu_8f838ff1_59124cuda3std3__45__cpo6cbeginE)
_ZN39_INTERNAL_03e767d2_4_k_cu_8f838ff1_59124cuda3std3__45__cpo6cbeginE:
	.zero		1
	.type		_ZN39_INTERNAL_03e767d2_4_k_cu_8f838ff1_59124cuda3std3__48in_placeE,@object
	.size		_ZN39_INTERNAL_03e767d2_4_k_cu_8f838ff1_59124cuda3std3__48in_placeE,(_ZN39_INTERNAL_03e767d2_4_k_cu_8f838ff1_59124cuda3std6ranges3__45__cpo9iter_moveE - _ZN39_INTERNAL_03e767d2_4_k_cu_8f838ff1_59124cuda3std3__48in_placeE)
_ZN39_INTERNAL_03e767d2_4_k_cu_8f838ff1_59124cuda3std3__48in_placeE:
	.zero		1
	.type		_ZN39_INTERNAL_03e767d2_4_k_cu_8f838ff1_59124cuda3std6ranges3__45__cpo9iter_moveE,@object
	.size		_ZN39_INTERNAL_03e767d2_4_k_cu_8f838ff1_59124cuda3std6ranges3__45__cpo9iter_moveE,(_ZN39_INTERNAL_03e767d2_4_k_cu_8f838ff1_59124cuda3std3__45__cpo5beginE - _ZN39_INTERNAL_03e767d2_4_k_cu_8f838ff1_59124cuda3std6ranges3__45__cpo9iter_moveE)
_ZN39_INTERNAL_03e767d2_4_k_cu_8f838ff1_59124cuda3std6ranges3__45__cpo9iter_moveE:
	.zero		1
	.type		_ZN39_INTERNAL_03e767d2_4_k_cu_8f838ff1_59124cuda3std3__45__cpo5beginE,@object
	.size		_ZN39_INTERNAL_03e767d2_4_k_cu_8f838ff1_59124cuda3std3__45__cpo5beginE,(_ZN39_INTERNAL_03e767d2_4_k_cu_8f838ff1_59124cuda3std3__441_GLOBAL__N__03e767d2_4_k_cu_8f838ff1_59126ignoreE - _ZN39_INTERNAL_03e767d2_4_k_cu_8f838ff1_59124cuda3std3__45__cpo5beginE)
_ZN39_INTERNAL_03e767d2_4_k_cu_8f838ff1_59124cuda3std3__45__cpo5beginE:
	.zero		1
	.type		_ZN39_INTERNAL_03e767d2_4_k_cu_8f838ff1_59124cuda3std3__441_GLOBAL__N__03e767d2_4_k_cu_8f838ff1_59126ignoreE,@object
	.size		_ZN39_INTERNAL_03e767d2_4_k_cu_8f838ff1_59124cuda3std3__441_GLOBAL__N__03e767d2_4_k_cu_8f838ff1_59126ignoreE,(_ZN39_INTERNAL_03e767d2_4_k_cu_8f838ff1_59124cute7productE - _ZN39_INTERNAL_03e767d2_4_k_cu_8f838ff1_59124cuda3std3__441_GLOBAL__N__03e767d2_4_k_cu_8f838ff1_59126ignoreE)
_ZN39_INTERNAL_03e767d2_4_k_cu_8f838ff1_59124cuda3std3__441_GLOBAL__N__03e767d2_4_k_cu_8f838ff1_59126ignoreE:
	.zero		1
	.type		_ZN39_INTERNAL_03e767d2_4_k_cu_8f838ff1_59124cute7productE,@object
	.size		_ZN39_INTERNAL_03e767d2_4_k_cu_8f838ff1_59124cute7productE,(_ZN39_INTERNAL_03e767d2_4_k_cu_8f838ff1_59124cuda3std3__45__cpo3endE - _ZN39_INTERNAL_03e767d2_4_k_cu_8f838ff1_59124cute7productE)
_ZN39_INTERNAL_03e767d2_4_k_cu_8f838ff1_59124cute7productE:
	.zero		1
	.type		_ZN39_INTERNAL_03e767d2_4_k_cu_8f838ff1_59124cuda3std3__45__cpo3endE,@object
	.size		_ZN39_INTERNAL_03e767d2_4_k_cu_8f838ff1_59124cuda3std3__45__cpo3endE,(_ZN39_INTERNAL_03e767d2_4_k_cu_8f838ff1_59124cuda3std3__419piecewise_constructE - _ZN39_INTERNAL_03e767d2_4_k_cu_8f838ff1_59124cuda3std3__45__cpo3endE)
_ZN39_INTERNAL_03e767d2_4_k_cu_8f838ff1_59124cuda3std3__45__cpo3endE:
	.zero		1
	.type		_ZN39_INTERNAL_03e767d2_4_k_cu_8f838ff1_59124cuda3std3__419piecewise_constructE,@object
	.size		_ZN39_INTERNAL_03e767d2_4_k_cu_8f838ff1_59124cuda3std3__419piecewise_constructE,(_ZN39_INTERNAL_03e767d2_4_k_cu_8f838ff1_59124cuda3std3__45__cpo4cendE - _ZN39_INTERNAL_03e767d2_4_k_cu_8f838ff1_59124cuda3std3__419piecewise_constructE)
_ZN39_INTERNAL_03e767d2_4_k_cu_8f838ff1_59124cuda3std3__419piecewise_constructE:
	.zero		1
	.type		_ZN39_INTERNAL_03e767d2_4_k_cu_8f838ff1_59124cuda3std3__45__cpo4cendE,@object
	.size		_ZN39_INTERNAL_03e767d2_4_k_cu_8f838ff1_59124cuda3std3__45__cpo4cendE,(_ZN39_INTERNAL_03e767d2_4_k_cu_8f838ff1_59124cuda3std6ranges3__45__cpo4swapE - _ZN39_INTERNAL_03e767d2_4_k_cu_8f838ff1_59124cuda3std3__45__cpo4cendE)
_ZN39_INTERNAL_03e767d2_4_k_cu_8f838ff1_59124cuda3std3__45__cpo4cendE:
	.zero		1
	.type		_ZN39_INTERNAL_03e767d2_4_k_cu_8f838ff1_59124cuda3std6ranges3__45__cpo4swapE,@object
	.size		_ZN39_INTERNAL_03e767d2_4_k_cu_8f838ff1_59124cuda3std6ranges3__45__cpo4swapE,(.L_8 - _ZN39_INTERNAL_03e767d2_4_k_cu_8f838ff1_59124cuda3std6ranges3__45__cpo4swapE)
_ZN39_INTERNAL_03e767d2_4_k_cu_8f838ff1_59124cuda3std6ranges3__45__cpo4swapE:
	.zero		1
.L_8:


//--------------------- .nv.constant0._ZN7cutlass13device_kernelINS_4gemm6kernel13GemmUniversalIN4cute5tupleIJiiiiEEENS1_10collective13CollectiveMmaINS1_34MainloopSm90TmaGmmaWarpSpecializedILi4ENS5_IJNS4_1CILi1EEESB_SB_EEENS1_35KernelTmaWarpSpecializedCooperativeEEENS5_IJNSA_ILi512EEENSA_ILi256EEENSA_ILi64EEEEEEaNS5_IJlSB_lEEEaSJ_NS4_8TiledMMAINS4_8MMA_AtomIJNS4_4SM904GMMA27MMA_64x256x32_S32S8S8_SS_TNEEEENS4_6LayoutINS5_IJNSA_ILi2EEESB_SB_EEENS5_IJSB_NSA_ILi0EEEST_EEEEENS5_IJNS4_10UnderscoreESW_SW_EEEEENS4_13SM90_TMA_LOADENS4_14ComposedLayoutINS4_7SwizzleILi2ELi4ELi3EEENS4_18smem_ptr_flag_bitsILi8EEENSQ_INS5_IJNSA_ILi8EEESH_EEENS5_IJSH_SB_EEEEEEEvNS4_8identityESZ_S19_vS1A_EENS_8epilogue10collective6detail29Sm90TmaWarpSpecializedAdapterINS1D_15DefaultEpilogueIaSJ_SJ_NS1C_6thread17LinearCombinationIaLi1EiiLNS1H_9ScaleType4KindE0ELNS_15FloatRoundStyleE2EaEENS1_15EpilogueDefaultEEEEEvvEEEEvNT_6ParamsE --------------------------
	.section	.nv.constant0._ZN7cutlass13device_kernelINS_4gemm6kernel13GemmUniversalIN4cute5tupleIJiiiiEEENS1_10collective13CollectiveMmaINS1_34MainloopSm90TmaGmmaWarpSpecializedILi4ENS5_IJNS4_1CILi1EEESB_SB_EEENS1_35KernelTmaWarpSpecializedCooperativeEEENS5_IJNSA_ILi512EEENSA_ILi256EEENSA_ILi64EEEEEEaNS5_IJlSB_lEEEaSJ_NS4_8TiledMMAINS4_8MMA_AtomIJNS4_4SM904GMMA27MMA_64x256x32_S32S8S8_SS_TNEEEENS4_6LayoutINS5_IJNSA_ILi2EEESB_SB_EEENS5_IJSB_NSA_ILi0EEEST_EEEEENS5_IJNS4_10UnderscoreESW_SW_EEEEENS4_13SM90_TMA_LOADENS4_14ComposedLayoutINS4_7SwizzleILi2ELi4ELi3EEENS4_18smem_ptr_flag_bitsILi8EEENSQ_INS5_IJNSA_ILi8EEESH_EEENS5_IJSH_SB_EEEEEEEvNS4_8identityESZ_S19_vS1A_EENS_8epilogue10collective6detail29Sm90TmaWarpSpecializedAdapterINS1D_15DefaultEpilogueIaSJ_SJ_NS1C_6thread17LinearCombinationIaLi1EiiLNS1H_9ScaleType4KindE0ELNS_15FloatRoundStyleE2EaEENS1_15EpilogueDefaultEEEEEvvEEEEvNT_6ParamsE,"a",@progbits
	.sectionflags	@""
	.align	4
.nv.constant0._ZN7cutlass13device_kernelINS_4gemm6kernel13GemmUniversalIN4cute5tupleIJiiiiEEENS1_10collective13CollectiveMmaINS1_34MainloopSm90TmaGmmaWarpSpecializedILi4ENS5_IJNS4_1CILi1EEESB_SB_EEENS1_35KernelTmaWarpSpecializedCooperativeEEENS5_IJNSA_ILi512EEENSA_ILi256EEENSA_ILi64EEEEEEaNS5_IJlSB_lEEEaSJ_NS4_8TiledMMAINS4_8MMA_AtomIJNS4_4SM904GMMA27MMA_64x256x32_S32S8S8_SS_TNEEEENS4_6LayoutINS5_IJNSA_ILi2EEESB_SB_EEENS5_IJSB_NSA_ILi0EEEST_EEEEENS5_IJNS4_10UnderscoreESW_SW_EEEEENS4_13SM90_TMA_LOADENS4_14ComposedLayoutINS4_7SwizzleILi2ELi4ELi3EEENS4_18smem_ptr_flag_bitsILi8EEENSQ_INS5_IJNSA_ILi8EEESH_EEENS5_IJSH_SB_EEEEEEEvNS4_8identityESZ_S19_vS1A_EENS_8epilogue10collective6detail29Sm90TmaWarpSpecializedAdapterINS1D_15DefaultEpilogueIaSJ_SJ_NS1C_6thread17LinearCombinationIaLi1EiiLNS1H_9ScaleType4KindE0ELNS_15FloatRoundStyleE2EaEENS1_15EpilogueDefaultEEEEEvvEEEEvNT_6ParamsE:
	.zero		1664


//--------------------- SYMBOLS --------------------------

	.type		.nv.reservedSmem.offset0,@object
	.size		.nv.reservedSmem.offset0,0x4
	.type		__assertfail,@function
